//
// Generated by NVIDIA NVVM Compiler
//
// Compiler Build ID: CL-36424714
// Cuda compilation tools, release 13.0, V13.0.88
// Based on NVVM 20.0.0
//

.version 9.0
.target sm_100
.address_size 64

	// .globl	_ZN3cub18CUB_300001_SM_10006detail11EmptyKernelIvEEvv
// _ZZN3cub18CUB_300001_SM_10006detail10radix_sort31DeviceRadixSortSingleTileKernelINS1_5radix10policy_hubIiNS0_8NullTypeEyE10Policy1000ELNS0_9SortOrderE0EiS6_yNS1_21identity_decomposer_tEEEvPKT1_PSB_PKT2_PSF_T3_iiT4_E12temp_storage has been demoted
// _ZZN3cub18CUB_300001_SM_10006detail10radix_sort30DeviceRadixSortHistogramKernelINS1_5radix10policy_hubIiNS0_8NullTypeEyE10Policy1000ELNS0_9SortOrderE0EiyNS1_21identity_decomposer_tEEEvPT2_PKT1_SB_iiT3_E12temp_storage has been demoted
// _ZZN3cub18CUB_300001_SM_10006detail10radix_sort33DeviceRadixSortExclusiveSumKernelINS1_5radix10policy_hubIiNS0_8NullTypeEyE10Policy1000EyEEvPT0_E12temp_storage has been demoted
// _ZZN3cub18CUB_300001_SM_10006detail10radix_sort29DeviceRadixSortOnesweepKernelINS1_5radix10policy_hubIiNS0_8NullTypeEyE10Policy1000ELNS0_9SortOrderE0EiS6_yiiNS1_21identity_decomposer_tEEEvPT5_SC_PT3_PKSD_PT1_PKSH_PT2_PKSL_T4_iiT6_E1s has been demoted
// _ZZN3cub18CUB_300001_SM_10006detail6reduce28DeviceReduceSingleTileKernelINS2_10policy_hubIijN4cuda3__47maximumIiEEE10Policy1000EN6thrust24THRUST_300001_SM_1000_NS6detail15normal_iteratorINSC_10device_ptrIiEEEEPijS8_iiNS5_3std3__410__identityEEEvT0_T1_T2_T3_T4_T6_E12temp_storage has been demoted
// _ZZN3cub18CUB_300001_SM_10006detail6reduce18DeviceReduceKernelINS2_10policy_hubIijN4cuda3__47maximumIiEEE10Policy1000EN6thrust24THRUST_300001_SM_1000_NS6detail15normal_iteratorINSC_10device_ptrIiEEEEjS8_iNS5_3std3__410__identityEEEvT0_PT3_T1_NS0_13GridEvenShareISO_EET2_T4_E12temp_storage has been demoted
// _ZZN3cub18CUB_300001_SM_10006detail6reduce28DeviceReduceSingleTileKernelINS2_10policy_hubIijN4cuda3__47maximumIiEEE10Policy1000EPiSB_iS8_iiNS5_3std3__410__identityEEEvT0_T1_T2_T3_T4_T6_E12temp_storage has been demoted
// _ZZN3cub18CUB_300001_SM_10006detail6reduce28DeviceReduceSingleTileKernelINS2_10policy_hubIiyN4cuda3__47maximumIiEEE10Policy1000EN6thrust24THRUST_300001_SM_1000_NS6detail15normal_iteratorINSC_10device_ptrIiEEEEPiyS8_iiNS5_3std3__410__identityEEEvT0_T1_T2_T3_T4_T6_E12temp_storage has been demoted
// _ZZN3cub18CUB_300001_SM_10006detail6reduce18DeviceReduceKernelINS2_10policy_hubIiyN4cuda3__47maximumIiEEE10Policy1000EN6thrust24THRUST_300001_SM_1000_NS6detail15normal_iteratorINSC_10device_ptrIiEEEEyS8_iNS5_3std3__410__identityEEEvT0_PT3_T1_NS0_13GridEvenShareISO_EET2_T4_E12temp_storage has been demoted
// _ZZN3cub18CUB_300001_SM_10006detail6reduce28DeviceReduceSingleTileKernelINS2_10policy_hubIiyN4cuda3__47maximumIiEEE10Policy1000EPiSB_iS8_iiNS5_3std3__410__identityEEEvT0_T1_T2_T3_T4_T6_E12temp_storage has been demoted
.global .align 1 .b8 _ZN30_INTERNAL_4152b9cc_4_k_cu_main4cuda3std3__45__cpo5beginE[1];
.global .align 1 .b8 _ZN30_INTERNAL_4152b9cc_4_k_cu_main4cuda3std3__45__cpo3endE[1];
.global .align 1 .b8 _ZN30_INTERNAL_4152b9cc_4_k_cu_main4cuda3std3__45__cpo6cbeginE[1];
.global .align 1 .b8 _ZN30_INTERNAL_4152b9cc_4_k_cu_main4cuda3std3__45__cpo4cendE[1];
.global .align 1 .b8 _ZN30_INTERNAL_4152b9cc_4_k_cu_main4cuda3std3__45__cpo6rbeginE[1];
.global .align 1 .b8 _ZN30_INTERNAL_4152b9cc_4_k_cu_main4cuda3std3__45__cpo4rendE[1];
.global .align 1 .b8 _ZN30_INTERNAL_4152b9cc_4_k_cu_main4cuda3std3__45__cpo7crbeginE[1];
.global .align 1 .b8 _ZN30_INTERNAL_4152b9cc_4_k_cu_main4cuda3std3__45__cpo5crendE[1];
.global .align 1 .b8 _ZN30_INTERNAL_4152b9cc_4_k_cu_main4cuda3std3__432_GLOBAL__N__4152b9cc_4_k_cu_main6ignoreE[1];
.global .align 1 .b8 _ZN30_INTERNAL_4152b9cc_4_k_cu_main4cuda3std3__419piecewise_constructE[1];
.global .align 1 .b8 _ZN30_INTERNAL_4152b9cc_4_k_cu_main4cuda3std3__48in_placeE[1];
.global .align 1 .b8 _ZN30_INTERNAL_4152b9cc_4_k_cu_main4cuda3std3__420unreachable_sentinelE[1];
.global .align 1 .b8 _ZN30_INTERNAL_4152b9cc_4_k_cu_main4cuda3std3__47nulloptE[1];
.global .align 1 .b8 _ZN30_INTERNAL_4152b9cc_4_k_cu_main4cuda3std3__48unexpectE[1];
.global .align 1 .b8 _ZN30_INTERNAL_4152b9cc_4_k_cu_main4cuda3std6ranges3__45__cpo4swapE[1];
.global .align 1 .b8 _ZN30_INTERNAL_4152b9cc_4_k_cu_main4cuda3std6ranges3__45__cpo9iter_moveE[1];
.global .align 1 .b8 _ZN30_INTERNAL_4152b9cc_4_k_cu_main4cuda3std6ranges3__45__cpo5beginE[1];
.global .align 1 .b8 _ZN30_INTERNAL_4152b9cc_4_k_cu_main4cuda3std6ranges3__45__cpo3endE[1];
.global .align 1 .b8 _ZN30_INTERNAL_4152b9cc_4_k_cu_main4cuda3std6ranges3__45__cpo6cbeginE[1];
.global .align 1 .b8 _ZN30_INTERNAL_4152b9cc_4_k_cu_main4cuda3std6ranges3__45__cpo4cendE[1];
.global .align 1 .b8 _ZN30_INTERNAL_4152b9cc_4_k_cu_main4cuda3std6ranges3__45__cpo7advanceE[1];
.global .align 1 .b8 _ZN30_INTERNAL_4152b9cc_4_k_cu_main4cuda3std6ranges3__45__cpo9iter_swapE[1];
.global .align 1 .b8 _ZN30_INTERNAL_4152b9cc_4_k_cu_main4cuda3std6ranges3__45__cpo4nextE[1];
.global .align 1 .b8 _ZN30_INTERNAL_4152b9cc_4_k_cu_main4cuda3std6ranges3__45__cpo4prevE[1];
.global .align 1 .b8 _ZN30_INTERNAL_4152b9cc_4_k_cu_main4cuda3std6ranges3__45__cpo4dataE[1];
.global .align 1 .b8 _ZN30_INTERNAL_4152b9cc_4_k_cu_main4cuda3std6ranges3__45__cpo5cdataE[1];
.global .align 1 .b8 _ZN30_INTERNAL_4152b9cc_4_k_cu_main4cuda3std6ranges3__45__cpo4sizeE[1];
.global .align 1 .b8 _ZN30_INTERNAL_4152b9cc_4_k_cu_main4cuda3std6ranges3__45__cpo5ssizeE[1];
.global .align 1 .b8 _ZN30_INTERNAL_4152b9cc_4_k_cu_main4cuda3std6ranges3__45__cpo8distanceE[1];
.global .align 1 .b8 _ZN30_INTERNAL_4152b9cc_4_k_cu_main6thrust24THRUST_300001_SM_1000_NS8cuda_cub3parE[1];
.global .align 1 .b8 _ZN30_INTERNAL_4152b9cc_4_k_cu_main6thrust24THRUST_300001_SM_1000_NS8cuda_cub10par_nosyncE[1];
.global .align 1 .b8 _ZN30_INTERNAL_4152b9cc_4_k_cu_main6thrust24THRUST_300001_SM_1000_NS6system6detail10sequential3seqE[1];
.global .align 1 .b8 _ZN30_INTERNAL_4152b9cc_4_k_cu_main6thrust24THRUST_300001_SM_1000_NS6system3cpp3parE[1];
.global .align 1 .b8 _ZN30_INTERNAL_4152b9cc_4_k_cu_main6thrust24THRUST_300001_SM_1000_NS12placeholders2_1E[1];
.global .align 1 .b8 _ZN30_INTERNAL_4152b9cc_4_k_cu_main6thrust24THRUST_300001_SM_1000_NS12placeholders2_2E[1];
.global .align 1 .b8 _ZN30_INTERNAL_4152b9cc_4_k_cu_main6thrust24THRUST_300001_SM_1000_NS12placeholders2_3E[1];
.global .align 1 .b8 _ZN30_INTERNAL_4152b9cc_4_k_cu_main6thrust24THRUST_300001_SM_1000_NS12placeholders2_4E[1];
.global .align 1 .b8 _ZN30_INTERNAL_4152b9cc_4_k_cu_main6thrust24THRUST_300001_SM_1000_NS12placeholders2_5E[1];
.global .align 1 .b8 _ZN30_INTERNAL_4152b9cc_4_k_cu_main6thrust24THRUST_300001_SM_1000_NS12placeholders2_6E[1];
.global .align 1 .b8 _ZN30_INTERNAL_4152b9cc_4_k_cu_main6thrust24THRUST_300001_SM_1000_NS12placeholders2_7E[1];
.global .align 1 .b8 _ZN30_INTERNAL_4152b9cc_4_k_cu_main6thrust24THRUST_300001_SM_1000_NS12placeholders2_8E[1];
.global .align 1 .b8 _ZN30_INTERNAL_4152b9cc_4_k_cu_main6thrust24THRUST_300001_SM_1000_NS12placeholders2_9E[1];
.global .align 1 .b8 _ZN30_INTERNAL_4152b9cc_4_k_cu_main6thrust24THRUST_300001_SM_1000_NS12placeholders3_10E[1];
.global .align 1 .b8 _ZN30_INTERNAL_4152b9cc_4_k_cu_main6thrust24THRUST_300001_SM_1000_NS3seqE[1];
.global .align 1 .b8 _ZN30_INTERNAL_4152b9cc_4_k_cu_main6thrust24THRUST_300001_SM_1000_NS6deviceE[1];

.visible .entry _ZN3cub18CUB_300001_SM_10006detail11EmptyKernelIvEEvv()
{


	ret;

}
	// .globl	_ZN3cub18CUB_300001_SM_10006detail8for_each13static_kernelINS2_12policy_hub_t12policy_500_tEmN6thrust24THRUST_300001_SM_1000_NS8cuda_cub20__uninitialized_fill7functorINS7_10device_ptrIiEEiEEEEvT0_T1_
.visible .entry _ZN3cub18CUB_300001_SM_10006detail8for_each13static_kernelINS2_12policy_hub_t12policy_500_tEmN6thrust24THRUST_300001_SM_1000_NS8cuda_cub20__uninitialized_fill7functorINS7_10device_ptrIiEEiEEEEvT0_T1_(
	.param .u64 _ZN3cub18CUB_300001_SM_10006detail8for_each13static_kernelINS2_12policy_hub_t12policy_500_tEmN6thrust24THRUST_300001_SM_1000_NS8cuda_cub20__uninitialized_fill7functorINS7_10device_ptrIiEEiEEEEvT0_T1__param_0,
	.param .align 8 .b8 _ZN3cub18CUB_300001_SM_10006detail8for_each13static_kernelINS2_12policy_hub_t12policy_500_tEmN6thrust24THRUST_300001_SM_1000_NS8cuda_cub20__uninitialized_fill7functorINS7_10device_ptrIiEEiEEEEvT0_T1__param_1[16]
)
.maxntid 256
{
	.reg .pred 	%p<4>;
	.reg .b16 	%rs<5>;
	.reg .b32 	%r<12>;
	.reg .b64 	%rd<16>;

	ld.param.u32 	%r3, [_ZN3cub18CUB_300001_SM_10006detail8for_each13static_kernelINS2_12policy_hub_t12policy_500_tEmN6thrust24THRUST_300001_SM_1000_NS8cuda_cub20__uninitialized_fill7functorINS7_10device_ptrIiEEiEEEEvT0_T1__param_1+8];
	ld.param.u64 	%rd4, [_ZN3cub18CUB_300001_SM_10006detail8for_each13static_kernelINS2_12policy_hub_t12policy_500_tEmN6thrust24THRUST_300001_SM_1000_NS8cuda_cub20__uninitialized_fill7functorINS7_10device_ptrIiEEiEEEEvT0_T1__param_1];
	ld.param.u64 	%rd5, [_ZN3cub18CUB_300001_SM_10006detail8for_each13static_kernelINS2_12policy_hub_t12policy_500_tEmN6thrust24THRUST_300001_SM_1000_NS8cuda_cub20__uninitialized_fill7functorINS7_10device_ptrIiEEiEEEEvT0_T1__param_0];
	mov.u32 	%r9, %ctaid.x;
	mul.wide.u32 	%rd1, %r9, 512;
	sub.s64 	%rd2, %rd5, %rd1;
	setp.lt.u64 	%p1, %rd2, 512;
	@%p1 bra 	$L__BB1_2;
	mov.u32 	%r11, %tid.x;
	cvta.to.global.u64 	%rd11, %rd4;
	cvt.u64.u32 	%rd12, %r11;
	add.s64 	%rd13, %rd1, %rd12;
	shl.b64 	%rd14, %rd13, 2;
	add.s64 	%rd15, %rd11, %rd14;
	st.global.u32 	[%rd15], %r3;
	st.global.u32 	[%rd15+1024], %r3;
	bra.uni 	$L__BB1_6;
$L__BB1_2:
	cvta.to.global.u64 	%rd6, %rd4;
	mov.u32 	%r2, %tid.x;
	cvt.u64.u32 	%rd7, %r2;
	setp.le.u64 	%p2, %rd2, %rd7;
	add.s64 	%rd8, %rd1, %rd7;
	shl.b64 	%rd9, %rd8, 2;
	add.s64 	%rd3, %rd6, %rd9;
	@%p2 bra 	$L__BB1_4;
	st.global.u32 	[%rd3], %r3;
$L__BB1_4:
	add.s32 	%r10, %r2, 256;
	cvt.u64.u32 	%rd10, %r10;
	setp.le.u64 	%p3, %rd2, %rd10;
	@%p3 bra 	$L__BB1_6;
	st.global.u32 	[%rd3+1024], %r3;
$L__BB1_6:
	ret;

}
	// .globl	_ZN3cub18CUB_300001_SM_10006detail6reduce28DeviceReduceSingleTileKernelINS2_10policy_hubIijN4cuda3__47maximumIiEEE10Policy1000EN6thrust24THRUST_300001_SM_1000_NS6detail15normal_iteratorINSC_10device_ptrIiEEEEPijS8_iiNS5_3std3__410__identityEEEvT0_T1_T2_T3_T4_T6_
.visible .entry _ZN3cub18CUB_300001_SM_10006detail6reduce28DeviceReduceSingleTileKernelINS2_10policy_hubIijN4cuda3__47maximumIiEEE10Policy1000EN6thrust24THRUST_300001_SM_1000_NS6detail15normal_iteratorINSC_10device_ptrIiEEEEPijS8_iiNS5_3std3__410__identityEEEvT0_T1_T2_T3_T4_T6_(
	.param .align 8 .b8 _ZN3cub18CUB_300001_SM_10006detail6reduce28DeviceReduceSingleTileKernelINS2_10policy_hubIijN4cuda3__47maximumIiEEE10Policy1000EN6thrust24THRUST_300001_SM_1000_NS6detail15normal_iteratorINSC_10device_ptrIiEEEEPijS8_iiNS5_3std3__410__identityEEEvT0_T1_T2_T3_T4_T6__param_0[8],
	.param .u64 .ptr .align 1 _ZN3cub18CUB_300001_SM_10006detail6reduce28DeviceReduceSingleTileKernelINS2_10policy_hubIijN4cuda3__47maximumIiEEE10Policy1000EN6thrust24THRUST_300001_SM_1000_NS6detail15normal_iteratorINSC_10device_ptrIiEEEEPijS8_iiNS5_3std3__410__identityEEEvT0_T1_T2_T3_T4_T6__param_1,
	.param .u32 _ZN3cub18CUB_300001_SM_10006detail6reduce28DeviceReduceSingleTileKernelINS2_10policy_hubIijN4cuda3__47maximumIiEEE10Policy1000EN6thrust24THRUST_300001_SM_1000_NS6detail15normal_iteratorINSC_10device_ptrIiEEEEPijS8_iiNS5_3std3__410__identityEEEvT0_T1_T2_T3_T4_T6__param_2,
	.param .align 1 .b8 _ZN3cub18CUB_300001_SM_10006detail6reduce28DeviceReduceSingleTileKernelINS2_10policy_hubIijN4cuda3__47maximumIiEEE10Policy1000EN6thrust24THRUST_300001_SM_1000_NS6detail15normal_iteratorINSC_10device_ptrIiEEEEPijS8_iiNS5_3std3__410__identityEEEvT0_T1_T2_T3_T4_T6__param_3[1],
	.param .u32 _ZN3cub18CUB_300001_SM_10006detail6reduce28DeviceReduceSingleTileKernelINS2_10policy_hubIijN4cuda3__47maximumIiEEE10Policy1000EN6thrust24THRUST_300001_SM_1000_NS6detail15normal_iteratorINSC_10device_ptrIiEEEEPijS8_iiNS5_3std3__410__identityEEEvT0_T1_T2_T3_T4_T6__param_4,
	.param .align 1 .b8 _ZN3cub18CUB_300001_SM_10006detail6reduce28DeviceReduceSingleTileKernelINS2_10policy_hubIijN4cuda3__47maximumIiEEE10Policy1000EN6thrust24THRUST_300001_SM_1000_NS6detail15normal_iteratorINSC_10device_ptrIiEEEEPijS8_iiNS5_3std3__410__identityEEEvT0_T1_T2_T3_T4_T6__param_5[1]
)
.maxntid 256
.minnctapersm 1
{
	.reg .pred 	%p<59>;
	.reg .b32 	%r<511>;
	.reg .b64 	%rd<84>;
	// demoted variable
	.shared .align 4 .b8 _ZZN3cub18CUB_300001_SM_10006detail6reduce28DeviceReduceSingleTileKernelINS2_10policy_hubIijN4cuda3__47maximumIiEEE10Policy1000EN6thrust24THRUST_300001_SM_1000_NS6detail15normal_iteratorINSC_10device_ptrIiEEEEPijS8_iiNS5_3std3__410__identityEEEvT0_T1_T2_T3_T4_T6_E12temp_storage[44];
	ld.param.u64 	%rd9, [_ZN3cub18CUB_300001_SM_10006detail6reduce28DeviceReduceSingleTileKernelINS2_10policy_hubIijN4cuda3__47maximumIiEEE10Policy1000EN6thrust24THRUST_300001_SM_1000_NS6detail15normal_iteratorINSC_10device_ptrIiEEEEPijS8_iiNS5_3std3__410__identityEEEvT0_T1_T2_T3_T4_T6__param_0];
	ld.param.u64 	%rd10, [_ZN3cub18CUB_300001_SM_10006detail6reduce28DeviceReduceSingleTileKernelINS2_10policy_hubIijN4cuda3__47maximumIiEEE10Policy1000EN6thrust24THRUST_300001_SM_1000_NS6detail15normal_iteratorINSC_10device_ptrIiEEEEPijS8_iiNS5_3std3__410__identityEEEvT0_T1_T2_T3_T4_T6__param_1];
	ld.param.u32 	%r92, [_ZN3cub18CUB_300001_SM_10006detail6reduce28DeviceReduceSingleTileKernelINS2_10policy_hubIijN4cuda3__47maximumIiEEE10Policy1000EN6thrust24THRUST_300001_SM_1000_NS6detail15normal_iteratorINSC_10device_ptrIiEEEEPijS8_iiNS5_3std3__410__identityEEEvT0_T1_T2_T3_T4_T6__param_2];
	ld.param.u32 	%r93, [_ZN3cub18CUB_300001_SM_10006detail6reduce28DeviceReduceSingleTileKernelINS2_10policy_hubIijN4cuda3__47maximumIiEEE10Policy1000EN6thrust24THRUST_300001_SM_1000_NS6detail15normal_iteratorINSC_10device_ptrIiEEEEPijS8_iiNS5_3std3__410__identityEEEvT0_T1_T2_T3_T4_T6__param_4];
	cvta.to.global.u64 	%rd1, %rd10;
	setp.ne.s32 	%p1, %r92, 0;
	@%p1 bra 	$L__BB2_3;
	mov.u32 	%r471, %tid.x;
	setp.ne.s32 	%p58, %r471, 0;
	@%p58 bra 	$L__BB2_52;
	st.global.u32 	[%rd1], %r93;
	bra.uni 	$L__BB2_52;
$L__BB2_3:
	cvta.to.global.u64 	%rd2, %rd9;
	setp.gt.u32 	%p2, %r92, 4095;
	@%p2 bra 	$L__BB2_28;
	mov.u32 	%r1, %tid.x;
	setp.ge.u32 	%p24, %r1, %r92;
	mov.b32 	%r488, 0;
	mov.u32 	%r478, %r1;
	@%p24 bra 	$L__BB2_6;
	mul.wide.u32 	%rd73, %r1, 4;
	add.s64 	%rd74, %rd2, %rd73;
	ld.global.u32 	%r488, [%rd74];
	add.s32 	%r478, %r1, 256;
$L__BB2_6:
	setp.ge.u32 	%p25, %r478, %r92;
	@%p25 bra 	$L__BB2_19;
	not.b32 	%r299, %r478;
	add.s32 	%r300, %r92, %r299;
	shr.u32 	%r301, %r300, 8;
	add.s32 	%r6, %r301, 1;
	and.b32  	%r7, %r6, 15;
	setp.lt.u32 	%p26, %r300, 3840;
	@%p26 bra 	$L__BB2_10;
	and.b32  	%r302, %r6, 33554416;
	neg.s32 	%r474, %r302;
	mul.wide.u32 	%rd75, %r478, 4;
	add.s64 	%rd76, %rd75, %rd2;
	add.s64 	%rd82, %rd76, 8192;
$L__BB2_9:
	.pragma "nounroll";
	ld.global.u32 	%r303, [%rd82+-8192];
	max.s32 	%r304, %r488, %r303;
	ld.global.u32 	%r305, [%rd82+-7168];
	max.s32 	%r306, %r304, %r305;
	ld.global.u32 	%r307, [%rd82+-6144];
	max.s32 	%r308, %r306, %r307;
	ld.global.u32 	%r309, [%rd82+-5120];
	max.s32 	%r310, %r308, %r309;
	ld.global.u32 	%r311, [%rd82+-4096];
	max.s32 	%r312, %r310, %r311;
	ld.global.u32 	%r313, [%rd82+-3072];
	max.s32 	%r314, %r312, %r313;
	ld.global.u32 	%r315, [%rd82+-2048];
	max.s32 	%r316, %r314, %r315;
	ld.global.u32 	%r317, [%rd82+-1024];
	max.s32 	%r318, %r316, %r317;
	ld.global.u32 	%r319, [%rd82];
	max.s32 	%r320, %r318, %r319;
	ld.global.u32 	%r321, [%rd82+1024];
	max.s32 	%r322, %r320, %r321;
	ld.global.u32 	%r323, [%rd82+2048];
	max.s32 	%r324, %r322, %r323;
	ld.global.u32 	%r325, [%rd82+3072];
	max.s32 	%r326, %r324, %r325;
	ld.global.u32 	%r327, [%rd82+4096];
	max.s32 	%r328, %r326, %r327;
	ld.global.u32 	%r329, [%rd82+5120];
	max.s32 	%r330, %r328, %r329;
	ld.global.u32 	%r331, [%rd82+6144];
	max.s32 	%r332, %r330, %r331;
	ld.global.u32 	%r333, [%rd82+7168];
	max.s32 	%r488, %r332, %r333;
	add.s32 	%r478, %r478, 4096;
	add.s32 	%r474, %r474, 16;
	add.s64 	%rd82, %rd82, 16384;
	setp.ne.s32 	%p27, %r474, 0;
	@%p27 bra 	$L__BB2_9;
$L__BB2_10:
	setp.eq.s32 	%p28, %r7, 0;
	@%p28 bra 	$L__BB2_19;
	and.b32  	%r18, %r6, 7;
	setp.lt.u32 	%p29, %r7, 8;
	@%p29 bra 	$L__BB2_13;
	mul.wide.u32 	%rd77, %r478, 4;
	add.s64 	%rd78, %rd2, %rd77;
	ld.global.u32 	%r335, [%rd78];
	max.s32 	%r336, %r488, %r335;
	ld.global.u32 	%r337, [%rd78+1024];
	max.s32 	%r338, %r336, %r337;
	ld.global.u32 	%r339, [%rd78+2048];
	max.s32 	%r340, %r338, %r339;
	ld.global.u32 	%r341, [%rd78+3072];
	max.s32 	%r342, %r340, %r341;
	ld.global.u32 	%r343, [%rd78+4096];
	max.s32 	%r344, %r342, %r343;
	ld.global.u32 	%r345, [%rd78+5120];
	max.s32 	%r346, %r344, %r345;
	ld.global.u32 	%r347, [%rd78+6144];
	max.s32 	%r348, %r346, %r347;
	ld.global.u32 	%r349, [%rd78+7168];
	max.s32 	%r488, %r348, %r349;
	add.s32 	%r478, %r478, 2048;
$L__BB2_13:
	setp.eq.s32 	%p30, %r18, 0;
	@%p30 bra 	$L__BB2_19;
	and.b32  	%r24, %r6, 3;
	setp.lt.u32 	%p31, %r18, 4;
	@%p31 bra 	$L__BB2_16;
	mul.wide.u32 	%rd79, %r478, 4;
	add.s64 	%rd80, %rd2, %rd79;
	ld.global.u32 	%r351, [%rd80];
	max.s32 	%r352, %r488, %r351;
	ld.global.u32 	%r353, [%rd80+1024];
	max.s32 	%r354, %r352, %r353;
	ld.global.u32 	%r355, [%rd80+2048];
	max.s32 	%r356, %r354, %r355;
	ld.global.u32 	%r357, [%rd80+3072];
	max.s32 	%r488, %r356, %r357;
	add.s32 	%r478, %r478, 1024;
$L__BB2_16:
	setp.eq.s32 	%p32, %r24, 0;
	@%p32 bra 	$L__BB2_19;
	mul.wide.u32 	%rd81, %r478, 4;
	add.s64 	%rd83, %rd2, %rd81;
	neg.s32 	%r486, %r24;
$L__BB2_18:
	.pragma "nounroll";
	ld.global.u32 	%r358, [%rd83];
	max.s32 	%r488, %r488, %r358;
	add.s64 	%rd83, %rd83, 1024;
	add.s32 	%r486, %r486, 1;
	setp.ne.s32 	%p33, %r486, 0;
	@%p33 bra 	$L__BB2_18;
$L__BB2_19:
	setp.lt.u32 	%p34, %r92, 256;
	@%p34 bra 	$L__BB2_24;
	// begin inline asm
	mov.u32 %r422, %laneid;
	// end inline asm
	mov.b32 	%r425, 1;
	mov.b32 	%r446, 31;
	mov.b32 	%r447, -1;
	// begin inline asm
	shfl.sync.down.b32 %r423, %r488, %r425, %r446, %r447;
	// end inline asm
	setp.gt.s32 	%p50, %r422, 30;
	max.s32 	%r448, %r488, %r423;
	selp.b32 	%r429, %r488, %r448, %p50;
	mov.b32 	%r430, 2;
	// begin inline asm
	shfl.sync.down.b32 %r428, %r429, %r430, %r446, %r447;
	// end inline asm
	setp.gt.s32 	%p51, %r422, 29;
	max.s32 	%r449, %r429, %r428;
	selp.b32 	%r434, %r429, %r449, %p51;
	mov.b32 	%r435, 4;
	// begin inline asm
	shfl.sync.down.b32 %r433, %r434, %r435, %r446, %r447;
	// end inline asm
	setp.gt.s32 	%p52, %r422, 27;
	max.s32 	%r450, %r434, %r433;
	selp.b32 	%r439, %r434, %r450, %p52;
	mov.b32 	%r440, 8;
	// begin inline asm
	shfl.sync.down.b32 %r438, %r439, %r440, %r446, %r447;
	// end inline asm
	setp.gt.s32 	%p53, %r422, 23;
	max.s32 	%r451, %r439, %r438;
	selp.b32 	%r444, %r439, %r451, %p53;
	mov.b32 	%r445, 16;
	// begin inline asm
	shfl.sync.down.b32 %r443, %r444, %r445, %r446, %r447;
	// end inline asm
	setp.gt.s32 	%p54, %r422, 15;
	max.s32 	%r36, %r444, %r443;
	selp.b32 	%r510, %r444, %r36, %p54;
	setp.ne.s32 	%p55, %r422, 0;
	@%p55 bra 	$L__BB2_22;
	shr.u32 	%r452, %r1, 3;
	and.b32  	%r453, %r452, 124;
	mov.u32 	%r454, _ZZN3cub18CUB_300001_SM_10006detail6reduce28DeviceReduceSingleTileKernelINS2_10policy_hubIijN4cuda3__47maximumIiEEE10Policy1000EN6thrust24THRUST_300001_SM_1000_NS6detail15normal_iteratorINSC_10device_ptrIiEEEEPijS8_iiNS5_3std3__410__identityEEEvT0_T1_T2_T3_T4_T6_E12temp_storage;
	add.s32 	%r455, %r454, %r453;
	st.shared.u32 	[%r455+8], %r36;
$L__BB2_22:
	bar.sync 	0;
	setp.ne.s32 	%p56, %r1, 0;
	@%p56 bra 	$L__BB2_50;
	ld.shared.u32 	%r456, [_ZZN3cub18CUB_300001_SM_10006detail6reduce28DeviceReduceSingleTileKernelINS2_10policy_hubIijN4cuda3__47maximumIiEEE10Policy1000EN6thrust24THRUST_300001_SM_1000_NS6detail15normal_iteratorINSC_10device_ptrIiEEEEPijS8_iiNS5_3std3__410__identityEEEvT0_T1_T2_T3_T4_T6_E12temp_storage+12];
	max.s32 	%r457, %r510, %r456;
	ld.shared.u32 	%r458, [_ZZN3cub18CUB_300001_SM_10006detail6reduce28DeviceReduceSingleTileKernelINS2_10policy_hubIijN4cuda3__47maximumIiEEE10Policy1000EN6thrust24THRUST_300001_SM_1000_NS6detail15normal_iteratorINSC_10device_ptrIiEEEEPijS8_iiNS5_3std3__410__identityEEEvT0_T1_T2_T3_T4_T6_E12temp_storage+16];
	max.s32 	%r459, %r457, %r458;
	ld.shared.u32 	%r460, [_ZZN3cub18CUB_300001_SM_10006detail6reduce28DeviceReduceSingleTileKernelINS2_10policy_hubIijN4cuda3__47maximumIiEEE10Policy1000EN6thrust24THRUST_300001_SM_1000_NS6detail15normal_iteratorINSC_10device_ptrIiEEEEPijS8_iiNS5_3std3__410__identityEEEvT0_T1_T2_T3_T4_T6_E12temp_storage+20];
	max.s32 	%r461, %r459, %r460;
	ld.shared.u32 	%r462, [_ZZN3cub18CUB_300001_SM_10006detail6reduce28DeviceReduceSingleTileKernelINS2_10policy_hubIijN4cuda3__47maximumIiEEE10Policy1000EN6thrust24THRUST_300001_SM_1000_NS6detail15normal_iteratorINSC_10device_ptrIiEEEEPijS8_iiNS5_3std3__410__identityEEEvT0_T1_T2_T3_T4_T6_E12temp_storage+24];
	max.s32 	%r463, %r461, %r462;
	ld.shared.u32 	%r464, [_ZZN3cub18CUB_300001_SM_10006detail6reduce28DeviceReduceSingleTileKernelINS2_10policy_hubIijN4cuda3__47maximumIiEEE10Policy1000EN6thrust24THRUST_300001_SM_1000_NS6detail15normal_iteratorINSC_10device_ptrIiEEEEPijS8_iiNS5_3std3__410__identityEEEvT0_T1_T2_T3_T4_T6_E12temp_storage+28];
	max.s32 	%r465, %r463, %r464;
	ld.shared.u32 	%r466, [_ZZN3cub18CUB_300001_SM_10006detail6reduce28DeviceReduceSingleTileKernelINS2_10policy_hubIijN4cuda3__47maximumIiEEE10Policy1000EN6thrust24THRUST_300001_SM_1000_NS6detail15normal_iteratorINSC_10device_ptrIiEEEEPijS8_iiNS5_3std3__410__identityEEEvT0_T1_T2_T3_T4_T6_E12temp_storage+32];
	max.s32 	%r467, %r465, %r466;
	ld.shared.u32 	%r468, [_ZZN3cub18CUB_300001_SM_10006detail6reduce28DeviceReduceSingleTileKernelINS2_10policy_hubIijN4cuda3__47maximumIiEEE10Policy1000EN6thrust24THRUST_300001_SM_1000_NS6detail15normal_iteratorINSC_10device_ptrIiEEEEPijS8_iiNS5_3std3__410__identityEEEvT0_T1_T2_T3_T4_T6_E12temp_storage+36];
	max.s32 	%r510, %r467, %r468;
	bra.uni 	$L__BB2_50;
$L__BB2_24:
	// begin inline asm
	mov.u32 %r359, %laneid;
	// end inline asm
	and.b32  	%r385, %r1, 992;
	add.s32 	%r386, %r385, 32;
	setp.gt.u32 	%p35, %r386, %r92;
	not.b32 	%r387, %r385;
	add.s32 	%r388, %r92, %r387;
	selp.b32 	%r383, %r388, 31, %p35;
	mov.b32 	%r362, 1;
	mov.b32 	%r384, -1;
	// begin inline asm
	shfl.sync.down.b32 %r360, %r488, %r362, %r383, %r384;
	// end inline asm
	setp.lt.s32 	%p36, %r359, %r383;
	max.s32 	%r389, %r488, %r360;
	selp.b32 	%r366, %r389, %r488, %p36;
	mov.b32 	%r367, 2;
	// begin inline asm
	shfl.sync.down.b32 %r365, %r366, %r367, %r383, %r384;
	// end inline asm
	add.s32 	%r390, %r359, 2;
	setp.gt.s32 	%p37, %r390, %r383;
	max.s32 	%r391, %r366, %r365;
	selp.b32 	%r371, %r366, %r391, %p37;
	mov.b32 	%r372, 4;
	// begin inline asm
	shfl.sync.down.b32 %r370, %r371, %r372, %r383, %r384;
	// end inline asm
	add.s32 	%r392, %r359, 4;
	setp.gt.s32 	%p38, %r392, %r383;
	max.s32 	%r393, %r371, %r370;
	selp.b32 	%r376, %r371, %r393, %p38;
	mov.b32 	%r377, 8;
	// begin inline asm
	shfl.sync.down.b32 %r375, %r376, %r377, %r383, %r384;
	// end inline asm
	add.s32 	%r394, %r359, 8;
	setp.gt.s32 	%p39, %r394, %r383;
	max.s32 	%r395, %r376, %r375;
	selp.b32 	%r381, %r376, %r395, %p39;
	mov.b32 	%r382, 16;
	// begin inline asm
	shfl.sync.down.b32 %r380, %r381, %r382, %r383, %r384;
	// end inline asm
	add.s32 	%r396, %r359, 16;
	setp.gt.s32 	%p40, %r396, %r383;
	max.s32 	%r397, %r381, %r380;
	selp.b32 	%r510, %r381, %r397, %p40;
	setp.ne.s32 	%p41, %r359, 0;
	@%p41 bra 	$L__BB2_26;
	shr.u32 	%r398, %r1, 3;
	and.b32  	%r399, %r398, 124;
	mov.u32 	%r400, _ZZN3cub18CUB_300001_SM_10006detail6reduce28DeviceReduceSingleTileKernelINS2_10policy_hubIijN4cuda3__47maximumIiEEE10Policy1000EN6thrust24THRUST_300001_SM_1000_NS6detail15normal_iteratorINSC_10device_ptrIiEEEEPijS8_iiNS5_3std3__410__identityEEEvT0_T1_T2_T3_T4_T6_E12temp_storage;
	add.s32 	%r401, %r400, %r399;
	st.shared.u32 	[%r401+8], %r510;
$L__BB2_26:
	bar.sync 	0;
	setp.ne.s32 	%p42, %r1, 0;
	@%p42 bra 	$L__BB2_50;
	setp.gt.u32 	%p43, %r92, 32;
	ld.shared.u32 	%r402, [_ZZN3cub18CUB_300001_SM_10006detail6reduce28DeviceReduceSingleTileKernelINS2_10policy_hubIijN4cuda3__47maximumIiEEE10Policy1000EN6thrust24THRUST_300001_SM_1000_NS6detail15normal_iteratorINSC_10device_ptrIiEEEEPijS8_iiNS5_3std3__410__identityEEEvT0_T1_T2_T3_T4_T6_E12temp_storage+12];
	max.s32 	%r403, %r510, %r402;
	selp.b32 	%r404, %r403, %r510, %p43;
	setp.gt.u32 	%p44, %r92, 64;
	ld.shared.u32 	%r405, [_ZZN3cub18CUB_300001_SM_10006detail6reduce28DeviceReduceSingleTileKernelINS2_10policy_hubIijN4cuda3__47maximumIiEEE10Policy1000EN6thrust24THRUST_300001_SM_1000_NS6detail15normal_iteratorINSC_10device_ptrIiEEEEPijS8_iiNS5_3std3__410__identityEEEvT0_T1_T2_T3_T4_T6_E12temp_storage+16];
	max.s32 	%r406, %r404, %r405;
	selp.b32 	%r407, %r406, %r404, %p44;
	setp.gt.u32 	%p45, %r92, 96;
	ld.shared.u32 	%r408, [_ZZN3cub18CUB_300001_SM_10006detail6reduce28DeviceReduceSingleTileKernelINS2_10policy_hubIijN4cuda3__47maximumIiEEE10Policy1000EN6thrust24THRUST_300001_SM_1000_NS6detail15normal_iteratorINSC_10device_ptrIiEEEEPijS8_iiNS5_3std3__410__identityEEEvT0_T1_T2_T3_T4_T6_E12temp_storage+20];
	max.s32 	%r409, %r407, %r408;
	selp.b32 	%r410, %r409, %r407, %p45;
	setp.gt.u32 	%p46, %r92, 128;
	ld.shared.u32 	%r411, [_ZZN3cub18CUB_300001_SM_10006detail6reduce28DeviceReduceSingleTileKernelINS2_10policy_hubIijN4cuda3__47maximumIiEEE10Policy1000EN6thrust24THRUST_300001_SM_1000_NS6detail15normal_iteratorINSC_10device_ptrIiEEEEPijS8_iiNS5_3std3__410__identityEEEvT0_T1_T2_T3_T4_T6_E12temp_storage+24];
	max.s32 	%r412, %r410, %r411;
	selp.b32 	%r413, %r412, %r410, %p46;
	setp.gt.u32 	%p47, %r92, 160;
	ld.shared.u32 	%r414, [_ZZN3cub18CUB_300001_SM_10006detail6reduce28DeviceReduceSingleTileKernelINS2_10policy_hubIijN4cuda3__47maximumIiEEE10Policy1000EN6thrust24THRUST_300001_SM_1000_NS6detail15normal_iteratorINSC_10device_ptrIiEEEEPijS8_iiNS5_3std3__410__identityEEEvT0_T1_T2_T3_T4_T6_E12temp_storage+28];
	max.s32 	%r415, %r413, %r414;
	selp.b32 	%r416, %r415, %r413, %p47;
	setp.gt.u32 	%p48, %r92, 192;
	ld.shared.u32 	%r417, [_ZZN3cub18CUB_300001_SM_10006detail6reduce28DeviceReduceSingleTileKernelINS2_10policy_hubIijN4cuda3__47maximumIiEEE10Policy1000EN6thrust24THRUST_300001_SM_1000_NS6detail15normal_iteratorINSC_10device_ptrIiEEEEPijS8_iiNS5_3std3__410__identityEEEvT0_T1_T2_T3_T4_T6_E12temp_storage+32];
	max.s32 	%r418, %r416, %r417;
	selp.b32 	%r419, %r418, %r416, %p48;
	setp.gt.u32 	%p49, %r92, 224;
	ld.shared.u32 	%r420, [_ZZN3cub18CUB_300001_SM_10006detail6reduce28DeviceReduceSingleTileKernelINS2_10policy_hubIijN4cuda3__47maximumIiEEE10Policy1000EN6thrust24THRUST_300001_SM_1000_NS6detail15normal_iteratorINSC_10device_ptrIiEEEEPijS8_iiNS5_3std3__410__identityEEEvT0_T1_T2_T3_T4_T6_E12temp_storage+36];
	max.s32 	%r421, %r419, %r420;
	selp.b32 	%r510, %r421, %r419, %p49;
	bra.uni 	$L__BB2_50;
$L__BB2_28:
	mov.u32 	%r41, %tid.x;
	mul.wide.u32 	%rd11, %r41, 4;
	add.s64 	%rd12, %rd2, %rd11;
	ld.global.u32 	%r95, [%rd12];
	ld.global.u32 	%r96, [%rd12+1024];
	ld.global.u32 	%r97, [%rd12+2048];
	ld.global.u32 	%r98, [%rd12+3072];
	ld.global.u32 	%r99, [%rd12+4096];
	ld.global.u32 	%r100, [%rd12+5120];
	ld.global.u32 	%r101, [%rd12+6144];
	ld.global.u32 	%r102, [%rd12+7168];
	ld.global.u32 	%r103, [%rd12+8192];
	ld.global.u32 	%r104, [%rd12+9216];
	ld.global.u32 	%r105, [%rd12+10240];
	ld.global.u32 	%r106, [%rd12+11264];
	ld.global.u32 	%r107, [%rd12+12288];
	ld.global.u32 	%r108, [%rd12+13312];
	ld.global.u32 	%r109, [%rd12+14336];
	ld.global.u32 	%r110, [%rd12+15360];
	max.s32 	%r111, %r95, %r96;
	max.s32 	%r112, %r111, %r97;
	max.s32 	%r113, %r98, %r99;
	max.s32 	%r114, %r113, %r100;
	max.s32 	%r115, %r101, %r102;
	max.s32 	%r116, %r115, %r103;
	max.s32 	%r117, %r104, %r105;
	max.s32 	%r118, %r117, %r106;
	max.s32 	%r119, %r107, %r108;
	max.s32 	%r120, %r119, %r109;
	max.s32 	%r121, %r112, %r114;
	max.s32 	%r122, %r121, %r116;
	max.s32 	%r123, %r118, %r120;
	max.s32 	%r124, %r123, %r110;
	max.s32 	%r509, %r122, %r124;
	add.s32 	%r43, %r92, -4096;
	setp.lt.u32 	%p3, %r43, 4096;
	mov.b32 	%r492, 4096;
	@%p3 bra 	$L__BB2_32;
	mov.b32 	%r492, 4096;
$L__BB2_30:
	add.s32 	%r126, %r41, %r492;
	mul.wide.u32 	%rd13, %r126, 4;
	add.s64 	%rd14, %rd2, %rd13;
	ld.global.u32 	%r127, [%rd14];
	ld.global.u32 	%r128, [%rd14+1024];
	ld.global.u32 	%r129, [%rd14+2048];
	ld.global.u32 	%r130, [%rd14+3072];
	ld.global.u32 	%r131, [%rd14+4096];
	ld.global.u32 	%r132, [%rd14+5120];
	ld.global.u32 	%r133, [%rd14+6144];
	ld.global.u32 	%r134, [%rd14+7168];
	ld.global.u32 	%r135, [%rd14+8192];
	ld.global.u32 	%r136, [%rd14+9216];
	ld.global.u32 	%r137, [%rd14+10240];
	ld.global.u32 	%r138, [%rd14+11264];
	ld.global.u32 	%r139, [%rd14+12288];
	ld.global.u32 	%r140, [%rd14+13312];
	ld.global.u32 	%r141, [%rd14+14336];
	ld.global.u32 	%r142, [%rd14+15360];
	max.s32 	%r143, %r509, %r127;
	max.s32 	%r144, %r143, %r128;
	max.s32 	%r145, %r129, %r130;
	max.s32 	%r146, %r145, %r131;
	max.s32 	%r147, %r132, %r133;
	max.s32 	%r148, %r147, %r134;
	max.s32 	%r149, %r135, %r136;
	max.s32 	%r150, %r149, %r137;
	max.s32 	%r151, %r138, %r139;
	max.s32 	%r152, %r151, %r140;
	max.s32 	%r153, %r141, %r142;
	max.s32 	%r154, %r144, %r146;
	max.s32 	%r155, %r154, %r148;
	max.s32 	%r156, %r150, %r152;
	max.s32 	%r157, %r156, %r153;
	max.s32 	%r509, %r155, %r157;
	sub.s32 	%r158, %r92, %r492;
	setp.lt.u32 	%p4, %r158, 4096;
	@%p4 bra 	$L__BB2_46;
	add.s32 	%r492, %r492, 4096;
	setp.le.u32 	%p5, %r492, %r43;
	@%p5 bra 	$L__BB2_30;
$L__BB2_32:
	setp.le.u32 	%p6, %r92, %r492;
	sub.s32 	%r159, %r92, %r492;
	setp.ge.s32 	%p7, %r41, %r159;
	or.pred  	%p8, %p6, %p7;
	@%p8 bra 	$L__BB2_46;
	not.b32 	%r162, %r41;
	add.s32 	%r163, %r92, %r162;
	sub.s32 	%r164, %r163, %r492;
	shr.u32 	%r165, %r164, 8;
	add.s32 	%r50, %r165, 1;
	and.b32  	%r51, %r50, 15;
	setp.lt.u32 	%p9, %r164, 3840;
	mov.u32 	%r501, %r41;
	@%p9 bra 	$L__BB2_37;
	or.b32  	%r495, %r41, 2048;
	add.s32 	%r494, %r41, %r492;
	and.b32  	%r166, %r50, 33554416;
	neg.s32 	%r493, %r166;
$L__BB2_35:
	.pragma "nounroll";
	mul.wide.u32 	%rd15, %r494, 4;
	add.s64 	%rd16, %rd2, %rd15;
	ld.global.u32 	%r167, [%rd16];
	max.s32 	%r168, %r509, %r167;
	add.s32 	%r169, %r494, 256;
	mul.wide.u32 	%rd17, %r169, 4;
	add.s64 	%rd18, %rd2, %rd17;
	ld.global.u32 	%r170, [%rd18];
	max.s32 	%r171, %r168, %r170;
	add.s32 	%r172, %r494, 512;
	mul.wide.u32 	%rd19, %r172, 4;
	add.s64 	%rd20, %rd2, %rd19;
	ld.global.u32 	%r173, [%rd20];
	max.s32 	%r174, %r171, %r173;
	add.s32 	%r175, %r494, 768;
	mul.wide.u32 	%rd21, %r175, 4;
	add.s64 	%rd22, %rd2, %rd21;
	ld.global.u32 	%r176, [%rd22];
	max.s32 	%r177, %r174, %r176;
	add.s32 	%r178, %r494, 1024;
	mul.wide.u32 	%rd23, %r178, 4;
	add.s64 	%rd24, %rd2, %rd23;
	ld.global.u32 	%r179, [%rd24];
	max.s32 	%r180, %r177, %r179;
	add.s32 	%r181, %r494, 1280;
	mul.wide.u32 	%rd25, %r181, 4;
	add.s64 	%rd26, %rd2, %rd25;
	ld.global.u32 	%r182, [%rd26];
	max.s32 	%r183, %r180, %r182;
	add.s32 	%r184, %r494, 1536;
	mul.wide.u32 	%rd27, %r184, 4;
	add.s64 	%rd28, %rd2, %rd27;
	ld.global.u32 	%r185, [%rd28];
	max.s32 	%r186, %r183, %r185;
	add.s32 	%r187, %r494, 1792;
	mul.wide.u32 	%rd29, %r187, 4;
	add.s64 	%rd30, %rd2, %rd29;
	ld.global.u32 	%r188, [%rd30];
	max.s32 	%r189, %r186, %r188;
	add.s32 	%r190, %r494, 2048;
	mul.wide.u32 	%rd31, %r190, 4;
	add.s64 	%rd32, %rd2, %rd31;
	ld.global.u32 	%r191, [%rd32];
	max.s32 	%r192, %r189, %r191;
	add.s32 	%r193, %r494, 2304;
	mul.wide.u32 	%rd33, %r193, 4;
	add.s64 	%rd34, %rd2, %rd33;
	ld.global.u32 	%r194, [%rd34];
	max.s32 	%r195, %r192, %r194;
	add.s32 	%r196, %r494, 2560;
	mul.wide.u32 	%rd35, %r196, 4;
	add.s64 	%rd36, %rd2, %rd35;
	ld.global.u32 	%r197, [%rd36];
	max.s32 	%r198, %r195, %r197;
	add.s32 	%r199, %r494, 2816;
	mul.wide.u32 	%rd37, %r199, 4;
	add.s64 	%rd38, %rd2, %rd37;
	ld.global.u32 	%r200, [%rd38];
	max.s32 	%r201, %r198, %r200;
	add.s32 	%r202, %r494, 3072;
	mul.wide.u32 	%rd39, %r202, 4;
	add.s64 	%rd40, %rd2, %rd39;
	ld.global.u32 	%r203, [%rd40];
	max.s32 	%r204, %r201, %r203;
	add.s32 	%r205, %r494, 3328;
	mul.wide.u32 	%rd41, %r205, 4;
	add.s64 	%rd42, %rd2, %rd41;
	ld.global.u32 	%r206, [%rd42];
	max.s32 	%r207, %r204, %r206;
	add.s32 	%r208, %r494, 3584;
	mul.wide.u32 	%rd43, %r208, 4;
	add.s64 	%rd44, %rd2, %rd43;
	ld.global.u32 	%r209, [%rd44];
	max.s32 	%r210, %r207, %r209;
	add.s32 	%r211, %r494, 3840;
	mul.wide.u32 	%rd45, %r211, 4;
	add.s64 	%rd46, %rd2, %rd45;
	ld.global.u32 	%r212, [%rd46];
	max.s32 	%r509, %r210, %r212;
	add.s32 	%r495, %r495, 4096;
	add.s32 	%r494, %r494, 4096;
	add.s32 	%r493, %r493, 16;
	setp.ne.s32 	%p10, %r493, 0;
	@%p10 bra 	$L__BB2_35;
	add.s32 	%r501, %r495, -2048;
$L__BB2_37:
	setp.eq.s32 	%p11, %r51, 0;
	@%p11 bra 	$L__BB2_46;
	and.b32  	%r67, %r50, 7;
	setp.lt.u32 	%p12, %r51, 8;
	@%p12 bra 	$L__BB2_40;
	add.s32 	%r214, %r501, %r492;
	mul.wide.u32 	%rd47, %r214, 4;
	add.s64 	%rd48, %rd2, %rd47;
	ld.global.u32 	%r215, [%rd48];
	max.s32 	%r216, %r509, %r215;
	add.s32 	%r217, %r214, 256;
	mul.wide.u32 	%rd49, %r217, 4;
	add.s64 	%rd50, %rd2, %rd49;
	ld.global.u32 	%r218, [%rd50];
	max.s32 	%r219, %r216, %r218;
	add.s32 	%r220, %r214, 512;
	mul.wide.u32 	%rd51, %r220, 4;
	add.s64 	%rd52, %rd2, %rd51;
	ld.global.u32 	%r221, [%rd52];
	max.s32 	%r222, %r219, %r221;
	add.s32 	%r223, %r214, 768;
	mul.wide.u32 	%rd53, %r223, 4;
	add.s64 	%rd54, %rd2, %rd53;
	ld.global.u32 	%r224, [%rd54];
	max.s32 	%r225, %r222, %r224;
	add.s32 	%r226, %r214, 1024;
	mul.wide.u32 	%rd55, %r226, 4;
	add.s64 	%rd56, %rd2, %rd55;
	ld.global.u32 	%r227, [%rd56];
	max.s32 	%r228, %r225, %r227;
	add.s32 	%r229, %r214, 1280;
	mul.wide.u32 	%rd57, %r229, 4;
	add.s64 	%rd58, %rd2, %rd57;
	ld.global.u32 	%r230, [%rd58];
	max.s32 	%r231, %r228, %r230;
	add.s32 	%r232, %r214, 1536;
	mul.wide.u32 	%rd59, %r232, 4;
	add.s64 	%rd60, %rd2, %rd59;
	ld.global.u32 	%r233, [%rd60];
	max.s32 	%r234, %r231, %r233;
	add.s32 	%r235, %r214, 1792;
	mul.wide.u32 	%rd61, %r235, 4;
	add.s64 	%rd62, %rd2, %rd61;
	ld.global.u32 	%r236, [%rd62];
	max.s32 	%r509, %r234, %r236;
	add.s32 	%r501, %r501, 2048;
$L__BB2_40:
	setp.eq.s32 	%p13, %r67, 0;
	@%p13 bra 	$L__BB2_46;
	and.b32  	%r73, %r50, 3;
	setp.lt.u32 	%p14, %r67, 4;
	@%p14 bra 	$L__BB2_43;
	add.s32 	%r238, %r501, %r492;
	mul.wide.u32 	%rd63, %r238, 4;
	add.s64 	%rd64, %rd2, %rd63;
	ld.global.u32 	%r239, [%rd64];
	max.s32 	%r240, %r509, %r239;
	add.s32 	%r241, %r238, 256;
	mul.wide.u32 	%rd65, %r241, 4;
	add.s64 	%rd66, %rd2, %rd65;
	ld.global.u32 	%r242, [%rd66];
	max.s32 	%r243, %r240, %r242;
	add.s32 	%r244, %r238, 512;
	mul.wide.u32 	%rd67, %r244, 4;
	add.s64 	%rd68, %rd2, %rd67;
	ld.global.u32 	%r245, [%rd68];
	max.s32 	%r246, %r243, %r245;
	add.s32 	%r247, %r238, 768;
	mul.wide.u32 	%rd69, %r247, 4;
	add.s64 	%rd70, %rd2, %rd69;
	ld.global.u32 	%r248, [%rd70];
	max.s32 	%r509, %r246, %r248;
	add.s32 	%r501, %r501, 1024;
$L__BB2_43:
	setp.eq.s32 	%p15, %r73, 0;
	@%p15 bra 	$L__BB2_46;
	add.s32 	%r507, %r501, %r492;
	neg.s32 	%r506, %r73;
$L__BB2_45:
	.pragma "nounroll";
	mul.wide.u32 	%rd71, %r507, 4;
	add.s64 	%rd72, %rd2, %rd71;
	ld.global.u32 	%r249, [%rd72];
	max.s32 	%r509, %r509, %r249;
	add.s32 	%r507, %r507, 256;
	add.s32 	%r506, %r506, 1;
	setp.ne.s32 	%p16, %r506, 0;
	@%p16 bra 	$L__BB2_45;
$L__BB2_46:
	// begin inline asm
	mov.u32 %r250, %laneid;
	// end inline asm
	mov.b32 	%r253, 1;
	mov.b32 	%r274, 31;
	mov.b32 	%r275, -1;
	// begin inline asm
	shfl.sync.down.b32 %r251, %r509, %r253, %r274, %r275;
	// end inline asm
	setp.gt.s32 	%p17, %r250, 30;
	max.s32 	%r276, %r509, %r251;
	selp.b32 	%r257, %r509, %r276, %p17;
	mov.b32 	%r258, 2;
	// begin inline asm
	shfl.sync.down.b32 %r256, %r257, %r258, %r274, %r275;
	// end inline asm
	setp.gt.s32 	%p18, %r250, 29;
	max.s32 	%r277, %r257, %r256;
	selp.b32 	%r262, %r257, %r277, %p18;
	mov.b32 	%r263, 4;
	// begin inline asm
	shfl.sync.down.b32 %r261, %r262, %r263, %r274, %r275;
	// end inline asm
	setp.gt.s32 	%p19, %r250, 27;
	max.s32 	%r278, %r262, %r261;
	selp.b32 	%r267, %r262, %r278, %p19;
	mov.b32 	%r268, 8;
	// begin inline asm
	shfl.sync.down.b32 %r266, %r267, %r268, %r274, %r275;
	// end inline asm
	setp.gt.s32 	%p20, %r250, 23;
	max.s32 	%r279, %r267, %r266;
	selp.b32 	%r272, %r267, %r279, %p20;
	mov.b32 	%r273, 16;
	// begin inline asm
	shfl.sync.down.b32 %r271, %r272, %r273, %r274, %r275;
	// end inline asm
	setp.gt.s32 	%p21, %r250, 15;
	max.s32 	%r88, %r272, %r271;
	selp.b32 	%r510, %r272, %r88, %p21;
	setp.ne.s32 	%p22, %r250, 0;
	@%p22 bra 	$L__BB2_48;
	shr.u32 	%r280, %r41, 3;
	and.b32  	%r281, %r280, 124;
	mov.u32 	%r282, _ZZN3cub18CUB_300001_SM_10006detail6reduce28DeviceReduceSingleTileKernelINS2_10policy_hubIijN4cuda3__47maximumIiEEE10Policy1000EN6thrust24THRUST_300001_SM_1000_NS6detail15normal_iteratorINSC_10device_ptrIiEEEEPijS8_iiNS5_3std3__410__identityEEEvT0_T1_T2_T3_T4_T6_E12temp_storage;
	add.s32 	%r283, %r282, %r281;
	st.shared.u32 	[%r283+8], %r88;
$L__BB2_48:
	bar.sync 	0;
	setp.ne.s32 	%p23, %r41, 0;
	@%p23 bra 	$L__BB2_50;
	ld.shared.u32 	%r284, [_ZZN3cub18CUB_300001_SM_10006detail6reduce28DeviceReduceSingleTileKernelINS2_10policy_hubIijN4cuda3__47maximumIiEEE10Policy1000EN6thrust24THRUST_300001_SM_1000_NS6detail15normal_iteratorINSC_10device_ptrIiEEEEPijS8_iiNS5_3std3__410__identityEEEvT0_T1_T2_T3_T4_T6_E12temp_storage+12];
	max.s32 	%r285, %r510, %r284;
	ld.shared.u32 	%r286, [_ZZN3cub18CUB_300001_SM_10006detail6reduce28DeviceReduceSingleTileKernelINS2_10policy_hubIijN4cuda3__47maximumIiEEE10Policy1000EN6thrust24THRUST_300001_SM_1000_NS6detail15normal_iteratorINSC_10device_ptrIiEEEEPijS8_iiNS5_3std3__410__identityEEEvT0_T1_T2_T3_T4_T6_E12temp_storage+16];
	max.s32 	%r287, %r285, %r286;
	ld.shared.u32 	%r288, [_ZZN3cub18CUB_300001_SM_10006detail6reduce28DeviceReduceSingleTileKernelINS2_10policy_hubIijN4cuda3__47maximumIiEEE10Policy1000EN6thrust24THRUST_300001_SM_1000_NS6detail15normal_iteratorINSC_10device_ptrIiEEEEPijS8_iiNS5_3std3__410__identityEEEvT0_T1_T2_T3_T4_T6_E12temp_storage+20];
	max.s32 	%r289, %r287, %r288;
	ld.shared.u32 	%r290, [_ZZN3cub18CUB_300001_SM_10006detail6reduce28DeviceReduceSingleTileKernelINS2_10policy_hubIijN4cuda3__47maximumIiEEE10Policy1000EN6thrust24THRUST_300001_SM_1000_NS6detail15normal_iteratorINSC_10device_ptrIiEEEEPijS8_iiNS5_3std3__410__identityEEEvT0_T1_T2_T3_T4_T6_E12temp_storage+24];
	max.s32 	%r291, %r289, %r290;
	ld.shared.u32 	%r292, [_ZZN3cub18CUB_300001_SM_10006detail6reduce28DeviceReduceSingleTileKernelINS2_10policy_hubIijN4cuda3__47maximumIiEEE10Policy1000EN6thrust24THRUST_300001_SM_1000_NS6detail15normal_iteratorINSC_10device_ptrIiEEEEPijS8_iiNS5_3std3__410__identityEEEvT0_T1_T2_T3_T4_T6_E12temp_storage+28];
	max.s32 	%r293, %r291, %r292;
	ld.shared.u32 	%r294, [_ZZN3cub18CUB_300001_SM_10006detail6reduce28DeviceReduceSingleTileKernelINS2_10policy_hubIijN4cuda3__47maximumIiEEE10Policy1000EN6thrust24THRUST_300001_SM_1000_NS6detail15normal_iteratorINSC_10device_ptrIiEEEEPijS8_iiNS5_3std3__410__identityEEEvT0_T1_T2_T3_T4_T6_E12temp_storage+32];
	max.s32 	%r295, %r293, %r294;
	ld.shared.u32 	%r296, [_ZZN3cub18CUB_300001_SM_10006detail6reduce28DeviceReduceSingleTileKernelINS2_10policy_hubIijN4cuda3__47maximumIiEEE10Policy1000EN6thrust24THRUST_300001_SM_1000_NS6detail15normal_iteratorINSC_10device_ptrIiEEEEPijS8_iiNS5_3std3__410__identityEEEvT0_T1_T2_T3_T4_T6_E12temp_storage+36];
	max.s32 	%r510, %r295, %r296;
$L__BB2_50:
	mov.u32 	%r469, %tid.x;
	setp.ne.s32 	%p57, %r469, 0;
	@%p57 bra 	$L__BB2_52;
	max.s32 	%r470, %r93, %r510;
	st.global.u32 	[%rd1], %r470;
$L__BB2_52:
	ret;

}
	// .globl	_ZN3cub18CUB_300001_SM_10006detail6reduce18DeviceReduceKernelINS2_10policy_hubIijN4cuda3__47maximumIiEEE10Policy1000EN6thrust24THRUST_300001_SM_1000_NS6detail15normal_iteratorINSC_10device_ptrIiEEEEjS8_iNS5_3std3__410__identityEEEvT0_PT3_T1_NS0_13GridEvenShareISO_EET2_T4_
.visible .entry _ZN3cub18CUB_300001_SM_10006detail6reduce18DeviceReduceKernelINS2_10policy_hubIijN4cuda3__47maximumIiEEE10Policy1000EN6thrust24THRUST_300001_SM_1000_NS6detail15normal_iteratorINSC_10device_ptrIiEEEEjS8_iNS5_3std3__410__identityEEEvT0_PT3_T1_NS0_13GridEvenShareISO_EET2_T4_(
	.param .align 8 .b8 _ZN3cub18CUB_300001_SM_10006detail6reduce18DeviceReduceKernelINS2_10policy_hubIijN4cuda3__47maximumIiEEE10Policy1000EN6thrust24THRUST_300001_SM_1000_NS6detail15normal_iteratorINSC_10device_ptrIiEEEEjS8_iNS5_3std3__410__identityEEEvT0_PT3_T1_NS0_13GridEvenShareISO_EET2_T4__param_0[8],
	.param .u64 .ptr .align 1 _ZN3cub18CUB_300001_SM_10006detail6reduce18DeviceReduceKernelINS2_10policy_hubIijN4cuda3__47maximumIiEEE10Policy1000EN6thrust24THRUST_300001_SM_1000_NS6detail15normal_iteratorINSC_10device_ptrIiEEEEjS8_iNS5_3std3__410__identityEEEvT0_PT3_T1_NS0_13GridEvenShareISO_EET2_T4__param_1,
	.param .u32 _ZN3cub18CUB_300001_SM_10006detail6reduce18DeviceReduceKernelINS2_10policy_hubIijN4cuda3__47maximumIiEEE10Policy1000EN6thrust24THRUST_300001_SM_1000_NS6detail15normal_iteratorINSC_10device_ptrIiEEEEjS8_iNS5_3std3__410__identityEEEvT0_PT3_T1_NS0_13GridEvenShareISO_EET2_T4__param_2,
	.param .align 4 .b8 _ZN3cub18CUB_300001_SM_10006detail6reduce18DeviceReduceKernelINS2_10policy_hubIijN4cuda3__47maximumIiEEE10Policy1000EN6thrust24THRUST_300001_SM_1000_NS6detail15normal_iteratorINSC_10device_ptrIiEEEEjS8_iNS5_3std3__410__identityEEEvT0_PT3_T1_NS0_13GridEvenShareISO_EET2_T4__param_3[40],
	.param .align 1 .b8 _ZN3cub18CUB_300001_SM_10006detail6reduce18DeviceReduceKernelINS2_10policy_hubIijN4cuda3__47maximumIiEEE10Policy1000EN6thrust24THRUST_300001_SM_1000_NS6detail15normal_iteratorINSC_10device_ptrIiEEEEjS8_iNS5_3std3__410__identityEEEvT0_PT3_T1_NS0_13GridEvenShareISO_EET2_T4__param_4[1],
	.param .align 1 .b8 _ZN3cub18CUB_300001_SM_10006detail6reduce18DeviceReduceKernelINS2_10policy_hubIijN4cuda3__47maximumIiEEE10Policy1000EN6thrust24THRUST_300001_SM_1000_NS6detail15normal_iteratorINSC_10device_ptrIiEEEEjS8_iNS5_3std3__410__identityEEEvT0_PT3_T1_NS0_13GridEvenShareISO_EET2_T4__param_5[1]
)
.maxntid 256
{
	.reg .pred 	%p<57>;
	.reg .b16 	%rs<4>;
	.reg .b32 	%r<575>;
	.reg .b64 	%rd<130>;
	// demoted variable
	.shared .align 4 .b8 _ZZN3cub18CUB_300001_SM_10006detail6reduce18DeviceReduceKernelINS2_10policy_hubIijN4cuda3__47maximumIiEEE10Policy1000EN6thrust24THRUST_300001_SM_1000_NS6detail15normal_iteratorINSC_10device_ptrIiEEEEjS8_iNS5_3std3__410__identityEEEvT0_PT3_T1_NS0_13GridEvenShareISO_EET2_T4_E12temp_storage[44];
	ld.param.u32 	%r1, [_ZN3cub18CUB_300001_SM_10006detail6reduce18DeviceReduceKernelINS2_10policy_hubIijN4cuda3__47maximumIiEEE10Policy1000EN6thrust24THRUST_300001_SM_1000_NS6detail15normal_iteratorINSC_10device_ptrIiEEEEjS8_iNS5_3std3__410__identityEEEvT0_PT3_T1_NS0_13GridEvenShareISO_EET2_T4__param_3+20];
	ld.param.u32 	%r2, [_ZN3cub18CUB_300001_SM_10006detail6reduce18DeviceReduceKernelINS2_10policy_hubIijN4cuda3__47maximumIiEEE10Policy1000EN6thrust24THRUST_300001_SM_1000_NS6detail15normal_iteratorINSC_10device_ptrIiEEEEjS8_iNS5_3std3__410__identityEEEvT0_PT3_T1_NS0_13GridEvenShareISO_EET2_T4__param_3+24];
	ld.param.u64 	%rd3, [_ZN3cub18CUB_300001_SM_10006detail6reduce18DeviceReduceKernelINS2_10policy_hubIijN4cuda3__47maximumIiEEE10Policy1000EN6thrust24THRUST_300001_SM_1000_NS6detail15normal_iteratorINSC_10device_ptrIiEEEEjS8_iNS5_3std3__410__identityEEEvT0_PT3_T1_NS0_13GridEvenShareISO_EET2_T4__param_0];
	cvta.to.global.u64 	%rd1, %rd3;
	mov.u32 	%r3, %ctaid.x;
	shl.b32 	%r4, %r2, 12;
	shl.b32 	%r556, %r3, 12;
	sub.s32 	%r6, %r1, %r556;
	setp.gt.u32 	%p1, %r6, 4095;
	@%p1 bra 	$L__BB3_26;
	mov.u32 	%r7, %tid.x;
	setp.ge.u32 	%p23, %r7, %r6;
	mov.b32 	%r550, 0;
	mov.u32 	%r539, %r7;
	@%p23 bra 	$L__BB3_3;
	add.s32 	%r331, %r556, %r7;
	mul.wide.u32 	%rd66, %r331, 4;
	add.s64 	%rd67, %rd1, %rd66;
	ld.global.u32 	%r550, [%rd67];
	add.s32 	%r539, %r7, 256;
$L__BB3_3:
	setp.ge.u32 	%p24, %r539, %r6;
	@%p24 bra 	$L__BB3_17;
	not.b32 	%r333, %r539;
	add.s32 	%r334, %r1, %r333;
	sub.s32 	%r335, %r334, %r556;
	shr.u32 	%r336, %r335, 8;
	add.s32 	%r12, %r336, 1;
	and.b32  	%r13, %r12, 15;
	setp.lt.u32 	%p25, %r335, 3840;
	@%p25 bra 	$L__BB3_8;
	or.b32  	%r536, %r539, 2048;
	add.s32 	%r535, %r539, %r556;
	and.b32  	%r337, %r12, 33554416;
	neg.s32 	%r534, %r337;
$L__BB3_6:
	.pragma "nounroll";
	mul.wide.u32 	%rd68, %r535, 4;
	add.s64 	%rd69, %rd1, %rd68;
	ld.global.u32 	%r338, [%rd69];
	max.s32 	%r339, %r550, %r338;
	add.s32 	%r340, %r535, 256;
	mul.wide.u32 	%rd70, %r340, 4;
	add.s64 	%rd71, %rd1, %rd70;
	ld.global.u32 	%r341, [%rd71];
	max.s32 	%r342, %r339, %r341;
	add.s32 	%r343, %r535, 512;
	mul.wide.u32 	%rd72, %r343, 4;
	add.s64 	%rd73, %rd1, %rd72;
	ld.global.u32 	%r344, [%rd73];
	max.s32 	%r345, %r342, %r344;
	add.s32 	%r346, %r535, 768;
	mul.wide.u32 	%rd74, %r346, 4;
	add.s64 	%rd75, %rd1, %rd74;
	ld.global.u32 	%r347, [%rd75];
	max.s32 	%r348, %r345, %r347;
	add.s32 	%r349, %r535, 1024;
	mul.wide.u32 	%rd76, %r349, 4;
	add.s64 	%rd77, %rd1, %rd76;
	ld.global.u32 	%r350, [%rd77];
	max.s32 	%r351, %r348, %r350;
	add.s32 	%r352, %r535, 1280;
	mul.wide.u32 	%rd78, %r352, 4;
	add.s64 	%rd79, %rd1, %rd78;
	ld.global.u32 	%r353, [%rd79];
	max.s32 	%r354, %r351, %r353;
	add.s32 	%r355, %r535, 1536;
	mul.wide.u32 	%rd80, %r355, 4;
	add.s64 	%rd81, %rd1, %rd80;
	ld.global.u32 	%r356, [%rd81];
	max.s32 	%r357, %r354, %r356;
	add.s32 	%r358, %r535, 1792;
	mul.wide.u32 	%rd82, %r358, 4;
	add.s64 	%rd83, %rd1, %rd82;
	ld.global.u32 	%r359, [%rd83];
	max.s32 	%r360, %r357, %r359;
	add.s32 	%r361, %r535, 2048;
	mul.wide.u32 	%rd84, %r361, 4;
	add.s64 	%rd85, %rd1, %rd84;
	ld.global.u32 	%r362, [%rd85];
	max.s32 	%r363, %r360, %r362;
	add.s32 	%r364, %r535, 2304;
	mul.wide.u32 	%rd86, %r364, 4;
	add.s64 	%rd87, %rd1, %rd86;
	ld.global.u32 	%r365, [%rd87];
	max.s32 	%r366, %r363, %r365;
	add.s32 	%r367, %r535, 2560;
	mul.wide.u32 	%rd88, %r367, 4;
	add.s64 	%rd89, %rd1, %rd88;
	ld.global.u32 	%r368, [%rd89];
	max.s32 	%r369, %r366, %r368;
	add.s32 	%r370, %r535, 2816;
	mul.wide.u32 	%rd90, %r370, 4;
	add.s64 	%rd91, %rd1, %rd90;
	ld.global.u32 	%r371, [%rd91];
	max.s32 	%r372, %r369, %r371;
	add.s32 	%r373, %r535, 3072;
	mul.wide.u32 	%rd92, %r373, 4;
	add.s64 	%rd93, %rd1, %rd92;
	ld.global.u32 	%r374, [%rd93];
	max.s32 	%r375, %r372, %r374;
	add.s32 	%r376, %r535, 3328;
	mul.wide.u32 	%rd94, %r376, 4;
	add.s64 	%rd95, %rd1, %rd94;
	ld.global.u32 	%r377, [%rd95];
	max.s32 	%r378, %r375, %r377;
	add.s32 	%r379, %r535, 3584;
	mul.wide.u32 	%rd96, %r379, 4;
	add.s64 	%rd97, %rd1, %rd96;
	ld.global.u32 	%r380, [%rd97];
	max.s32 	%r381, %r378, %r380;
	add.s32 	%r382, %r535, 3840;
	mul.wide.u32 	%rd98, %r382, 4;
	add.s64 	%rd99, %rd1, %rd98;
	ld.global.u32 	%r383, [%rd99];
	max.s32 	%r550, %r381, %r383;
	add.s32 	%r536, %r536, 4096;
	add.s32 	%r535, %r535, 4096;
	add.s32 	%r534, %r534, 16;
	setp.ne.s32 	%p26, %r534, 0;
	@%p26 bra 	$L__BB3_6;
	add.s32 	%r539, %r536, -2048;
$L__BB3_8:
	setp.eq.s32 	%p27, %r13, 0;
	@%p27 bra 	$L__BB3_17;
	and.b32  	%r29, %r12, 7;
	setp.lt.u32 	%p28, %r13, 8;
	@%p28 bra 	$L__BB3_11;
	add.s32 	%r385, %r556, %r539;
	mul.wide.u32 	%rd100, %r385, 4;
	add.s64 	%rd101, %rd1, %rd100;
	ld.global.u32 	%r386, [%rd101];
	max.s32 	%r387, %r550, %r386;
	add.s32 	%r388, %r385, 256;
	mul.wide.u32 	%rd102, %r388, 4;
	add.s64 	%rd103, %rd1, %rd102;
	ld.global.u32 	%r389, [%rd103];
	max.s32 	%r390, %r387, %r389;
	add.s32 	%r391, %r385, 512;
	mul.wide.u32 	%rd104, %r391, 4;
	add.s64 	%rd105, %rd1, %rd104;
	ld.global.u32 	%r392, [%rd105];
	max.s32 	%r393, %r390, %r392;
	add.s32 	%r394, %r385, 768;
	mul.wide.u32 	%rd106, %r394, 4;
	add.s64 	%rd107, %rd1, %rd106;
	ld.global.u32 	%r395, [%rd107];
	max.s32 	%r396, %r393, %r395;
	add.s32 	%r397, %r385, 1024;
	mul.wide.u32 	%rd108, %r397, 4;
	add.s64 	%rd109, %rd1, %rd108;
	ld.global.u32 	%r398, [%rd109];
	max.s32 	%r399, %r396, %r398;
	add.s32 	%r400, %r385, 1280;
	mul.wide.u32 	%rd110, %r400, 4;
	add.s64 	%rd111, %rd1, %rd110;
	ld.global.u32 	%r401, [%rd111];
	max.s32 	%r402, %r399, %r401;
	add.s32 	%r403, %r385, 1536;
	mul.wide.u32 	%rd112, %r403, 4;
	add.s64 	%rd113, %rd1, %rd112;
	ld.global.u32 	%r404, [%rd113];
	max.s32 	%r405, %r402, %r404;
	add.s32 	%r406, %r385, 1792;
	mul.wide.u32 	%rd114, %r406, 4;
	add.s64 	%rd115, %rd1, %rd114;
	ld.global.u32 	%r407, [%rd115];
	max.s32 	%r550, %r405, %r407;
	add.s32 	%r539, %r539, 2048;
$L__BB3_11:
	setp.eq.s32 	%p29, %r29, 0;
	@%p29 bra 	$L__BB3_17;
	and.b32  	%r35, %r12, 3;
	setp.lt.u32 	%p30, %r29, 4;
	@%p30 bra 	$L__BB3_14;
	add.s32 	%r409, %r556, %r539;
	mul.wide.u32 	%rd116, %r409, 4;
	add.s64 	%rd117, %rd1, %rd116;
	ld.global.u32 	%r410, [%rd117];
	max.s32 	%r411, %r550, %r410;
	add.s32 	%r412, %r409, 256;
	mul.wide.u32 	%rd118, %r412, 4;
	add.s64 	%rd119, %rd1, %rd118;
	ld.global.u32 	%r413, [%rd119];
	max.s32 	%r414, %r411, %r413;
	add.s32 	%r415, %r409, 512;
	mul.wide.u32 	%rd120, %r415, 4;
	add.s64 	%rd121, %rd1, %rd120;
	ld.global.u32 	%r416, [%rd121];
	max.s32 	%r417, %r414, %r416;
	add.s32 	%r418, %r409, 768;
	mul.wide.u32 	%rd122, %r418, 4;
	add.s64 	%rd123, %rd1, %rd122;
	ld.global.u32 	%r419, [%rd123];
	max.s32 	%r550, %r417, %r419;
	add.s32 	%r539, %r539, 1024;
$L__BB3_14:
	setp.eq.s32 	%p31, %r35, 0;
	@%p31 bra 	$L__BB3_17;
	add.s32 	%r548, %r539, %r556;
	neg.s32 	%r547, %r35;
$L__BB3_16:
	.pragma "nounroll";
	mul.wide.u32 	%rd124, %r548, 4;
	add.s64 	%rd125, %rd1, %rd124;
	ld.global.u32 	%r420, [%rd125];
	max.s32 	%r550, %r550, %r420;
	add.s32 	%r548, %r548, 256;
	add.s32 	%r547, %r547, 1;
	setp.ne.s32 	%p32, %r547, 0;
	@%p32 bra 	$L__BB3_16;
$L__BB3_17:
	setp.lt.u32 	%p33, %r6, 256;
	@%p33 bra 	$L__BB3_22;
	// begin inline asm
	mov.u32 %r484, %laneid;
	// end inline asm
	mov.b32 	%r487, 1;
	mov.b32 	%r508, 31;
	mov.b32 	%r509, -1;
	// begin inline asm
	shfl.sync.down.b32 %r485, %r550, %r487, %r508, %r509;
	// end inline asm
	setp.gt.s32 	%p49, %r484, 30;
	max.s32 	%r510, %r550, %r485;
	selp.b32 	%r491, %r550, %r510, %p49;
	mov.b32 	%r492, 2;
	// begin inline asm
	shfl.sync.down.b32 %r490, %r491, %r492, %r508, %r509;
	// end inline asm
	setp.gt.s32 	%p50, %r484, 29;
	max.s32 	%r511, %r491, %r490;
	selp.b32 	%r496, %r491, %r511, %p50;
	mov.b32 	%r497, 4;
	// begin inline asm
	shfl.sync.down.b32 %r495, %r496, %r497, %r508, %r509;
	// end inline asm
	setp.gt.s32 	%p51, %r484, 27;
	max.s32 	%r512, %r496, %r495;
	selp.b32 	%r501, %r496, %r512, %p51;
	mov.b32 	%r502, 8;
	// begin inline asm
	shfl.sync.down.b32 %r500, %r501, %r502, %r508, %r509;
	// end inline asm
	setp.gt.s32 	%p52, %r484, 23;
	max.s32 	%r513, %r501, %r500;
	selp.b32 	%r506, %r501, %r513, %p52;
	mov.b32 	%r507, 16;
	// begin inline asm
	shfl.sync.down.b32 %r505, %r506, %r507, %r508, %r509;
	// end inline asm
	setp.gt.s32 	%p53, %r484, 15;
	max.s32 	%r50, %r506, %r505;
	selp.b32 	%r574, %r506, %r50, %p53;
	setp.ne.s32 	%p54, %r484, 0;
	@%p54 bra 	$L__BB3_20;
	shr.u32 	%r514, %r7, 3;
	and.b32  	%r515, %r514, 124;
	mov.u32 	%r516, _ZZN3cub18CUB_300001_SM_10006detail6reduce18DeviceReduceKernelINS2_10policy_hubIijN4cuda3__47maximumIiEEE10Policy1000EN6thrust24THRUST_300001_SM_1000_NS6detail15normal_iteratorINSC_10device_ptrIiEEEEjS8_iNS5_3std3__410__identityEEEvT0_PT3_T1_NS0_13GridEvenShareISO_EET2_T4_E12temp_storage;
	add.s32 	%r517, %r516, %r515;
	st.shared.u32 	[%r517+8], %r50;
$L__BB3_20:
	bar.sync 	0;
	setp.ne.s32 	%p55, %r7, 0;
	@%p55 bra 	$L__BB3_48;
	ld.shared.u32 	%r518, [_ZZN3cub18CUB_300001_SM_10006detail6reduce18DeviceReduceKernelINS2_10policy_hubIijN4cuda3__47maximumIiEEE10Policy1000EN6thrust24THRUST_300001_SM_1000_NS6detail15normal_iteratorINSC_10device_ptrIiEEEEjS8_iNS5_3std3__410__identityEEEvT0_PT3_T1_NS0_13GridEvenShareISO_EET2_T4_E12temp_storage+12];
	max.s32 	%r519, %r574, %r518;
	ld.shared.u32 	%r520, [_ZZN3cub18CUB_300001_SM_10006detail6reduce18DeviceReduceKernelINS2_10policy_hubIijN4cuda3__47maximumIiEEE10Policy1000EN6thrust24THRUST_300001_SM_1000_NS6detail15normal_iteratorINSC_10device_ptrIiEEEEjS8_iNS5_3std3__410__identityEEEvT0_PT3_T1_NS0_13GridEvenShareISO_EET2_T4_E12temp_storage+16];
	max.s32 	%r521, %r519, %r520;
	ld.shared.u32 	%r522, [_ZZN3cub18CUB_300001_SM_10006detail6reduce18DeviceReduceKernelINS2_10policy_hubIijN4cuda3__47maximumIiEEE10Policy1000EN6thrust24THRUST_300001_SM_1000_NS6detail15normal_iteratorINSC_10device_ptrIiEEEEjS8_iNS5_3std3__410__identityEEEvT0_PT3_T1_NS0_13GridEvenShareISO_EET2_T4_E12temp_storage+20];
	max.s32 	%r523, %r521, %r522;
	ld.shared.u32 	%r524, [_ZZN3cub18CUB_300001_SM_10006detail6reduce18DeviceReduceKernelINS2_10policy_hubIijN4cuda3__47maximumIiEEE10Policy1000EN6thrust24THRUST_300001_SM_1000_NS6detail15normal_iteratorINSC_10device_ptrIiEEEEjS8_iNS5_3std3__410__identityEEEvT0_PT3_T1_NS0_13GridEvenShareISO_EET2_T4_E12temp_storage+24];
	max.s32 	%r525, %r523, %r524;
	ld.shared.u32 	%r526, [_ZZN3cub18CUB_300001_SM_10006detail6reduce18DeviceReduceKernelINS2_10policy_hubIijN4cuda3__47maximumIiEEE10Policy1000EN6thrust24THRUST_300001_SM_1000_NS6detail15normal_iteratorINSC_10device_ptrIiEEEEjS8_iNS5_3std3__410__identityEEEvT0_PT3_T1_NS0_13GridEvenShareISO_EET2_T4_E12temp_storage+28];
	max.s32 	%r527, %r525, %r526;
	ld.shared.u32 	%r528, [_ZZN3cub18CUB_300001_SM_10006detail6reduce18DeviceReduceKernelINS2_10policy_hubIijN4cuda3__47maximumIiEEE10Policy1000EN6thrust24THRUST_300001_SM_1000_NS6detail15normal_iteratorINSC_10device_ptrIiEEEEjS8_iNS5_3std3__410__identityEEEvT0_PT3_T1_NS0_13GridEvenShareISO_EET2_T4_E12temp_storage+32];
	max.s32 	%r529, %r527, %r528;
	ld.shared.u32 	%r530, [_ZZN3cub18CUB_300001_SM_10006detail6reduce18DeviceReduceKernelINS2_10policy_hubIijN4cuda3__47maximumIiEEE10Policy1000EN6thrust24THRUST_300001_SM_1000_NS6detail15normal_iteratorINSC_10device_ptrIiEEEEjS8_iNS5_3std3__410__identityEEEvT0_PT3_T1_NS0_13GridEvenShareISO_EET2_T4_E12temp_storage+36];
	max.s32 	%r574, %r529, %r530;
	bra.uni 	$L__BB3_48;
$L__BB3_22:
	// begin inline asm
	mov.u32 %r421, %laneid;
	// end inline asm
	and.b32  	%r447, %r7, 992;
	add.s32 	%r448, %r447, 32;
	setp.gt.u32 	%p34, %r448, %r6;
	not.b32 	%r449, %r447;
	add.s32 	%r450, %r6, %r449;
	selp.b32 	%r445, %r450, 31, %p34;
	mov.b32 	%r424, 1;
	mov.b32 	%r446, -1;
	// begin inline asm
	shfl.sync.down.b32 %r422, %r550, %r424, %r445, %r446;
	// end inline asm
	setp.lt.s32 	%p35, %r421, %r445;
	max.s32 	%r451, %r550, %r422;
	selp.b32 	%r428, %r451, %r550, %p35;
	mov.b32 	%r429, 2;
	// begin inline asm
	shfl.sync.down.b32 %r427, %r428, %r429, %r445, %r446;
	// end inline asm
	add.s32 	%r452, %r421, 2;
	setp.gt.s32 	%p36, %r452, %r445;
	max.s32 	%r453, %r428, %r427;
	selp.b32 	%r433, %r428, %r453, %p36;
	mov.b32 	%r434, 4;
	// begin inline asm
	shfl.sync.down.b32 %r432, %r433, %r434, %r445, %r446;
	// end inline asm
	add.s32 	%r454, %r421, 4;
	setp.gt.s32 	%p37, %r454, %r445;
	max.s32 	%r455, %r433, %r432;
	selp.b32 	%r438, %r433, %r455, %p37;
	mov.b32 	%r439, 8;
	// begin inline asm
	shfl.sync.down.b32 %r437, %r438, %r439, %r445, %r446;
	// end inline asm
	add.s32 	%r456, %r421, 8;
	setp.gt.s32 	%p38, %r456, %r445;
	max.s32 	%r457, %r438, %r437;
	selp.b32 	%r443, %r438, %r457, %p38;
	mov.b32 	%r444, 16;
	// begin inline asm
	shfl.sync.down.b32 %r442, %r443, %r444, %r445, %r446;
	// end inline asm
	add.s32 	%r458, %r421, 16;
	setp.gt.s32 	%p39, %r458, %r445;
	max.s32 	%r459, %r443, %r442;
	selp.b32 	%r574, %r443, %r459, %p39;
	setp.ne.s32 	%p40, %r421, 0;
	@%p40 bra 	$L__BB3_24;
	shr.u32 	%r460, %r7, 3;
	and.b32  	%r461, %r460, 124;
	mov.u32 	%r462, _ZZN3cub18CUB_300001_SM_10006detail6reduce18DeviceReduceKernelINS2_10policy_hubIijN4cuda3__47maximumIiEEE10Policy1000EN6thrust24THRUST_300001_SM_1000_NS6detail15normal_iteratorINSC_10device_ptrIiEEEEjS8_iNS5_3std3__410__identityEEEvT0_PT3_T1_NS0_13GridEvenShareISO_EET2_T4_E12temp_storage;
	add.s32 	%r463, %r462, %r461;
	st.shared.u32 	[%r463+8], %r574;
$L__BB3_24:
	bar.sync 	0;
	setp.ne.s32 	%p41, %r7, 0;
	@%p41 bra 	$L__BB3_48;
	setp.gt.u32 	%p42, %r6, 32;
	ld.shared.u32 	%r464, [_ZZN3cub18CUB_300001_SM_10006detail6reduce18DeviceReduceKernelINS2_10policy_hubIijN4cuda3__47maximumIiEEE10Policy1000EN6thrust24THRUST_300001_SM_1000_NS6detail15normal_iteratorINSC_10device_ptrIiEEEEjS8_iNS5_3std3__410__identityEEEvT0_PT3_T1_NS0_13GridEvenShareISO_EET2_T4_E12temp_storage+12];
	max.s32 	%r465, %r574, %r464;
	selp.b32 	%r466, %r465, %r574, %p42;
	setp.gt.u32 	%p43, %r6, 64;
	ld.shared.u32 	%r467, [_ZZN3cub18CUB_300001_SM_10006detail6reduce18DeviceReduceKernelINS2_10policy_hubIijN4cuda3__47maximumIiEEE10Policy1000EN6thrust24THRUST_300001_SM_1000_NS6detail15normal_iteratorINSC_10device_ptrIiEEEEjS8_iNS5_3std3__410__identityEEEvT0_PT3_T1_NS0_13GridEvenShareISO_EET2_T4_E12temp_storage+16];
	max.s32 	%r468, %r466, %r467;
	selp.b32 	%r469, %r468, %r466, %p43;
	setp.gt.u32 	%p44, %r6, 96;
	ld.shared.u32 	%r470, [_ZZN3cub18CUB_300001_SM_10006detail6reduce18DeviceReduceKernelINS2_10policy_hubIijN4cuda3__47maximumIiEEE10Policy1000EN6thrust24THRUST_300001_SM_1000_NS6detail15normal_iteratorINSC_10device_ptrIiEEEEjS8_iNS5_3std3__410__identityEEEvT0_PT3_T1_NS0_13GridEvenShareISO_EET2_T4_E12temp_storage+20];
	max.s32 	%r471, %r469, %r470;
	selp.b32 	%r472, %r471, %r469, %p44;
	setp.gt.u32 	%p45, %r6, 128;
	ld.shared.u32 	%r473, [_ZZN3cub18CUB_300001_SM_10006detail6reduce18DeviceReduceKernelINS2_10policy_hubIijN4cuda3__47maximumIiEEE10Policy1000EN6thrust24THRUST_300001_SM_1000_NS6detail15normal_iteratorINSC_10device_ptrIiEEEEjS8_iNS5_3std3__410__identityEEEvT0_PT3_T1_NS0_13GridEvenShareISO_EET2_T4_E12temp_storage+24];
	max.s32 	%r474, %r472, %r473;
	selp.b32 	%r475, %r474, %r472, %p45;
	setp.gt.u32 	%p46, %r6, 160;
	ld.shared.u32 	%r476, [_ZZN3cub18CUB_300001_SM_10006detail6reduce18DeviceReduceKernelINS2_10policy_hubIijN4cuda3__47maximumIiEEE10Policy1000EN6thrust24THRUST_300001_SM_1000_NS6detail15normal_iteratorINSC_10device_ptrIiEEEEjS8_iNS5_3std3__410__identityEEEvT0_PT3_T1_NS0_13GridEvenShareISO_EET2_T4_E12temp_storage+28];
	max.s32 	%r477, %r475, %r476;
	selp.b32 	%r478, %r477, %r475, %p46;
	setp.gt.u32 	%p47, %r6, 192;
	ld.shared.u32 	%r479, [_ZZN3cub18CUB_300001_SM_10006detail6reduce18DeviceReduceKernelINS2_10policy_hubIijN4cuda3__47maximumIiEEE10Policy1000EN6thrust24THRUST_300001_SM_1000_NS6detail15normal_iteratorINSC_10device_ptrIiEEEEjS8_iNS5_3std3__410__identityEEEvT0_PT3_T1_NS0_13GridEvenShareISO_EET2_T4_E12temp_storage+32];
	max.s32 	%r480, %r478, %r479;
	selp.b32 	%r481, %r480, %r478, %p47;
	setp.gt.u32 	%p48, %r6, 224;
	ld.shared.u32 	%r482, [_ZZN3cub18CUB_300001_SM_10006detail6reduce18DeviceReduceKernelINS2_10policy_hubIijN4cuda3__47maximumIiEEE10Policy1000EN6thrust24THRUST_300001_SM_1000_NS6detail15normal_iteratorINSC_10device_ptrIiEEEEjS8_iNS5_3std3__410__identityEEEvT0_PT3_T1_NS0_13GridEvenShareISO_EET2_T4_E12temp_storage+36];
	max.s32 	%r483, %r481, %r482;
	selp.b32 	%r574, %r483, %r481, %p48;
	bra.uni 	$L__BB3_48;
$L__BB3_26:
	mov.u32 	%r55, %tid.x;
	add.s32 	%r112, %r55, %r556;
	mul.wide.u32 	%rd4, %r112, 4;
	add.s64 	%rd5, %rd1, %rd4;
	ld.global.u32 	%r113, [%rd5];
	ld.global.u32 	%r114, [%rd5+1024];
	ld.global.u32 	%r115, [%rd5+2048];
	ld.global.u32 	%r116, [%rd5+3072];
	ld.global.u32 	%r117, [%rd5+4096];
	ld.global.u32 	%r118, [%rd5+5120];
	ld.global.u32 	%r119, [%rd5+6144];
	ld.global.u32 	%r120, [%rd5+7168];
	ld.global.u32 	%r121, [%rd5+8192];
	ld.global.u32 	%r122, [%rd5+9216];
	ld.global.u32 	%r123, [%rd5+10240];
	ld.global.u32 	%r124, [%rd5+11264];
	ld.global.u32 	%r125, [%rd5+12288];
	ld.global.u32 	%r126, [%rd5+13312];
	ld.global.u32 	%r127, [%rd5+14336];
	ld.global.u32 	%r128, [%rd5+15360];
	max.s32 	%r129, %r113, %r114;
	max.s32 	%r130, %r129, %r115;
	max.s32 	%r131, %r116, %r117;
	max.s32 	%r132, %r131, %r118;
	max.s32 	%r133, %r119, %r120;
	max.s32 	%r134, %r133, %r121;
	max.s32 	%r135, %r122, %r123;
	max.s32 	%r136, %r135, %r124;
	max.s32 	%r137, %r125, %r126;
	max.s32 	%r138, %r137, %r127;
	max.s32 	%r139, %r130, %r132;
	max.s32 	%r140, %r139, %r134;
	max.s32 	%r141, %r136, %r138;
	max.s32 	%r142, %r141, %r128;
	max.s32 	%r573, %r140, %r142;
	setp.lt.u32 	%p2, %r6, %r4;
	@%p2 bra 	$L__BB3_44;
	add.s32 	%r57, %r4, %r556;
	not.b32 	%r144, %r55;
	add.s32 	%r145, %r144, %r1;
	sub.s32 	%r146, %r145, %r4;
	sub.s32 	%r552, %r146, %r556;
	add.s32 	%r147, %r57, %r55;
	add.s32 	%r551, %r147, 2048;
	mov.b32 	%r554, 0;
	mov.u32 	%r553, %r57;
$L__BB3_28:
	add.s32 	%r556, %r556, %r4;
	add.s32 	%r149, %r1, -4096;
	setp.gt.u32 	%p3, %r556, %r149;
	@%p3 bra 	$L__BB3_30;
	add.s32 	%r150, %r55, %r556;
	mul.wide.u32 	%rd6, %r150, 4;
	add.s64 	%rd7, %rd1, %rd6;
	ld.global.u32 	%r151, [%rd7];
	ld.global.u32 	%r152, [%rd7+1024];
	ld.global.u32 	%r153, [%rd7+2048];
	ld.global.u32 	%r154, [%rd7+3072];
	ld.global.u32 	%r155, [%rd7+4096];
	ld.global.u32 	%r156, [%rd7+5120];
	ld.global.u32 	%r157, [%rd7+6144];
	ld.global.u32 	%r158, [%rd7+7168];
	ld.global.u32 	%r159, [%rd7+8192];
	ld.global.u32 	%r160, [%rd7+9216];
	ld.global.u32 	%r161, [%rd7+10240];
	ld.global.u32 	%r162, [%rd7+11264];
	ld.global.u32 	%r163, [%rd7+12288];
	ld.global.u32 	%r164, [%rd7+13312];
	ld.global.u32 	%r165, [%rd7+14336];
	ld.global.u32 	%r166, [%rd7+15360];
	max.s32 	%r167, %r573, %r151;
	max.s32 	%r168, %r167, %r152;
	max.s32 	%r169, %r153, %r154;
	max.s32 	%r170, %r169, %r155;
	max.s32 	%r171, %r156, %r157;
	max.s32 	%r172, %r171, %r158;
	max.s32 	%r173, %r159, %r160;
	max.s32 	%r174, %r173, %r161;
	max.s32 	%r175, %r162, %r163;
	max.s32 	%r176, %r175, %r164;
	max.s32 	%r177, %r165, %r166;
	max.s32 	%r178, %r168, %r170;
	max.s32 	%r179, %r178, %r172;
	max.s32 	%r180, %r174, %r176;
	max.s32 	%r181, %r180, %r177;
	max.s32 	%r573, %r179, %r181;
	sub.s32 	%r182, %r1, %r556;
	setp.lt.u32 	%p4, %r182, %r4;
	add.s32 	%r554, %r554, 1;
	add.s32 	%r553, %r553, %r4;
	sub.s32 	%r552, %r552, %r4;
	add.s32 	%r551, %r551, %r4;
	@%p4 bra 	$L__BB3_44;
	bra.uni 	$L__BB3_28;
$L__BB3_30:
	setp.le.u32 	%p5, %r1, %r556;
	sub.s32 	%r184, %r1, %r556;
	setp.ge.s32 	%p6, %r55, %r184;
	or.pred  	%p7, %p5, %p6;
	@%p7 bra 	$L__BB3_44;
	not.b32 	%r187, %r55;
	add.s32 	%r188, %r1, %r187;
	sub.s32 	%r189, %r188, %r57;
	mul.lo.s32 	%r190, %r2, %r554;
	shl.b32 	%r191, %r190, 12;
	sub.s32 	%r192, %r189, %r191;
	shr.u32 	%r193, %r192, 8;
	add.s32 	%r72, %r193, 1;
	and.b32  	%r73, %r72, 15;
	setp.lt.u32 	%p8, %r192, 3840;
	mov.u32 	%r565, %r55;
	@%p8 bra 	$L__BB3_35;
	or.b32  	%r559, %r55, 2048;
	shr.u32 	%r194, %r552, 8;
	add.s32 	%r195, %r194, 1;
	and.b32  	%r196, %r195, 33554416;
	neg.s32 	%r557, %r196;
$L__BB3_33:
	.pragma "nounroll";
	add.s32 	%r197, %r551, -2048;
	mul.wide.u32 	%rd8, %r197, 4;
	add.s64 	%rd9, %rd1, %rd8;
	ld.global.u32 	%r198, [%rd9];
	max.s32 	%r199, %r573, %r198;
	add.s32 	%r200, %r551, -1792;
	mul.wide.u32 	%rd10, %r200, 4;
	add.s64 	%rd11, %rd1, %rd10;
	ld.global.u32 	%r201, [%rd11];
	max.s32 	%r202, %r199, %r201;
	add.s32 	%r203, %r551, -1536;
	mul.wide.u32 	%rd12, %r203, 4;
	add.s64 	%rd13, %rd1, %rd12;
	ld.global.u32 	%r204, [%rd13];
	max.s32 	%r205, %r202, %r204;
	add.s32 	%r206, %r551, -1280;
	mul.wide.u32 	%rd14, %r206, 4;
	add.s64 	%rd15, %rd1, %rd14;
	ld.global.u32 	%r207, [%rd15];
	max.s32 	%r208, %r205, %r207;
	add.s32 	%r209, %r551, -1024;
	mul.wide.u32 	%rd16, %r209, 4;
	add.s64 	%rd17, %rd1, %rd16;
	ld.global.u32 	%r210, [%rd17];
	max.s32 	%r211, %r208, %r210;
	add.s32 	%r212, %r551, -768;
	mul.wide.u32 	%rd18, %r212, 4;
	add.s64 	%rd19, %rd1, %rd18;
	ld.global.u32 	%r213, [%rd19];
	max.s32 	%r214, %r211, %r213;
	add.s32 	%r215, %r551, -512;
	mul.wide.u32 	%rd20, %r215, 4;
	add.s64 	%rd21, %rd1, %rd20;
	ld.global.u32 	%r216, [%rd21];
	max.s32 	%r217, %r214, %r216;
	add.s32 	%r218, %r551, 1792;
	add.s32 	%r219, %r551, -256;
	mul.wide.u32 	%rd22, %r219, 4;
	add.s64 	%rd23, %rd1, %rd22;
	ld.global.u32 	%r220, [%rd23];
	max.s32 	%r221, %r217, %r220;
	mul.wide.u32 	%rd24, %r551, 4;
	add.s64 	%rd25, %rd1, %rd24;
	ld.global.u32 	%r222, [%rd25];
	max.s32 	%r223, %r221, %r222;
	add.s32 	%r224, %r551, 256;
	mul.wide.u32 	%rd26, %r224, 4;
	add.s64 	%rd27, %rd1, %rd26;
	ld.global.u32 	%r225, [%rd27];
	max.s32 	%r226, %r223, %r225;
	add.s32 	%r227, %r551, 512;
	mul.wide.u32 	%rd28, %r227, 4;
	add.s64 	%rd29, %rd1, %rd28;
	ld.global.u32 	%r228, [%rd29];
	max.s32 	%r229, %r226, %r228;
	add.s32 	%r230, %r551, 768;
	mul.wide.u32 	%rd30, %r230, 4;
	add.s64 	%rd31, %rd1, %rd30;
	ld.global.u32 	%r231, [%rd31];
	max.s32 	%r232, %r229, %r231;
	add.s32 	%r233, %r551, 1024;
	mul.wide.u32 	%rd32, %r233, 4;
	add.s64 	%rd33, %rd1, %rd32;
	ld.global.u32 	%r234, [%rd33];
	max.s32 	%r235, %r232, %r234;
	add.s32 	%r236, %r551, 1280;
	mul.wide.u32 	%rd34, %r236, 4;
	add.s64 	%rd35, %rd1, %rd34;
	ld.global.u32 	%r237, [%rd35];
	max.s32 	%r238, %r235, %r237;
	add.s32 	%r239, %r551, 1536;
	mul.wide.u32 	%rd36, %r239, 4;
	add.s64 	%rd37, %rd1, %rd36;
	ld.global.u32 	%r240, [%rd37];
	max.s32 	%r241, %r238, %r240;
	mul.wide.u32 	%rd38, %r218, 4;
	add.s64 	%rd39, %rd1, %rd38;
	ld.global.u32 	%r242, [%rd39];
	max.s32 	%r573, %r241, %r242;
	add.s32 	%r559, %r559, 4096;
	add.s32 	%r551, %r551, 4096;
	add.s32 	%r557, %r557, 16;
	setp.ne.s32 	%p9, %r557, 0;
	@%p9 bra 	$L__BB3_33;
	add.s32 	%r565, %r559, -2048;
$L__BB3_35:
	setp.eq.s32 	%p10, %r73, 0;
	@%p10 bra 	$L__BB3_44;
	and.b32  	%r88, %r72, 7;
	setp.lt.u32 	%p11, %r73, 8;
	@%p11 bra 	$L__BB3_38;
	add.s32 	%r244, %r565, %r556;
	mul.wide.u32 	%rd40, %r244, 4;
	add.s64 	%rd41, %rd1, %rd40;
	ld.global.u32 	%r245, [%rd41];
	max.s32 	%r246, %r573, %r245;
	add.s32 	%r247, %r244, 256;
	mul.wide.u32 	%rd42, %r247, 4;
	add.s64 	%rd43, %rd1, %rd42;
	ld.global.u32 	%r248, [%rd43];
	max.s32 	%r249, %r246, %r248;
	add.s32 	%r250, %r244, 512;
	mul.wide.u32 	%rd44, %r250, 4;
	add.s64 	%rd45, %rd1, %rd44;
	ld.global.u32 	%r251, [%rd45];
	max.s32 	%r252, %r249, %r251;
	add.s32 	%r253, %r244, 768;
	mul.wide.u32 	%rd46, %r253, 4;
	add.s64 	%rd47, %rd1, %rd46;
	ld.global.u32 	%r254, [%rd47];
	max.s32 	%r255, %r252, %r254;
	add.s32 	%r256, %r244, 1024;
	mul.wide.u32 	%rd48, %r256, 4;
	add.s64 	%rd49, %rd1, %rd48;
	ld.global.u32 	%r257, [%rd49];
	max.s32 	%r258, %r255, %r257;
	add.s32 	%r259, %r244, 1280;
	mul.wide.u32 	%rd50, %r259, 4;
	add.s64 	%rd51, %rd1, %rd50;
	ld.global.u32 	%r260, [%rd51];
	max.s32 	%r261, %r258, %r260;
	add.s32 	%r262, %r244, 1536;
	mul.wide.u32 	%rd52, %r262, 4;
	add.s64 	%rd53, %rd1, %rd52;
	ld.global.u32 	%r263, [%rd53];
	max.s32 	%r264, %r261, %r263;
	add.s32 	%r265, %r244, 1792;
	mul.wide.u32 	%rd54, %r265, 4;
	add.s64 	%rd55, %rd1, %rd54;
	ld.global.u32 	%r266, [%rd55];
	max.s32 	%r573, %r264, %r266;
	add.s32 	%r565, %r565, 2048;
$L__BB3_38:
	setp.eq.s32 	%p12, %r88, 0;
	@%p12 bra 	$L__BB3_44;
	setp.lt.u32 	%p13, %r88, 4;
	@%p13 bra 	$L__BB3_41;
	add.s32 	%r268, %r565, %r556;
	mul.wide.u32 	%rd56, %r268, 4;
	add.s64 	%rd57, %rd1, %rd56;
	ld.global.u32 	%r269, [%rd57];
	max.s32 	%r270, %r573, %r269;
	add.s32 	%r271, %r268, 256;
	mul.wide.u32 	%rd58, %r271, 4;
	add.s64 	%rd59, %rd1, %rd58;
	ld.global.u32 	%r272, [%rd59];
	max.s32 	%r273, %r270, %r272;
	add.s32 	%r274, %r268, 512;
	mul.wide.u32 	%rd60, %r274, 4;
	add.s64 	%rd61, %rd1, %rd60;
	ld.global.u32 	%r275, [%rd61];
	max.s32 	%r276, %r273, %r275;
	add.s32 	%r277, %r268, 768;
	mul.wide.u32 	%rd62, %r277, 4;
	add.s64 	%rd63, %rd1, %rd62;
	ld.global.u32 	%r278, [%rd63];
	max.s32 	%r573, %r276, %r278;
	add.s32 	%r565, %r565, 1024;
$L__BB3_41:
	and.b32  	%r279, %r72, 3;
	setp.eq.s32 	%p14, %r279, 0;
	@%p14 bra 	$L__BB3_44;
	add.s32 	%r571, %r565, %r553;
	cvt.u16.u32 	%rs1, %r552;
	shr.u16 	%rs2, %rs1, 8;
	add.s16 	%rs3, %rs2, 1;
	cvt.u32.u16 	%r280, %rs3;
	and.b32  	%r281, %r280, 3;
	neg.s32 	%r570, %r281;
$L__BB3_43:
	.pragma "nounroll";
	mul.wide.u32 	%rd64, %r571, 4;
	add.s64 	%rd65, %rd1, %rd64;
	ld.global.u32 	%r282, [%rd65];
	max.s32 	%r573, %r573, %r282;
	add.s32 	%r571, %r571, 256;
	add.s32 	%r570, %r570, 1;
	setp.ne.s32 	%p15, %r570, 0;
	@%p15 bra 	$L__BB3_43;
$L__BB3_44:
	// begin inline asm
	mov.u32 %r283, %laneid;
	// end inline asm
	mov.b32 	%r286, 1;
	mov.b32 	%r307, 31;
	mov.b32 	%r308, -1;
	// begin inline asm
	shfl.sync.down.b32 %r284, %r573, %r286, %r307, %r308;
	// end inline asm
	setp.gt.s32 	%p16, %r283, 30;
	max.s32 	%r309, %r573, %r284;
	selp.b32 	%r290, %r573, %r309, %p16;
	mov.b32 	%r291, 2;
	// begin inline asm
	shfl.sync.down.b32 %r289, %r290, %r291, %r307, %r308;
	// end inline asm
	setp.gt.s32 	%p17, %r283, 29;
	max.s32 	%r310, %r290, %r289;
	selp.b32 	%r295, %r290, %r310, %p17;
	mov.b32 	%r296, 4;
	// begin inline asm
	shfl.sync.down.b32 %r294, %r295, %r296, %r307, %r308;
	// end inline asm
	setp.gt.s32 	%p18, %r283, 27;
	max.s32 	%r311, %r295, %r294;
	selp.b32 	%r300, %r295, %r311, %p18;
	mov.b32 	%r301, 8;
	// begin inline asm
	shfl.sync.down.b32 %r299, %r300, %r301, %r307, %r308;
	// end inline asm
	setp.gt.s32 	%p19, %r283, 23;
	max.s32 	%r312, %r300, %r299;
	selp.b32 	%r305, %r300, %r312, %p19;
	mov.b32 	%r306, 16;
	// begin inline asm
	shfl.sync.down.b32 %r304, %r305, %r306, %r307, %r308;
	// end inline asm
	setp.gt.s32 	%p20, %r283, 15;
	max.s32 	%r108, %r305, %r304;
	selp.b32 	%r574, %r305, %r108, %p20;
	setp.ne.s32 	%p21, %r283, 0;
	@%p21 bra 	$L__BB3_46;
	shr.u32 	%r313, %r55, 3;
	and.b32  	%r314, %r313, 124;
	mov.u32 	%r315, _ZZN3cub18CUB_300001_SM_10006detail6reduce18DeviceReduceKernelINS2_10policy_hubIijN4cuda3__47maximumIiEEE10Policy1000EN6thrust24THRUST_300001_SM_1000_NS6detail15normal_iteratorINSC_10device_ptrIiEEEEjS8_iNS5_3std3__410__identityEEEvT0_PT3_T1_NS0_13GridEvenShareISO_EET2_T4_E12temp_storage;
	add.s32 	%r316, %r315, %r314;
	st.shared.u32 	[%r316+8], %r108;
$L__BB3_46:
	bar.sync 	0;
	setp.ne.s32 	%p22, %r55, 0;
	@%p22 bra 	$L__BB3_48;
	ld.shared.u32 	%r317, [_ZZN3cub18CUB_300001_SM_10006detail6reduce18DeviceReduceKernelINS2_10policy_hubIijN4cuda3__47maximumIiEEE10Policy1000EN6thrust24THRUST_300001_SM_1000_NS6detail15normal_iteratorINSC_10device_ptrIiEEEEjS8_iNS5_3std3__410__identityEEEvT0_PT3_T1_NS0_13GridEvenShareISO_EET2_T4_E12temp_storage+12];
	max.s32 	%r318, %r574, %r317;
	ld.shared.u32 	%r319, [_ZZN3cub18CUB_300001_SM_10006detail6reduce18DeviceReduceKernelINS2_10policy_hubIijN4cuda3__47maximumIiEEE10Policy1000EN6thrust24THRUST_300001_SM_1000_NS6detail15normal_iteratorINSC_10device_ptrIiEEEEjS8_iNS5_3std3__410__identityEEEvT0_PT3_T1_NS0_13GridEvenShareISO_EET2_T4_E12temp_storage+16];
	max.s32 	%r320, %r318, %r319;
	ld.shared.u32 	%r321, [_ZZN3cub18CUB_300001_SM_10006detail6reduce18DeviceReduceKernelINS2_10policy_hubIijN4cuda3__47maximumIiEEE10Policy1000EN6thrust24THRUST_300001_SM_1000_NS6detail15normal_iteratorINSC_10device_ptrIiEEEEjS8_iNS5_3std3__410__identityEEEvT0_PT3_T1_NS0_13GridEvenShareISO_EET2_T4_E12temp_storage+20];
	max.s32 	%r322, %r320, %r321;
	ld.shared.u32 	%r323, [_ZZN3cub18CUB_300001_SM_10006detail6reduce18DeviceReduceKernelINS2_10policy_hubIijN4cuda3__47maximumIiEEE10Policy1000EN6thrust24THRUST_300001_SM_1000_NS6detail15normal_iteratorINSC_10device_ptrIiEEEEjS8_iNS5_3std3__410__identityEEEvT0_PT3_T1_NS0_13GridEvenShareISO_EET2_T4_E12temp_storage+24];
	max.s32 	%r324, %r322, %r323;
	ld.shared.u32 	%r325, [_ZZN3cub18CUB_300001_SM_10006detail6reduce18DeviceReduceKernelINS2_10policy_hubIijN4cuda3__47maximumIiEEE10Policy1000EN6thrust24THRUST_300001_SM_1000_NS6detail15normal_iteratorINSC_10device_ptrIiEEEEjS8_iNS5_3std3__410__identityEEEvT0_PT3_T1_NS0_13GridEvenShareISO_EET2_T4_E12temp_storage+28];
	max.s32 	%r326, %r324, %r325;
	ld.shared.u32 	%r327, [_ZZN3cub18CUB_300001_SM_10006detail6reduce18DeviceReduceKernelINS2_10policy_hubIijN4cuda3__47maximumIiEEE10Policy1000EN6thrust24THRUST_300001_SM_1000_NS6detail15normal_iteratorINSC_10device_ptrIiEEEEjS8_iNS5_3std3__410__identityEEEvT0_PT3_T1_NS0_13GridEvenShareISO_EET2_T4_E12temp_storage+32];
	max.s32 	%r328, %r326, %r327;
	ld.shared.u32 	%r329, [_ZZN3cub18CUB_300001_SM_10006detail6reduce18DeviceReduceKernelINS2_10policy_hubIijN4cuda3__47maximumIiEEE10Policy1000EN6thrust24THRUST_300001_SM_1000_NS6detail15normal_iteratorINSC_10device_ptrIiEEEEjS8_iNS5_3std3__410__identityEEEvT0_PT3_T1_NS0_13GridEvenShareISO_EET2_T4_E12temp_storage+36];
	max.s32 	%r574, %r328, %r329;
$L__BB3_48:
	mov.u32 	%r531, %tid.x;
	setp.ne.s32 	%p56, %r531, 0;
	@%p56 bra 	$L__BB3_50;
	ld.param.u64 	%rd129, [_ZN3cub18CUB_300001_SM_10006detail6reduce18DeviceReduceKernelINS2_10policy_hubIijN4cuda3__47maximumIiEEE10Policy1000EN6thrust24THRUST_300001_SM_1000_NS6detail15normal_iteratorINSC_10device_ptrIiEEEEjS8_iNS5_3std3__410__identityEEEvT0_PT3_T1_NS0_13GridEvenShareISO_EET2_T4__param_1];
	cvta.to.global.u64 	%rd126, %rd129;
	mul.wide.u32 	%rd127, %r3, 4;
	add.s64 	%rd128, %rd126, %rd127;
	st.global.u32 	[%rd128], %r574;
$L__BB3_50:
	ret;

}
	// .globl	_ZN3cub18CUB_300001_SM_10006detail6reduce28DeviceReduceSingleTileKernelINS2_10policy_hubIijN4cuda3__47maximumIiEEE10Policy1000EPiSB_iS8_iiNS5_3std3__410__identityEEEvT0_T1_T2_T3_T4_T6_
.visible .entry _ZN3cub18CUB_300001_SM_10006detail6reduce28DeviceReduceSingleTileKernelINS2_10policy_hubIijN4cuda3__47maximumIiEEE10Policy1000EPiSB_iS8_iiNS5_3std3__410__identityEEEvT0_T1_T2_T3_T4_T6_(
	.param .u64 .ptr .align 1 _ZN3cub18CUB_300001_SM_10006detail6reduce28DeviceReduceSingleTileKernelINS2_10policy_hubIijN4cuda3__47maximumIiEEE10Policy1000EPiSB_iS8_iiNS5_3std3__410__identityEEEvT0_T1_T2_T3_T4_T6__param_0,
	.param .u64 .ptr .align 1 _ZN3cub18CUB_300001_SM_10006detail6reduce28DeviceReduceSingleTileKernelINS2_10policy_hubIijN4cuda3__47maximumIiEEE10Policy1000EPiSB_iS8_iiNS5_3std3__410__identityEEEvT0_T1_T2_T3_T4_T6__param_1,
	.param .u32 _ZN3cub18CUB_300001_SM_10006detail6reduce28DeviceReduceSingleTileKernelINS2_10policy_hubIijN4cuda3__47maximumIiEEE10Policy1000EPiSB_iS8_iiNS5_3std3__410__identityEEEvT0_T1_T2_T3_T4_T6__param_2,
	.param .align 1 .b8 _ZN3cub18CUB_300001_SM_10006detail6reduce28DeviceReduceSingleTileKernelINS2_10policy_hubIijN4cuda3__47maximumIiEEE10Policy1000EPiSB_iS8_iiNS5_3std3__410__identityEEEvT0_T1_T2_T3_T4_T6__param_3[1],
	.param .u32 _ZN3cub18CUB_300001_SM_10006detail6reduce28DeviceReduceSingleTileKernelINS2_10policy_hubIijN4cuda3__47maximumIiEEE10Policy1000EPiSB_iS8_iiNS5_3std3__410__identityEEEvT0_T1_T2_T3_T4_T6__param_4,
	.param .align 1 .b8 _ZN3cub18CUB_300001_SM_10006detail6reduce28DeviceReduceSingleTileKernelINS2_10policy_hubIijN4cuda3__47maximumIiEEE10Policy1000EPiSB_iS8_iiNS5_3std3__410__identityEEEvT0_T1_T2_T3_T4_T6__param_5[1]
)
.maxntid 256
.minnctapersm 1
{
	.reg .pred 	%p<97>;
	.reg .b32 	%r<687>;
	.reg .b64 	%rd<125>;
	// demoted variable
	.shared .align 4 .b8 _ZZN3cub18CUB_300001_SM_10006detail6reduce28DeviceReduceSingleTileKernelINS2_10policy_hubIijN4cuda3__47maximumIiEEE10Policy1000EPiSB_iS8_iiNS5_3std3__410__identityEEEvT0_T1_T2_T3_T4_T6_E12temp_storage[44];
	ld.param.u64 	%rd16, [_ZN3cub18CUB_300001_SM_10006detail6reduce28DeviceReduceSingleTileKernelINS2_10policy_hubIijN4cuda3__47maximumIiEEE10Policy1000EPiSB_iS8_iiNS5_3std3__410__identityEEEvT0_T1_T2_T3_T4_T6__param_0];
	ld.param.u64 	%rd17, [_ZN3cub18CUB_300001_SM_10006detail6reduce28DeviceReduceSingleTileKernelINS2_10policy_hubIijN4cuda3__47maximumIiEEE10Policy1000EPiSB_iS8_iiNS5_3std3__410__identityEEEvT0_T1_T2_T3_T4_T6__param_1];
	ld.param.u32 	%r124, [_ZN3cub18CUB_300001_SM_10006detail6reduce28DeviceReduceSingleTileKernelINS2_10policy_hubIijN4cuda3__47maximumIiEEE10Policy1000EPiSB_iS8_iiNS5_3std3__410__identityEEEvT0_T1_T2_T3_T4_T6__param_2];
	ld.param.u32 	%r125, [_ZN3cub18CUB_300001_SM_10006detail6reduce28DeviceReduceSingleTileKernelINS2_10policy_hubIijN4cuda3__47maximumIiEEE10Policy1000EPiSB_iS8_iiNS5_3std3__410__identityEEEvT0_T1_T2_T3_T4_T6__param_4];
	cvta.to.global.u64 	%rd1, %rd17;
	setp.ne.s32 	%p1, %r124, 0;
	@%p1 bra 	$L__BB4_3;
	mov.u32 	%r633, %tid.x;
	setp.ne.s32 	%p96, %r633, 0;
	@%p96 bra 	$L__BB4_74;
	st.global.u32 	[%rd1], %r125;
	bra.uni 	$L__BB4_74;
$L__BB4_3:
	and.b64  	%rd18, %rd16, 15;
	setp.ne.s64 	%p2, %rd18, 0;
	@%p2 bra 	$L__BB4_38;
	setp.gt.s32 	%p49, %r124, 4095;
	@%p49 bra 	$L__BB4_22;
	mov.u32 	%r1, %tid.x;
	setp.ge.s32 	%p66, %r1, %r124;
	mov.b32 	%r644, 0;
	mov.u32 	%r639, %r1;
	@%p66 bra 	$L__BB4_7;
	mul.wide.u32 	%rd113, %r1, 4;
	add.s64 	%rd112, %rd16, %rd113;
	// begin inline asm
	ld.global.nc.u32 %r644, [%rd112];
	// end inline asm
	add.s32 	%r639, %r1, 256;
$L__BB4_7:
	setp.ge.s32 	%p67, %r639, %r124;
	@%p67 bra 	$L__BB4_13;
	not.b32 	%r508, %r639;
	add.s32 	%r6, %r124, %r508;
	and.b32  	%r509, %r6, 768;
	setp.eq.s32 	%p68, %r509, 768;
	@%p68 bra 	$L__BB4_11;
	mul.wide.u32 	%rd114, %r639, 4;
	add.s64 	%rd121, %rd16, %rd114;
	shr.u32 	%r510, %r6, 8;
	add.s32 	%r511, %r510, 1;
	and.b32  	%r512, %r511, 3;
	neg.s32 	%r636, %r512;
$L__BB4_10:
	.pragma "nounroll";
	// begin inline asm
	ld.global.nc.u32 %r513, [%rd121];
	// end inline asm
	max.s32 	%r644, %r644, %r513;
	add.s32 	%r639, %r639, 256;
	add.s64 	%rd121, %rd121, 1024;
	add.s32 	%r636, %r636, 1;
	setp.ne.s32 	%p69, %r636, 0;
	@%p69 bra 	$L__BB4_10;
$L__BB4_11:
	setp.lt.u32 	%p70, %r6, 768;
	@%p70 bra 	$L__BB4_13;
$L__BB4_12:
	mul.wide.s32 	%rd120, %r639, 4;
	add.s64 	%rd116, %rd16, %rd120;
	// begin inline asm
	ld.global.nc.u32 %r514, [%rd116];
	// end inline asm
	max.s32 	%r518, %r644, %r514;
	add.s64 	%rd117, %rd116, 1024;
	// begin inline asm
	ld.global.nc.u32 %r515, [%rd117];
	// end inline asm
	max.s32 	%r519, %r518, %r515;
	add.s64 	%rd118, %rd116, 2048;
	// begin inline asm
	ld.global.nc.u32 %r516, [%rd118];
	// end inline asm
	max.s32 	%r520, %r519, %r516;
	add.s64 	%rd119, %rd116, 3072;
	// begin inline asm
	ld.global.nc.u32 %r517, [%rd119];
	// end inline asm
	max.s32 	%r644, %r520, %r517;
	add.s32 	%r639, %r639, 1024;
	setp.lt.s32 	%p71, %r639, %r124;
	@%p71 bra 	$L__BB4_12;
$L__BB4_13:
	setp.lt.s32 	%p72, %r124, 256;
	@%p72 bra 	$L__BB4_18;
	// begin inline asm
	mov.u32 %r584, %laneid;
	// end inline asm
	mov.b32 	%r587, 1;
	mov.b32 	%r608, 31;
	mov.b32 	%r609, -1;
	// begin inline asm
	shfl.sync.down.b32 %r585, %r644, %r587, %r608, %r609;
	// end inline asm
	setp.gt.s32 	%p88, %r584, 30;
	max.s32 	%r610, %r644, %r585;
	selp.b32 	%r591, %r644, %r610, %p88;
	mov.b32 	%r592, 2;
	// begin inline asm
	shfl.sync.down.b32 %r590, %r591, %r592, %r608, %r609;
	// end inline asm
	setp.gt.s32 	%p89, %r584, 29;
	max.s32 	%r611, %r591, %r590;
	selp.b32 	%r596, %r591, %r611, %p89;
	mov.b32 	%r597, 4;
	// begin inline asm
	shfl.sync.down.b32 %r595, %r596, %r597, %r608, %r609;
	// end inline asm
	setp.gt.s32 	%p90, %r584, 27;
	max.s32 	%r612, %r596, %r595;
	selp.b32 	%r601, %r596, %r612, %p90;
	mov.b32 	%r602, 8;
	// begin inline asm
	shfl.sync.down.b32 %r600, %r601, %r602, %r608, %r609;
	// end inline asm
	setp.gt.s32 	%p91, %r584, 23;
	max.s32 	%r613, %r601, %r600;
	selp.b32 	%r606, %r601, %r613, %p91;
	mov.b32 	%r607, 16;
	// begin inline asm
	shfl.sync.down.b32 %r605, %r606, %r607, %r608, %r609;
	// end inline asm
	setp.gt.s32 	%p92, %r584, 15;
	max.s32 	%r22, %r606, %r605;
	selp.b32 	%r686, %r606, %r22, %p92;
	setp.ne.s32 	%p93, %r584, 0;
	@%p93 bra 	$L__BB4_16;
	shr.u32 	%r614, %r1, 3;
	and.b32  	%r615, %r614, 124;
	mov.u32 	%r616, _ZZN3cub18CUB_300001_SM_10006detail6reduce28DeviceReduceSingleTileKernelINS2_10policy_hubIijN4cuda3__47maximumIiEEE10Policy1000EPiSB_iS8_iiNS5_3std3__410__identityEEEvT0_T1_T2_T3_T4_T6_E12temp_storage;
	add.s32 	%r617, %r616, %r615;
	st.shared.u32 	[%r617+8], %r22;
$L__BB4_16:
	bar.sync 	0;
	setp.ne.s32 	%p94, %r1, 0;
	@%p94 bra 	$L__BB4_72;
	ld.shared.u32 	%r618, [_ZZN3cub18CUB_300001_SM_10006detail6reduce28DeviceReduceSingleTileKernelINS2_10policy_hubIijN4cuda3__47maximumIiEEE10Policy1000EPiSB_iS8_iiNS5_3std3__410__identityEEEvT0_T1_T2_T3_T4_T6_E12temp_storage+12];
	max.s32 	%r619, %r686, %r618;
	ld.shared.u32 	%r620, [_ZZN3cub18CUB_300001_SM_10006detail6reduce28DeviceReduceSingleTileKernelINS2_10policy_hubIijN4cuda3__47maximumIiEEE10Policy1000EPiSB_iS8_iiNS5_3std3__410__identityEEEvT0_T1_T2_T3_T4_T6_E12temp_storage+16];
	max.s32 	%r621, %r619, %r620;
	ld.shared.u32 	%r622, [_ZZN3cub18CUB_300001_SM_10006detail6reduce28DeviceReduceSingleTileKernelINS2_10policy_hubIijN4cuda3__47maximumIiEEE10Policy1000EPiSB_iS8_iiNS5_3std3__410__identityEEEvT0_T1_T2_T3_T4_T6_E12temp_storage+20];
	max.s32 	%r623, %r621, %r622;
	ld.shared.u32 	%r624, [_ZZN3cub18CUB_300001_SM_10006detail6reduce28DeviceReduceSingleTileKernelINS2_10policy_hubIijN4cuda3__47maximumIiEEE10Policy1000EPiSB_iS8_iiNS5_3std3__410__identityEEEvT0_T1_T2_T3_T4_T6_E12temp_storage+24];
	max.s32 	%r625, %r623, %r624;
	ld.shared.u32 	%r626, [_ZZN3cub18CUB_300001_SM_10006detail6reduce28DeviceReduceSingleTileKernelINS2_10policy_hubIijN4cuda3__47maximumIiEEE10Policy1000EPiSB_iS8_iiNS5_3std3__410__identityEEEvT0_T1_T2_T3_T4_T6_E12temp_storage+28];
	max.s32 	%r627, %r625, %r626;
	ld.shared.u32 	%r628, [_ZZN3cub18CUB_300001_SM_10006detail6reduce28DeviceReduceSingleTileKernelINS2_10policy_hubIijN4cuda3__47maximumIiEEE10Policy1000EPiSB_iS8_iiNS5_3std3__410__identityEEEvT0_T1_T2_T3_T4_T6_E12temp_storage+32];
	max.s32 	%r629, %r627, %r628;
	ld.shared.u32 	%r630, [_ZZN3cub18CUB_300001_SM_10006detail6reduce28DeviceReduceSingleTileKernelINS2_10policy_hubIijN4cuda3__47maximumIiEEE10Policy1000EPiSB_iS8_iiNS5_3std3__410__identityEEEvT0_T1_T2_T3_T4_T6_E12temp_storage+36];
	max.s32 	%r686, %r629, %r630;
	bra.uni 	$L__BB4_72;
$L__BB4_18:
	// begin inline asm
	mov.u32 %r521, %laneid;
	// end inline asm
	and.b32  	%r547, %r1, 992;
	add.s32 	%r548, %r547, 32;
	setp.gt.s32 	%p73, %r548, %r124;
	not.b32 	%r549, %r547;
	add.s32 	%r550, %r124, %r549;
	selp.b32 	%r545, %r550, 31, %p73;
	mov.b32 	%r524, 1;
	mov.b32 	%r546, -1;
	// begin inline asm
	shfl.sync.down.b32 %r522, %r644, %r524, %r545, %r546;
	// end inline asm
	setp.lt.s32 	%p74, %r521, %r545;
	max.s32 	%r551, %r644, %r522;
	selp.b32 	%r528, %r551, %r644, %p74;
	mov.b32 	%r529, 2;
	// begin inline asm
	shfl.sync.down.b32 %r527, %r528, %r529, %r545, %r546;
	// end inline asm
	add.s32 	%r552, %r521, 2;
	setp.gt.s32 	%p75, %r552, %r545;
	max.s32 	%r553, %r528, %r527;
	selp.b32 	%r533, %r528, %r553, %p75;
	mov.b32 	%r534, 4;
	// begin inline asm
	shfl.sync.down.b32 %r532, %r533, %r534, %r545, %r546;
	// end inline asm
	add.s32 	%r554, %r521, 4;
	setp.gt.s32 	%p76, %r554, %r545;
	max.s32 	%r555, %r533, %r532;
	selp.b32 	%r538, %r533, %r555, %p76;
	mov.b32 	%r539, 8;
	// begin inline asm
	shfl.sync.down.b32 %r537, %r538, %r539, %r545, %r546;
	// end inline asm
	add.s32 	%r556, %r521, 8;
	setp.gt.s32 	%p77, %r556, %r545;
	max.s32 	%r557, %r538, %r537;
	selp.b32 	%r543, %r538, %r557, %p77;
	mov.b32 	%r544, 16;
	// begin inline asm
	shfl.sync.down.b32 %r542, %r543, %r544, %r545, %r546;
	// end inline asm
	add.s32 	%r558, %r521, 16;
	setp.gt.s32 	%p78, %r558, %r545;
	max.s32 	%r559, %r543, %r542;
	selp.b32 	%r686, %r543, %r559, %p78;
	setp.ne.s32 	%p79, %r521, 0;
	@%p79 bra 	$L__BB4_20;
	shr.u32 	%r560, %r1, 3;
	and.b32  	%r561, %r560, 124;
	mov.u32 	%r562, _ZZN3cub18CUB_300001_SM_10006detail6reduce28DeviceReduceSingleTileKernelINS2_10policy_hubIijN4cuda3__47maximumIiEEE10Policy1000EPiSB_iS8_iiNS5_3std3__410__identityEEEvT0_T1_T2_T3_T4_T6_E12temp_storage;
	add.s32 	%r563, %r562, %r561;
	st.shared.u32 	[%r563+8], %r686;
$L__BB4_20:
	bar.sync 	0;
	setp.ne.s32 	%p80, %r1, 0;
	@%p80 bra 	$L__BB4_72;
	setp.gt.s32 	%p81, %r124, 32;
	ld.shared.u32 	%r564, [_ZZN3cub18CUB_300001_SM_10006detail6reduce28DeviceReduceSingleTileKernelINS2_10policy_hubIijN4cuda3__47maximumIiEEE10Policy1000EPiSB_iS8_iiNS5_3std3__410__identityEEEvT0_T1_T2_T3_T4_T6_E12temp_storage+12];
	max.s32 	%r565, %r686, %r564;
	selp.b32 	%r566, %r565, %r686, %p81;
	setp.gt.s32 	%p82, %r124, 64;
	ld.shared.u32 	%r567, [_ZZN3cub18CUB_300001_SM_10006detail6reduce28DeviceReduceSingleTileKernelINS2_10policy_hubIijN4cuda3__47maximumIiEEE10Policy1000EPiSB_iS8_iiNS5_3std3__410__identityEEEvT0_T1_T2_T3_T4_T6_E12temp_storage+16];
	max.s32 	%r568, %r566, %r567;
	selp.b32 	%r569, %r568, %r566, %p82;
	setp.gt.s32 	%p83, %r124, 96;
	ld.shared.u32 	%r570, [_ZZN3cub18CUB_300001_SM_10006detail6reduce28DeviceReduceSingleTileKernelINS2_10policy_hubIijN4cuda3__47maximumIiEEE10Policy1000EPiSB_iS8_iiNS5_3std3__410__identityEEEvT0_T1_T2_T3_T4_T6_E12temp_storage+20];
	max.s32 	%r571, %r569, %r570;
	selp.b32 	%r572, %r571, %r569, %p83;
	setp.gt.s32 	%p84, %r124, 128;
	ld.shared.u32 	%r573, [_ZZN3cub18CUB_300001_SM_10006detail6reduce28DeviceReduceSingleTileKernelINS2_10policy_hubIijN4cuda3__47maximumIiEEE10Policy1000EPiSB_iS8_iiNS5_3std3__410__identityEEEvT0_T1_T2_T3_T4_T6_E12temp_storage+24];
	max.s32 	%r574, %r572, %r573;
	selp.b32 	%r575, %r574, %r572, %p84;
	setp.gt.s32 	%p85, %r124, 160;
	ld.shared.u32 	%r576, [_ZZN3cub18CUB_300001_SM_10006detail6reduce28DeviceReduceSingleTileKernelINS2_10policy_hubIijN4cuda3__47maximumIiEEE10Policy1000EPiSB_iS8_iiNS5_3std3__410__identityEEEvT0_T1_T2_T3_T4_T6_E12temp_storage+28];
	max.s32 	%r577, %r575, %r576;
	selp.b32 	%r578, %r577, %r575, %p85;
	setp.gt.s32 	%p86, %r124, 192;
	ld.shared.u32 	%r579, [_ZZN3cub18CUB_300001_SM_10006detail6reduce28DeviceReduceSingleTileKernelINS2_10policy_hubIijN4cuda3__47maximumIiEEE10Policy1000EPiSB_iS8_iiNS5_3std3__410__identityEEEvT0_T1_T2_T3_T4_T6_E12temp_storage+32];
	max.s32 	%r580, %r578, %r579;
	selp.b32 	%r581, %r580, %r578, %p86;
	setp.gt.s32 	%p87, %r124, 224;
	ld.shared.u32 	%r582, [_ZZN3cub18CUB_300001_SM_10006detail6reduce28DeviceReduceSingleTileKernelINS2_10policy_hubIijN4cuda3__47maximumIiEEE10Policy1000EPiSB_iS8_iiNS5_3std3__410__identityEEEvT0_T1_T2_T3_T4_T6_E12temp_storage+36];
	max.s32 	%r583, %r581, %r582;
	selp.b32 	%r686, %r583, %r581, %p87;
	bra.uni 	$L__BB4_72;
$L__BB4_22:
	mov.u32 	%r27, %tid.x;
	shl.b32 	%r379, %r27, 2;
	mul.wide.u32 	%rd86, %r379, 4;
	add.s64 	%rd76, %rd16, %rd86;
	// begin inline asm
	ld.global.nc.v2.u64 {%rd74, %rd75}, [%rd76];
	// end inline asm
	mov.b64 	{%r380, %r381}, %rd75;
	mov.b64 	{%r382, %r383}, %rd74;
	add.s64 	%rd79, %rd76, 4096;
	// begin inline asm
	ld.global.nc.v2.u64 {%rd77, %rd78}, [%rd79];
	// end inline asm
	mov.b64 	{%r384, %r385}, %rd78;
	mov.b64 	{%r386, %r387}, %rd77;
	add.s64 	%rd82, %rd76, 8192;
	// begin inline asm
	ld.global.nc.v2.u64 {%rd80, %rd81}, [%rd82];
	// end inline asm
	mov.b64 	{%r388, %r389}, %rd81;
	mov.b64 	{%r390, %r391}, %rd80;
	add.s64 	%rd85, %rd76, 12288;
	// begin inline asm
	ld.global.nc.v2.u64 {%rd83, %rd84}, [%rd85];
	// end inline asm
	mov.b64 	{%r392, %r393}, %rd84;
	mov.b64 	{%r394, %r395}, %rd83;
	max.s32 	%r396, %r382, %r383;
	max.s32 	%r397, %r396, %r380;
	max.s32 	%r398, %r381, %r386;
	max.s32 	%r399, %r398, %r387;
	max.s32 	%r400, %r384, %r385;
	max.s32 	%r401, %r400, %r390;
	max.s32 	%r402, %r391, %r388;
	max.s32 	%r403, %r402, %r389;
	max.s32 	%r404, %r394, %r395;
	max.s32 	%r405, %r404, %r392;
	max.s32 	%r406, %r397, %r399;
	max.s32 	%r407, %r406, %r401;
	max.s32 	%r408, %r403, %r405;
	max.s32 	%r409, %r408, %r393;
	max.s32 	%r659, %r407, %r409;
	setp.lt.u32 	%p50, %r124, 8192;
	mov.b32 	%r648, 4096;
	@%p50 bra 	$L__BB4_26;
	add.s32 	%r29, %r124, -4096;
	mov.b32 	%r648, 4096;
$L__BB4_24:
	mul.wide.s32 	%rd99, %r648, 4;
	add.s64 	%rd89, %rd76, %rd99;
	// begin inline asm
	ld.global.nc.v2.u64 {%rd87, %rd88}, [%rd89];
	// end inline asm
	mov.b64 	{%r411, %r412}, %rd88;
	mov.b64 	{%r413, %r414}, %rd87;
	add.s64 	%rd92, %rd89, 4096;
	// begin inline asm
	ld.global.nc.v2.u64 {%rd90, %rd91}, [%rd92];
	// end inline asm
	mov.b64 	{%r415, %r416}, %rd91;
	mov.b64 	{%r417, %r418}, %rd90;
	add.s64 	%rd95, %rd89, 8192;
	// begin inline asm
	ld.global.nc.v2.u64 {%rd93, %rd94}, [%rd95];
	// end inline asm
	mov.b64 	{%r419, %r420}, %rd94;
	mov.b64 	{%r421, %r422}, %rd93;
	add.s64 	%rd98, %rd89, 12288;
	// begin inline asm
	ld.global.nc.v2.u64 {%rd96, %rd97}, [%rd98];
	// end inline asm
	mov.b64 	{%r423, %r424}, %rd97;
	mov.b64 	{%r425, %r426}, %rd96;
	max.s32 	%r427, %r659, %r413;
	max.s32 	%r428, %r427, %r414;
	max.s32 	%r429, %r411, %r412;
	max.s32 	%r430, %r429, %r417;
	max.s32 	%r431, %r418, %r415;
	max.s32 	%r432, %r431, %r416;
	max.s32 	%r433, %r421, %r422;
	max.s32 	%r434, %r433, %r419;
	max.s32 	%r435, %r420, %r425;
	max.s32 	%r436, %r435, %r426;
	max.s32 	%r437, %r423, %r424;
	max.s32 	%r438, %r428, %r430;
	max.s32 	%r439, %r438, %r432;
	max.s32 	%r440, %r434, %r436;
	max.s32 	%r441, %r440, %r437;
	max.s32 	%r659, %r439, %r441;
	sub.s32 	%r442, %r124, %r648;
	setp.lt.s32 	%p51, %r442, 4096;
	@%p51 bra 	$L__BB4_34;
	add.s32 	%r648, %r648, 4096;
	setp.le.s32 	%p52, %r648, %r29;
	@%p52 bra 	$L__BB4_24;
$L__BB4_26:
	setp.le.s32 	%p53, %r124, %r648;
	@%p53 bra 	$L__BB4_34;
	sub.s32 	%r36, %r124, %r648;
	setp.ge.s32 	%p54, %r27, %r36;
	@%p54 bra 	$L__BB4_34;
	not.b32 	%r444, %r27;
	add.s32 	%r445, %r124, %r444;
	sub.s32 	%r37, %r445, %r648;
	and.b32  	%r446, %r37, 768;
	setp.eq.s32 	%p55, %r446, 768;
	mov.u32 	%r653, %r27;
	@%p55 bra 	$L__BB4_31;
	add.s32 	%r650, %r27, %r648;
	shr.u32 	%r447, %r37, 8;
	add.s32 	%r448, %r447, 1;
	and.b32  	%r449, %r448, 3;
	neg.s32 	%r649, %r449;
	mov.u32 	%r653, %r27;
$L__BB4_30:
	.pragma "nounroll";
	mul.wide.u32 	%rd101, %r650, 4;
	add.s64 	%rd100, %rd16, %rd101;
	// begin inline asm
	ld.global.nc.u32 %r450, [%rd100];
	// end inline asm
	max.s32 	%r659, %r659, %r450;
	add.s32 	%r653, %r653, 256;
	add.s32 	%r650, %r650, 256;
	add.s32 	%r649, %r649, 1;
	setp.ne.s32 	%p56, %r649, 0;
	@%p56 bra 	$L__BB4_30;
$L__BB4_31:
	setp.lt.u32 	%p57, %r37, 768;
	@%p57 bra 	$L__BB4_34;
	cvt.u64.u32 	%rd102, %r653;
	cvt.u64.u32 	%rd103, %r648;
	add.s64 	%rd104, %rd102, %rd103;
	shl.b64 	%rd105, %rd104, 2;
	add.s64 	%rd106, %rd105, %rd16;
	add.s64 	%rd122, %rd106, 2048;
	add.s32 	%r656, %r653, %r648;
$L__BB4_33:
	mul.wide.u32 	%rd111, %r656, 4;
	add.s64 	%rd107, %rd16, %rd111;
	// begin inline asm
	ld.global.nc.u32 %r451, [%rd107];
	// end inline asm
	max.s32 	%r455, %r659, %r451;
	add.s64 	%rd108, %rd122, -1024;
	// begin inline asm
	ld.global.nc.u32 %r452, [%rd108];
	// end inline asm
	max.s32 	%r456, %r455, %r452;
	// begin inline asm
	ld.global.nc.u32 %r453, [%rd122];
	// end inline asm
	max.s32 	%r457, %r456, %r453;
	add.s64 	%rd110, %rd122, 1024;
	// begin inline asm
	ld.global.nc.u32 %r454, [%rd110];
	// end inline asm
	max.s32 	%r659, %r457, %r454;
	add.s32 	%r653, %r653, 1024;
	add.s64 	%rd122, %rd122, 4096;
	add.s32 	%r656, %r656, 1024;
	setp.lt.s32 	%p58, %r653, %r36;
	@%p58 bra 	$L__BB4_33;
$L__BB4_34:
	// begin inline asm
	mov.u32 %r458, %laneid;
	// end inline asm
	mov.b32 	%r461, 1;
	mov.b32 	%r482, 31;
	mov.b32 	%r483, -1;
	// begin inline asm
	shfl.sync.down.b32 %r459, %r659, %r461, %r482, %r483;
	// end inline asm
	setp.gt.s32 	%p59, %r458, 30;
	max.s32 	%r484, %r659, %r459;
	selp.b32 	%r465, %r659, %r484, %p59;
	mov.b32 	%r466, 2;
	// begin inline asm
	shfl.sync.down.b32 %r464, %r465, %r466, %r482, %r483;
	// end inline asm
	setp.gt.s32 	%p60, %r458, 29;
	max.s32 	%r485, %r465, %r464;
	selp.b32 	%r470, %r465, %r485, %p60;
	mov.b32 	%r471, 4;
	// begin inline asm
	shfl.sync.down.b32 %r469, %r470, %r471, %r482, %r483;
	// end inline asm
	setp.gt.s32 	%p61, %r458, 27;
	max.s32 	%r486, %r470, %r469;
	selp.b32 	%r475, %r470, %r486, %p61;
	mov.b32 	%r476, 8;
	// begin inline asm
	shfl.sync.down.b32 %r474, %r475, %r476, %r482, %r483;
	// end inline asm
	setp.gt.s32 	%p62, %r458, 23;
	max.s32 	%r487, %r475, %r474;
	selp.b32 	%r480, %r475, %r487, %p62;
	mov.b32 	%r481, 16;
	// begin inline asm
	shfl.sync.down.b32 %r479, %r480, %r481, %r482, %r483;
	// end inline asm
	setp.gt.s32 	%p63, %r458, 15;
	max.s32 	%r59, %r480, %r479;
	selp.b32 	%r686, %r480, %r59, %p63;
	setp.ne.s32 	%p64, %r458, 0;
	@%p64 bra 	$L__BB4_36;
	shr.u32 	%r488, %r27, 3;
	and.b32  	%r489, %r488, 124;
	mov.u32 	%r490, _ZZN3cub18CUB_300001_SM_10006detail6reduce28DeviceReduceSingleTileKernelINS2_10policy_hubIijN4cuda3__47maximumIiEEE10Policy1000EPiSB_iS8_iiNS5_3std3__410__identityEEEvT0_T1_T2_T3_T4_T6_E12temp_storage;
	add.s32 	%r491, %r490, %r489;
	st.shared.u32 	[%r491+8], %r59;
$L__BB4_36:
	bar.sync 	0;
	setp.ne.s32 	%p65, %r27, 0;
	@%p65 bra 	$L__BB4_72;
	ld.shared.u32 	%r492, [_ZZN3cub18CUB_300001_SM_10006detail6reduce28DeviceReduceSingleTileKernelINS2_10policy_hubIijN4cuda3__47maximumIiEEE10Policy1000EPiSB_iS8_iiNS5_3std3__410__identityEEEvT0_T1_T2_T3_T4_T6_E12temp_storage+12];
	max.s32 	%r493, %r686, %r492;
	ld.shared.u32 	%r494, [_ZZN3cub18CUB_300001_SM_10006detail6reduce28DeviceReduceSingleTileKernelINS2_10policy_hubIijN4cuda3__47maximumIiEEE10Policy1000EPiSB_iS8_iiNS5_3std3__410__identityEEEvT0_T1_T2_T3_T4_T6_E12temp_storage+16];
	max.s32 	%r495, %r493, %r494;
	ld.shared.u32 	%r496, [_ZZN3cub18CUB_300001_SM_10006detail6reduce28DeviceReduceSingleTileKernelINS2_10policy_hubIijN4cuda3__47maximumIiEEE10Policy1000EPiSB_iS8_iiNS5_3std3__410__identityEEEvT0_T1_T2_T3_T4_T6_E12temp_storage+20];
	max.s32 	%r497, %r495, %r496;
	ld.shared.u32 	%r498, [_ZZN3cub18CUB_300001_SM_10006detail6reduce28DeviceReduceSingleTileKernelINS2_10policy_hubIijN4cuda3__47maximumIiEEE10Policy1000EPiSB_iS8_iiNS5_3std3__410__identityEEEvT0_T1_T2_T3_T4_T6_E12temp_storage+24];
	max.s32 	%r499, %r497, %r498;
	ld.shared.u32 	%r500, [_ZZN3cub18CUB_300001_SM_10006detail6reduce28DeviceReduceSingleTileKernelINS2_10policy_hubIijN4cuda3__47maximumIiEEE10Policy1000EPiSB_iS8_iiNS5_3std3__410__identityEEEvT0_T1_T2_T3_T4_T6_E12temp_storage+28];
	max.s32 	%r501, %r499, %r500;
	ld.shared.u32 	%r502, [_ZZN3cub18CUB_300001_SM_10006detail6reduce28DeviceReduceSingleTileKernelINS2_10policy_hubIijN4cuda3__47maximumIiEEE10Policy1000EPiSB_iS8_iiNS5_3std3__410__identityEEEvT0_T1_T2_T3_T4_T6_E12temp_storage+32];
	max.s32 	%r503, %r501, %r502;
	ld.shared.u32 	%r504, [_ZZN3cub18CUB_300001_SM_10006detail6reduce28DeviceReduceSingleTileKernelINS2_10policy_hubIijN4cuda3__47maximumIiEEE10Policy1000EPiSB_iS8_iiNS5_3std3__410__identityEEEvT0_T1_T2_T3_T4_T6_E12temp_storage+36];
	max.s32 	%r686, %r503, %r504;
	bra.uni 	$L__BB4_72;
$L__BB4_38:
	setp.gt.s32 	%p3, %r124, 4095;
	@%p3 bra 	$L__BB4_56;
	mov.u32 	%r62, %tid.x;
	setp.ge.s32 	%p20, %r62, %r124;
	mov.b32 	%r670, 0;
	mov.u32 	%r665, %r62;
	@%p20 bra 	$L__BB4_41;
	mul.wide.u32 	%rd66, %r62, 4;
	add.s64 	%rd65, %rd16, %rd66;
	// begin inline asm
	ld.global.nc.u32 %r670, [%rd65];
	// end inline asm
	add.s32 	%r665, %r62, 256;
$L__BB4_41:
	setp.ge.s32 	%p21, %r665, %r124;
	@%p21 bra 	$L__BB4_47;
	not.b32 	%r255, %r665;
	add.s32 	%r67, %r124, %r255;
	and.b32  	%r256, %r67, 768;
	setp.eq.s32 	%p22, %r256, 768;
	@%p22 bra 	$L__BB4_45;
	mul.wide.u32 	%rd67, %r665, 4;
	add.s64 	%rd123, %rd16, %rd67;
	shr.u32 	%r257, %r67, 8;
	add.s32 	%r258, %r257, 1;
	and.b32  	%r259, %r258, 3;
	neg.s32 	%r662, %r259;
$L__BB4_44:
	.pragma "nounroll";
	// begin inline asm
	ld.global.nc.u32 %r260, [%rd123];
	// end inline asm
	max.s32 	%r670, %r670, %r260;
	add.s32 	%r665, %r665, 256;
	add.s64 	%rd123, %rd123, 1024;
	add.s32 	%r662, %r662, 1;
	setp.ne.s32 	%p23, %r662, 0;
	@%p23 bra 	$L__BB4_44;
$L__BB4_45:
	setp.lt.u32 	%p24, %r67, 768;
	@%p24 bra 	$L__BB4_47;
$L__BB4_46:
	mul.wide.s32 	%rd73, %r665, 4;
	add.s64 	%rd69, %rd16, %rd73;
	// begin inline asm
	ld.global.nc.u32 %r261, [%rd69];
	// end inline asm
	max.s32 	%r265, %r670, %r261;
	add.s64 	%rd70, %rd69, 1024;
	// begin inline asm
	ld.global.nc.u32 %r262, [%rd70];
	// end inline asm
	max.s32 	%r266, %r265, %r262;
	add.s64 	%rd71, %rd69, 2048;
	// begin inline asm
	ld.global.nc.u32 %r263, [%rd71];
	// end inline asm
	max.s32 	%r267, %r266, %r263;
	add.s64 	%rd72, %rd69, 3072;
	// begin inline asm
	ld.global.nc.u32 %r264, [%rd72];
	// end inline asm
	max.s32 	%r670, %r267, %r264;
	add.s32 	%r665, %r665, 1024;
	setp.lt.s32 	%p25, %r665, %r124;
	@%p25 bra 	$L__BB4_46;
$L__BB4_47:
	setp.lt.s32 	%p26, %r124, 256;
	@%p26 bra 	$L__BB4_52;
	// begin inline asm
	mov.u32 %r331, %laneid;
	// end inline asm
	mov.b32 	%r334, 1;
	mov.b32 	%r355, 31;
	mov.b32 	%r356, -1;
	// begin inline asm
	shfl.sync.down.b32 %r332, %r670, %r334, %r355, %r356;
	// end inline asm
	setp.gt.s32 	%p42, %r331, 30;
	max.s32 	%r357, %r670, %r332;
	selp.b32 	%r338, %r670, %r357, %p42;
	mov.b32 	%r339, 2;
	// begin inline asm
	shfl.sync.down.b32 %r337, %r338, %r339, %r355, %r356;
	// end inline asm
	setp.gt.s32 	%p43, %r331, 29;
	max.s32 	%r358, %r338, %r337;
	selp.b32 	%r343, %r338, %r358, %p43;
	mov.b32 	%r344, 4;
	// begin inline asm
	shfl.sync.down.b32 %r342, %r343, %r344, %r355, %r356;
	// end inline asm
	setp.gt.s32 	%p44, %r331, 27;
	max.s32 	%r359, %r343, %r342;
	selp.b32 	%r348, %r343, %r359, %p44;
	mov.b32 	%r349, 8;
	// begin inline asm
	shfl.sync.down.b32 %r347, %r348, %r349, %r355, %r356;
	// end inline asm
	setp.gt.s32 	%p45, %r331, 23;
	max.s32 	%r360, %r348, %r347;
	selp.b32 	%r353, %r348, %r360, %p45;
	mov.b32 	%r354, 16;
	// begin inline asm
	shfl.sync.down.b32 %r352, %r353, %r354, %r355, %r356;
	// end inline asm
	setp.gt.s32 	%p46, %r331, 15;
	max.s32 	%r83, %r353, %r352;
	selp.b32 	%r686, %r353, %r83, %p46;
	setp.ne.s32 	%p47, %r331, 0;
	@%p47 bra 	$L__BB4_50;
	shr.u32 	%r361, %r62, 3;
	and.b32  	%r362, %r361, 124;
	mov.u32 	%r363, _ZZN3cub18CUB_300001_SM_10006detail6reduce28DeviceReduceSingleTileKernelINS2_10policy_hubIijN4cuda3__47maximumIiEEE10Policy1000EPiSB_iS8_iiNS5_3std3__410__identityEEEvT0_T1_T2_T3_T4_T6_E12temp_storage;
	add.s32 	%r364, %r363, %r362;
	st.shared.u32 	[%r364+8], %r83;
$L__BB4_50:
	bar.sync 	0;
	setp.ne.s32 	%p48, %r62, 0;
	@%p48 bra 	$L__BB4_72;
	ld.shared.u32 	%r365, [_ZZN3cub18CUB_300001_SM_10006detail6reduce28DeviceReduceSingleTileKernelINS2_10policy_hubIijN4cuda3__47maximumIiEEE10Policy1000EPiSB_iS8_iiNS5_3std3__410__identityEEEvT0_T1_T2_T3_T4_T6_E12temp_storage+12];
	max.s32 	%r366, %r686, %r365;
	ld.shared.u32 	%r367, [_ZZN3cub18CUB_300001_SM_10006detail6reduce28DeviceReduceSingleTileKernelINS2_10policy_hubIijN4cuda3__47maximumIiEEE10Policy1000EPiSB_iS8_iiNS5_3std3__410__identityEEEvT0_T1_T2_T3_T4_T6_E12temp_storage+16];
	max.s32 	%r368, %r366, %r367;
	ld.shared.u32 	%r369, [_ZZN3cub18CUB_300001_SM_10006detail6reduce28DeviceReduceSingleTileKernelINS2_10policy_hubIijN4cuda3__47maximumIiEEE10Policy1000EPiSB_iS8_iiNS5_3std3__410__identityEEEvT0_T1_T2_T3_T4_T6_E12temp_storage+20];
	max.s32 	%r370, %r368, %r369;
	ld.shared.u32 	%r371, [_ZZN3cub18CUB_300001_SM_10006detail6reduce28DeviceReduceSingleTileKernelINS2_10policy_hubIijN4cuda3__47maximumIiEEE10Policy1000EPiSB_iS8_iiNS5_3std3__410__identityEEEvT0_T1_T2_T3_T4_T6_E12temp_storage+24];
	max.s32 	%r372, %r370, %r371;
	ld.shared.u32 	%r373, [_ZZN3cub18CUB_300001_SM_10006detail6reduce28DeviceReduceSingleTileKernelINS2_10policy_hubIijN4cuda3__47maximumIiEEE10Policy1000EPiSB_iS8_iiNS5_3std3__410__identityEEEvT0_T1_T2_T3_T4_T6_E12temp_storage+28];
	max.s32 	%r374, %r372, %r373;
	ld.shared.u32 	%r375, [_ZZN3cub18CUB_300001_SM_10006detail6reduce28DeviceReduceSingleTileKernelINS2_10policy_hubIijN4cuda3__47maximumIiEEE10Policy1000EPiSB_iS8_iiNS5_3std3__410__identityEEEvT0_T1_T2_T3_T4_T6_E12temp_storage+32];
	max.s32 	%r376, %r374, %r375;
	ld.shared.u32 	%r377, [_ZZN3cub18CUB_300001_SM_10006detail6reduce28DeviceReduceSingleTileKernelINS2_10policy_hubIijN4cuda3__47maximumIiEEE10Policy1000EPiSB_iS8_iiNS5_3std3__410__identityEEEvT0_T1_T2_T3_T4_T6_E12temp_storage+36];
	max.s32 	%r686, %r376, %r377;
	bra.uni 	$L__BB4_72;
$L__BB4_52:
	// begin inline asm
	mov.u32 %r268, %laneid;
	// end inline asm
	and.b32  	%r294, %r62, 992;
	add.s32 	%r295, %r294, 32;
	setp.gt.s32 	%p27, %r295, %r124;
	not.b32 	%r296, %r294;
	add.s32 	%r297, %r124, %r296;
	selp.b32 	%r292, %r297, 31, %p27;
	mov.b32 	%r271, 1;
	mov.b32 	%r293, -1;
	// begin inline asm
	shfl.sync.down.b32 %r269, %r670, %r271, %r292, %r293;
	// end inline asm
	setp.lt.s32 	%p28, %r268, %r292;
	max.s32 	%r298, %r670, %r269;
	selp.b32 	%r275, %r298, %r670, %p28;
	mov.b32 	%r276, 2;
	// begin inline asm
	shfl.sync.down.b32 %r274, %r275, %r276, %r292, %r293;
	// end inline asm
	add.s32 	%r299, %r268, 2;
	setp.gt.s32 	%p29, %r299, %r292;
	max.s32 	%r300, %r275, %r274;
	selp.b32 	%r280, %r275, %r300, %p29;
	mov.b32 	%r281, 4;
	// begin inline asm
	shfl.sync.down.b32 %r279, %r280, %r281, %r292, %r293;
	// end inline asm
	add.s32 	%r301, %r268, 4;
	setp.gt.s32 	%p30, %r301, %r292;
	max.s32 	%r302, %r280, %r279;
	selp.b32 	%r285, %r280, %r302, %p30;
	mov.b32 	%r286, 8;
	// begin inline asm
	shfl.sync.down.b32 %r284, %r285, %r286, %r292, %r293;
	// end inline asm
	add.s32 	%r303, %r268, 8;
	setp.gt.s32 	%p31, %r303, %r292;
	max.s32 	%r304, %r285, %r284;
	selp.b32 	%r290, %r285, %r304, %p31;
	mov.b32 	%r291, 16;
	// begin inline asm
	shfl.sync.down.b32 %r289, %r290, %r291, %r292, %r293;
	// end inline asm
	add.s32 	%r305, %r268, 16;
	setp.gt.s32 	%p32, %r305, %r292;
	max.s32 	%r306, %r290, %r289;
	selp.b32 	%r686, %r290, %r306, %p32;
	setp.ne.s32 	%p33, %r268, 0;
	@%p33 bra 	$L__BB4_54;
	shr.u32 	%r307, %r62, 3;
	and.b32  	%r308, %r307, 124;
	mov.u32 	%r309, _ZZN3cub18CUB_300001_SM_10006detail6reduce28DeviceReduceSingleTileKernelINS2_10policy_hubIijN4cuda3__47maximumIiEEE10Policy1000EPiSB_iS8_iiNS5_3std3__410__identityEEEvT0_T1_T2_T3_T4_T6_E12temp_storage;
	add.s32 	%r310, %r309, %r308;
	st.shared.u32 	[%r310+8], %r686;
$L__BB4_54:
	bar.sync 	0;
	setp.ne.s32 	%p34, %r62, 0;
	@%p34 bra 	$L__BB4_72;
	setp.gt.s32 	%p35, %r124, 32;
	ld.shared.u32 	%r311, [_ZZN3cub18CUB_300001_SM_10006detail6reduce28DeviceReduceSingleTileKernelINS2_10policy_hubIijN4cuda3__47maximumIiEEE10Policy1000EPiSB_iS8_iiNS5_3std3__410__identityEEEvT0_T1_T2_T3_T4_T6_E12temp_storage+12];
	max.s32 	%r312, %r686, %r311;
	selp.b32 	%r313, %r312, %r686, %p35;
	setp.gt.s32 	%p36, %r124, 64;
	ld.shared.u32 	%r314, [_ZZN3cub18CUB_300001_SM_10006detail6reduce28DeviceReduceSingleTileKernelINS2_10policy_hubIijN4cuda3__47maximumIiEEE10Policy1000EPiSB_iS8_iiNS5_3std3__410__identityEEEvT0_T1_T2_T3_T4_T6_E12temp_storage+16];
	max.s32 	%r315, %r313, %r314;
	selp.b32 	%r316, %r315, %r313, %p36;
	setp.gt.s32 	%p37, %r124, 96;
	ld.shared.u32 	%r317, [_ZZN3cub18CUB_300001_SM_10006detail6reduce28DeviceReduceSingleTileKernelINS2_10policy_hubIijN4cuda3__47maximumIiEEE10Policy1000EPiSB_iS8_iiNS5_3std3__410__identityEEEvT0_T1_T2_T3_T4_T6_E12temp_storage+20];
	max.s32 	%r318, %r316, %r317;
	selp.b32 	%r319, %r318, %r316, %p37;
	setp.gt.s32 	%p38, %r124, 128;
	ld.shared.u32 	%r320, [_ZZN3cub18CUB_300001_SM_10006detail6reduce28DeviceReduceSingleTileKernelINS2_10policy_hubIijN4cuda3__47maximumIiEEE10Policy1000EPiSB_iS8_iiNS5_3std3__410__identityEEEvT0_T1_T2_T3_T4_T6_E12temp_storage+24];
	max.s32 	%r321, %r319, %r320;
	selp.b32 	%r322, %r321, %r319, %p38;
	setp.gt.s32 	%p39, %r124, 160;
	ld.shared.u32 	%r323, [_ZZN3cub18CUB_300001_SM_10006detail6reduce28DeviceReduceSingleTileKernelINS2_10policy_hubIijN4cuda3__47maximumIiEEE10Policy1000EPiSB_iS8_iiNS5_3std3__410__identityEEEvT0_T1_T2_T3_T4_T6_E12temp_storage+28];
	max.s32 	%r324, %r322, %r323;
	selp.b32 	%r325, %r324, %r322, %p39;
	setp.gt.s32 	%p40, %r124, 192;
	ld.shared.u32 	%r326, [_ZZN3cub18CUB_300001_SM_10006detail6reduce28DeviceReduceSingleTileKernelINS2_10policy_hubIijN4cuda3__47maximumIiEEE10Policy1000EPiSB_iS8_iiNS5_3std3__410__identityEEEvT0_T1_T2_T3_T4_T6_E12temp_storage+32];
	max.s32 	%r327, %r325, %r326;
	selp.b32 	%r328, %r327, %r325, %p40;
	setp.gt.s32 	%p41, %r124, 224;
	ld.shared.u32 	%r329, [_ZZN3cub18CUB_300001_SM_10006detail6reduce28DeviceReduceSingleTileKernelINS2_10policy_hubIijN4cuda3__47maximumIiEEE10Policy1000EPiSB_iS8_iiNS5_3std3__410__identityEEEvT0_T1_T2_T3_T4_T6_E12temp_storage+36];
	max.s32 	%r330, %r328, %r329;
	selp.b32 	%r686, %r330, %r328, %p41;
	bra.uni 	$L__BB4_72;
$L__BB4_56:
	mov.u32 	%r88, %tid.x;
	mul.wide.u32 	%rd35, %r88, 4;
	add.s64 	%rd19, %rd16, %rd35;
	// begin inline asm
	ld.global.nc.u32 %r126, [%rd19];
	// end inline asm
	add.s64 	%rd20, %rd19, 1024;
	// begin inline asm
	ld.global.nc.u32 %r127, [%rd20];
	// end inline asm
	add.s64 	%rd21, %rd19, 2048;
	// begin inline asm
	ld.global.nc.u32 %r128, [%rd21];
	// end inline asm
	add.s64 	%rd22, %rd19, 3072;
	// begin inline asm
	ld.global.nc.u32 %r129, [%rd22];
	// end inline asm
	add.s64 	%rd23, %rd19, 4096;
	// begin inline asm
	ld.global.nc.u32 %r130, [%rd23];
	// end inline asm
	add.s64 	%rd24, %rd19, 5120;
	// begin inline asm
	ld.global.nc.u32 %r131, [%rd24];
	// end inline asm
	add.s64 	%rd25, %rd19, 6144;
	// begin inline asm
	ld.global.nc.u32 %r132, [%rd25];
	// end inline asm
	add.s64 	%rd26, %rd19, 7168;
	// begin inline asm
	ld.global.nc.u32 %r133, [%rd26];
	// end inline asm
	add.s64 	%rd27, %rd19, 8192;
	// begin inline asm
	ld.global.nc.u32 %r134, [%rd27];
	// end inline asm
	add.s64 	%rd28, %rd19, 9216;
	// begin inline asm
	ld.global.nc.u32 %r135, [%rd28];
	// end inline asm
	add.s64 	%rd29, %rd19, 10240;
	// begin inline asm
	ld.global.nc.u32 %r136, [%rd29];
	// end inline asm
	add.s64 	%rd30, %rd19, 11264;
	// begin inline asm
	ld.global.nc.u32 %r137, [%rd30];
	// end inline asm
	add.s64 	%rd31, %rd19, 12288;
	// begin inline asm
	ld.global.nc.u32 %r138, [%rd31];
	// end inline asm
	add.s64 	%rd32, %rd19, 13312;
	// begin inline asm
	ld.global.nc.u32 %r139, [%rd32];
	// end inline asm
	add.s64 	%rd33, %rd19, 14336;
	// begin inline asm
	ld.global.nc.u32 %r140, [%rd33];
	// end inline asm
	add.s64 	%rd34, %rd19, 15360;
	// begin inline asm
	ld.global.nc.u32 %r141, [%rd34];
	// end inline asm
	max.s32 	%r143, %r126, %r127;
	max.s32 	%r144, %r143, %r128;
	max.s32 	%r145, %r129, %r130;
	max.s32 	%r146, %r145, %r131;
	max.s32 	%r147, %r132, %r133;
	max.s32 	%r148, %r147, %r134;
	max.s32 	%r149, %r135, %r136;
	max.s32 	%r150, %r149, %r137;
	max.s32 	%r151, %r138, %r139;
	max.s32 	%r152, %r151, %r140;
	max.s32 	%r153, %r144, %r146;
	max.s32 	%r154, %r153, %r148;
	max.s32 	%r155, %r150, %r152;
	max.s32 	%r156, %r155, %r141;
	max.s32 	%r685, %r154, %r156;
	setp.lt.u32 	%p4, %r124, 8192;
	mov.b32 	%r674, 4096;
	@%p4 bra 	$L__BB4_60;
	add.s32 	%r90, %r124, -4096;
	mov.b32 	%r674, 4096;
$L__BB4_58:
	mul.wide.s32 	%rd52, %r674, 4;
	add.s64 	%rd36, %rd19, %rd52;
	// begin inline asm
	ld.global.nc.u32 %r158, [%rd36];
	// end inline asm
	add.s64 	%rd37, %rd36, 1024;
	// begin inline asm
	ld.global.nc.u32 %r159, [%rd37];
	// end inline asm
	add.s64 	%rd38, %rd36, 2048;
	// begin inline asm
	ld.global.nc.u32 %r160, [%rd38];
	// end inline asm
	add.s64 	%rd39, %rd36, 3072;
	// begin inline asm
	ld.global.nc.u32 %r161, [%rd39];
	// end inline asm
	add.s64 	%rd40, %rd36, 4096;
	// begin inline asm
	ld.global.nc.u32 %r162, [%rd40];
	// end inline asm
	add.s64 	%rd41, %rd36, 5120;
	// begin inline asm
	ld.global.nc.u32 %r163, [%rd41];
	// end inline asm
	add.s64 	%rd42, %rd36, 6144;
	// begin inline asm
	ld.global.nc.u32 %r164, [%rd42];
	// end inline asm
	add.s64 	%rd43, %rd36, 7168;
	// begin inline asm
	ld.global.nc.u32 %r165, [%rd43];
	// end inline asm
	add.s64 	%rd44, %rd36, 8192;
	// begin inline asm
	ld.global.nc.u32 %r166, [%rd44];
	// end inline asm
	add.s64 	%rd45, %rd36, 9216;
	// begin inline asm
	ld.global.nc.u32 %r167, [%rd45];
	// end inline asm
	add.s64 	%rd46, %rd36, 10240;
	// begin inline asm
	ld.global.nc.u32 %r168, [%rd46];
	// end inline asm
	add.s64 	%rd47, %rd36, 11264;
	// begin inline asm
	ld.global.nc.u32 %r169, [%rd47];
	// end inline asm
	add.s64 	%rd48, %rd36, 12288;
	// begin inline asm
	ld.global.nc.u32 %r170, [%rd48];
	// end inline asm
	add.s64 	%rd49, %rd36, 13312;
	// begin inline asm
	ld.global.nc.u32 %r171, [%rd49];
	// end inline asm
	add.s64 	%rd50, %rd36, 14336;
	// begin inline asm
	ld.global.nc.u32 %r172, [%rd50];
	// end inline asm
	add.s64 	%rd51, %rd36, 15360;
	// begin inline asm
	ld.global.nc.u32 %r173, [%rd51];
	// end inline asm
	max.s32 	%r174, %r685, %r158;
	max.s32 	%r175, %r174, %r159;
	max.s32 	%r176, %r160, %r161;
	max.s32 	%r177, %r176, %r162;
	max.s32 	%r178, %r163, %r164;
	max.s32 	%r179, %r178, %r165;
	max.s32 	%r180, %r166, %r167;
	max.s32 	%r181, %r180, %r168;
	max.s32 	%r182, %r169, %r170;
	max.s32 	%r183, %r182, %r171;
	max.s32 	%r184, %r172, %r173;
	max.s32 	%r185, %r175, %r177;
	max.s32 	%r186, %r185, %r179;
	max.s32 	%r187, %r181, %r183;
	max.s32 	%r188, %r187, %r184;
	max.s32 	%r685, %r186, %r188;
	sub.s32 	%r189, %r124, %r674;
	setp.lt.s32 	%p5, %r189, 4096;
	@%p5 bra 	$L__BB4_68;
	add.s32 	%r674, %r674, 4096;
	setp.le.s32 	%p6, %r674, %r90;
	@%p6 bra 	$L__BB4_58;
$L__BB4_60:
	setp.le.s32 	%p7, %r124, %r674;
	@%p7 bra 	$L__BB4_68;
	sub.s32 	%r97, %r124, %r674;
	setp.ge.s32 	%p8, %r88, %r97;
	@%p8 bra 	$L__BB4_68;
	not.b32 	%r191, %r88;
	add.s32 	%r192, %r124, %r191;
	sub.s32 	%r98, %r192, %r674;
	and.b32  	%r193, %r98, 768;
	setp.eq.s32 	%p9, %r193, 768;
	mov.u32 	%r679, %r88;
	@%p9 bra 	$L__BB4_65;
	add.s32 	%r676, %r88, %r674;
	shr.u32 	%r194, %r98, 8;
	add.s32 	%r195, %r194, 1;
	and.b32  	%r196, %r195, 3;
	neg.s32 	%r675, %r196;
	mov.u32 	%r679, %r88;
$L__BB4_64:
	.pragma "nounroll";
	mul.wide.u32 	%rd54, %r676, 4;
	add.s64 	%rd53, %rd16, %rd54;
	// begin inline asm
	ld.global.nc.u32 %r197, [%rd53];
	// end inline asm
	max.s32 	%r685, %r685, %r197;
	add.s32 	%r679, %r679, 256;
	add.s32 	%r676, %r676, 256;
	add.s32 	%r675, %r675, 1;
	setp.ne.s32 	%p10, %r675, 0;
	@%p10 bra 	$L__BB4_64;
$L__BB4_65:
	setp.lt.u32 	%p11, %r98, 768;
	@%p11 bra 	$L__BB4_68;
	cvt.u64.u32 	%rd55, %r679;
	cvt.u64.u32 	%rd56, %r674;
	add.s64 	%rd57, %rd55, %rd56;
	shl.b64 	%rd58, %rd57, 2;
	add.s64 	%rd59, %rd58, %rd16;
	add.s64 	%rd124, %rd59, 2048;
	add.s32 	%r682, %r679, %r674;
$L__BB4_67:
	mul.wide.u32 	%rd64, %r682, 4;
	add.s64 	%rd60, %rd16, %rd64;
	// begin inline asm
	ld.global.nc.u32 %r198, [%rd60];
	// end inline asm
	max.s32 	%r202, %r685, %r198;
	add.s64 	%rd61, %rd124, -1024;
	// begin inline asm
	ld.global.nc.u32 %r199, [%rd61];
	// end inline asm
	max.s32 	%r203, %r202, %r199;
	// begin inline asm
	ld.global.nc.u32 %r200, [%rd124];
	// end inline asm
	max.s32 	%r204, %r203, %r200;
	add.s64 	%rd63, %rd124, 1024;
	// begin inline asm
	ld.global.nc.u32 %r201, [%rd63];
	// end inline asm
	max.s32 	%r685, %r204, %r201;
	add.s32 	%r679, %r679, 1024;
	add.s64 	%rd124, %rd124, 4096;
	add.s32 	%r682, %r682, 1024;
	setp.lt.s32 	%p12, %r679, %r97;
	@%p12 bra 	$L__BB4_67;
$L__BB4_68:
	// begin inline asm
	mov.u32 %r205, %laneid;
	// end inline asm
	mov.b32 	%r208, 1;
	mov.b32 	%r229, 31;
	mov.b32 	%r230, -1;
	// begin inline asm
	shfl.sync.down.b32 %r206, %r685, %r208, %r229, %r230;
	// end inline asm
	setp.gt.s32 	%p13, %r205, 30;
	max.s32 	%r231, %r685, %r206;
	selp.b32 	%r212, %r685, %r231, %p13;
	mov.b32 	%r213, 2;
	// begin inline asm
	shfl.sync.down.b32 %r211, %r212, %r213, %r229, %r230;
	// end inline asm
	setp.gt.s32 	%p14, %r205, 29;
	max.s32 	%r232, %r212, %r211;
	selp.b32 	%r217, %r212, %r232, %p14;
	mov.b32 	%r218, 4;
	// begin inline asm
	shfl.sync.down.b32 %r216, %r217, %r218, %r229, %r230;
	// end inline asm
	setp.gt.s32 	%p15, %r205, 27;
	max.s32 	%r233, %r217, %r216;
	selp.b32 	%r222, %r217, %r233, %p15;
	mov.b32 	%r223, 8;
	// begin inline asm
	shfl.sync.down.b32 %r221, %r222, %r223, %r229, %r230;
	// end inline asm
	setp.gt.s32 	%p16, %r205, 23;
	max.s32 	%r234, %r222, %r221;
	selp.b32 	%r227, %r222, %r234, %p16;
	mov.b32 	%r228, 16;
	// begin inline asm
	shfl.sync.down.b32 %r226, %r227, %r228, %r229, %r230;
	// end inline asm
	setp.gt.s32 	%p17, %r205, 15;
	max.s32 	%r120, %r227, %r226;
	selp.b32 	%r686, %r227, %r120, %p17;
	setp.ne.s32 	%p18, %r205, 0;
	@%p18 bra 	$L__BB4_70;
	shr.u32 	%r235, %r88, 3;
	and.b32  	%r236, %r235, 124;
	mov.u32 	%r237, _ZZN3cub18CUB_300001_SM_10006detail6reduce28DeviceReduceSingleTileKernelINS2_10policy_hubIijN4cuda3__47maximumIiEEE10Policy1000EPiSB_iS8_iiNS5_3std3__410__identityEEEvT0_T1_T2_T3_T4_T6_E12temp_storage;
	add.s32 	%r238, %r237, %r236;
	st.shared.u32 	[%r238+8], %r120;
$L__BB4_70:
	bar.sync 	0;
	setp.ne.s32 	%p19, %r88, 0;
	@%p19 bra 	$L__BB4_72;
	ld.shared.u32 	%r239, [_ZZN3cub18CUB_300001_SM_10006detail6reduce28DeviceReduceSingleTileKernelINS2_10policy_hubIijN4cuda3__47maximumIiEEE10Policy1000EPiSB_iS8_iiNS5_3std3__410__identityEEEvT0_T1_T2_T3_T4_T6_E12temp_storage+12];
	max.s32 	%r240, %r686, %r239;
	ld.shared.u32 	%r241, [_ZZN3cub18CUB_300001_SM_10006detail6reduce28DeviceReduceSingleTileKernelINS2_10policy_hubIijN4cuda3__47maximumIiEEE10Policy1000EPiSB_iS8_iiNS5_3std3__410__identityEEEvT0_T1_T2_T3_T4_T6_E12temp_storage+16];
	max.s32 	%r242, %r240, %r241;
	ld.shared.u32 	%r243, [_ZZN3cub18CUB_300001_SM_10006detail6reduce28DeviceReduceSingleTileKernelINS2_10policy_hubIijN4cuda3__47maximumIiEEE10Policy1000EPiSB_iS8_iiNS5_3std3__410__identityEEEvT0_T1_T2_T3_T4_T6_E12temp_storage+20];
	max.s32 	%r244, %r242, %r243;
	ld.shared.u32 	%r245, [_ZZN3cub18CUB_300001_SM_10006detail6reduce28DeviceReduceSingleTileKernelINS2_10policy_hubIijN4cuda3__47maximumIiEEE10Policy1000EPiSB_iS8_iiNS5_3std3__410__identityEEEvT0_T1_T2_T3_T4_T6_E12temp_storage+24];
	max.s32 	%r246, %r244, %r245;
	ld.shared.u32 	%r247, [_ZZN3cub18CUB_300001_SM_10006detail6reduce28DeviceReduceSingleTileKernelINS2_10policy_hubIijN4cuda3__47maximumIiEEE10Policy1000EPiSB_iS8_iiNS5_3std3__410__identityEEEvT0_T1_T2_T3_T4_T6_E12temp_storage+28];
	max.s32 	%r248, %r246, %r247;
	ld.shared.u32 	%r249, [_ZZN3cub18CUB_300001_SM_10006detail6reduce28DeviceReduceSingleTileKernelINS2_10policy_hubIijN4cuda3__47maximumIiEEE10Policy1000EPiSB_iS8_iiNS5_3std3__410__identityEEEvT0_T1_T2_T3_T4_T6_E12temp_storage+32];
	max.s32 	%r250, %r248, %r249;
	ld.shared.u32 	%r251, [_ZZN3cub18CUB_300001_SM_10006detail6reduce28DeviceReduceSingleTileKernelINS2_10policy_hubIijN4cuda3__47maximumIiEEE10Policy1000EPiSB_iS8_iiNS5_3std3__410__identityEEEvT0_T1_T2_T3_T4_T6_E12temp_storage+36];
	max.s32 	%r686, %r250, %r251;
$L__BB4_72:
	mov.u32 	%r631, %tid.x;
	setp.ne.s32 	%p95, %r631, 0;
	@%p95 bra 	$L__BB4_74;
	max.s32 	%r632, %r125, %r686;
	st.global.u32 	[%rd1], %r632;
$L__BB4_74:
	ret;

}
	// .globl	_ZN3cub18CUB_300001_SM_10006detail6reduce28DeviceReduceSingleTileKernelINS2_10policy_hubIiyN4cuda3__47maximumIiEEE10Policy1000EN6thrust24THRUST_300001_SM_1000_NS6detail15normal_iteratorINSC_10device_ptrIiEEEEPiyS8_iiNS5_3std3__410__identityEEEvT0_T1_T2_T3_T4_T6_
.visible .entry _ZN3cub18CUB_300001_SM_10006detail6reduce28DeviceReduceSingleTileKernelINS2_10policy_hubIiyN4cuda3__47maximumIiEEE10Policy1000EN6thrust24THRUST_300001_SM_1000_NS6detail15normal_iteratorINSC_10device_ptrIiEEEEPiyS8_iiNS5_3std3__410__identityEEEvT0_T1_T2_T3_T4_T6_(
	.param .align 8 .b8 _ZN3cub18CUB_300001_SM_10006detail6reduce28DeviceReduceSingleTileKernelINS2_10policy_hubIiyN4cuda3__47maximumIiEEE10Policy1000EN6thrust24THRUST_300001_SM_1000_NS6detail15normal_iteratorINSC_10device_ptrIiEEEEPiyS8_iiNS5_3std3__410__identityEEEvT0_T1_T2_T3_T4_T6__param_0[8],
	.param .u64 .ptr .align 1 _ZN3cub18CUB_300001_SM_10006detail6reduce28DeviceReduceSingleTileKernelINS2_10policy_hubIiyN4cuda3__47maximumIiEEE10Policy1000EN6thrust24THRUST_300001_SM_1000_NS6detail15normal_iteratorINSC_10device_ptrIiEEEEPiyS8_iiNS5_3std3__410__identityEEEvT0_T1_T2_T3_T4_T6__param_1,
	.param .u64 _ZN3cub18CUB_300001_SM_10006detail6reduce28DeviceReduceSingleTileKernelINS2_10policy_hubIiyN4cuda3__47maximumIiEEE10Policy1000EN6thrust24THRUST_300001_SM_1000_NS6detail15normal_iteratorINSC_10device_ptrIiEEEEPiyS8_iiNS5_3std3__410__identityEEEvT0_T1_T2_T3_T4_T6__param_2,
	.param .align 1 .b8 _ZN3cub18CUB_300001_SM_10006detail6reduce28DeviceReduceSingleTileKernelINS2_10policy_hubIiyN4cuda3__47maximumIiEEE10Policy1000EN6thrust24THRUST_300001_SM_1000_NS6detail15normal_iteratorINSC_10device_ptrIiEEEEPiyS8_iiNS5_3std3__410__identityEEEvT0_T1_T2_T3_T4_T6__param_3[1],
	.param .u32 _ZN3cub18CUB_300001_SM_10006detail6reduce28DeviceReduceSingleTileKernelINS2_10policy_hubIiyN4cuda3__47maximumIiEEE10Policy1000EN6thrust24THRUST_300001_SM_1000_NS6detail15normal_iteratorINSC_10device_ptrIiEEEEPiyS8_iiNS5_3std3__410__identityEEEvT0_T1_T2_T3_T4_T6__param_4,
	.param .align 1 .b8 _ZN3cub18CUB_300001_SM_10006detail6reduce28DeviceReduceSingleTileKernelINS2_10policy_hubIiyN4cuda3__47maximumIiEEE10Policy1000EN6thrust24THRUST_300001_SM_1000_NS6detail15normal_iteratorINSC_10device_ptrIiEEEEPiyS8_iiNS5_3std3__410__identityEEEvT0_T1_T2_T3_T4_T6__param_5[1]
)
.maxntid 256
.minnctapersm 1
{
	.reg .pred 	%p<59>;
	.reg .b32 	%r<471>;
	.reg .b64 	%rd<56>;
	// demoted variable
	.shared .align 4 .b8 _ZZN3cub18CUB_300001_SM_10006detail6reduce28DeviceReduceSingleTileKernelINS2_10policy_hubIiyN4cuda3__47maximumIiEEE10Policy1000EN6thrust24THRUST_300001_SM_1000_NS6detail15normal_iteratorINSC_10device_ptrIiEEEEPiyS8_iiNS5_3std3__410__identityEEEvT0_T1_T2_T3_T4_T6_E12temp_storage[44];
	ld.param.u64 	%rd18, [_ZN3cub18CUB_300001_SM_10006detail6reduce28DeviceReduceSingleTileKernelINS2_10policy_hubIiyN4cuda3__47maximumIiEEE10Policy1000EN6thrust24THRUST_300001_SM_1000_NS6detail15normal_iteratorINSC_10device_ptrIiEEEEPiyS8_iiNS5_3std3__410__identityEEEvT0_T1_T2_T3_T4_T6__param_0];
	ld.param.u64 	%rd20, [_ZN3cub18CUB_300001_SM_10006detail6reduce28DeviceReduceSingleTileKernelINS2_10policy_hubIiyN4cuda3__47maximumIiEEE10Policy1000EN6thrust24THRUST_300001_SM_1000_NS6detail15normal_iteratorINSC_10device_ptrIiEEEEPiyS8_iiNS5_3std3__410__identityEEEvT0_T1_T2_T3_T4_T6__param_1];
	ld.param.u64 	%rd19, [_ZN3cub18CUB_300001_SM_10006detail6reduce28DeviceReduceSingleTileKernelINS2_10policy_hubIiyN4cuda3__47maximumIiEEE10Policy1000EN6thrust24THRUST_300001_SM_1000_NS6detail15normal_iteratorINSC_10device_ptrIiEEEEPiyS8_iiNS5_3std3__410__identityEEEvT0_T1_T2_T3_T4_T6__param_2];
	ld.param.u32 	%r83, [_ZN3cub18CUB_300001_SM_10006detail6reduce28DeviceReduceSingleTileKernelINS2_10policy_hubIiyN4cuda3__47maximumIiEEE10Policy1000EN6thrust24THRUST_300001_SM_1000_NS6detail15normal_iteratorINSC_10device_ptrIiEEEEPiyS8_iiNS5_3std3__410__identityEEEvT0_T1_T2_T3_T4_T6__param_4];
	cvta.to.global.u64 	%rd1, %rd20;
	setp.ne.s64 	%p1, %rd19, 0;
	@%p1 bra 	$L__BB5_3;
	mov.u32 	%r434, %tid.x;
	setp.ne.s32 	%p58, %r434, 0;
	@%p58 bra 	$L__BB5_51;
	st.global.u32 	[%rd1], %r83;
	bra.uni 	$L__BB5_51;
$L__BB5_3:
	cvta.to.global.u64 	%rd2, %rd18;
	setp.gt.u64 	%p2, %rd19, 4095;
	@%p2 bra 	$L__BB5_28;
	cvt.u32.u64 	%r1, %rd19;
	mov.u32 	%r2, %tid.x;
	setp.ge.u32 	%p24, %r2, %r1;
	mov.b32 	%r452, 0;
	mov.u32 	%r441, %r2;
	@%p24 bra 	$L__BB5_6;
	mul.wide.u32 	%rd41, %r2, 4;
	add.s64 	%rd42, %rd2, %rd41;
	ld.global.u32 	%r452, [%rd42];
	add.s32 	%r441, %r2, 256;
$L__BB5_6:
	setp.ge.u32 	%p25, %r441, %r1;
	@%p25 bra 	$L__BB5_19;
	not.b32 	%r262, %r441;
	add.s32 	%r263, %r262, %r1;
	shr.u32 	%r264, %r263, 8;
	add.s32 	%r7, %r264, 1;
	and.b32  	%r8, %r7, 15;
	setp.lt.u32 	%p26, %r263, 3840;
	@%p26 bra 	$L__BB5_10;
	and.b32  	%r265, %r7, 33554416;
	neg.s32 	%r437, %r265;
	mul.wide.u32 	%rd43, %r441, 4;
	add.s64 	%rd44, %rd43, %rd2;
	add.s64 	%rd51, %rd44, 8192;
$L__BB5_9:
	.pragma "nounroll";
	ld.global.u32 	%r266, [%rd51+-8192];
	max.s32 	%r267, %r452, %r266;
	ld.global.u32 	%r268, [%rd51+-7168];
	max.s32 	%r269, %r267, %r268;
	ld.global.u32 	%r270, [%rd51+-6144];
	max.s32 	%r271, %r269, %r270;
	ld.global.u32 	%r272, [%rd51+-5120];
	max.s32 	%r273, %r271, %r272;
	ld.global.u32 	%r274, [%rd51+-4096];
	max.s32 	%r275, %r273, %r274;
	ld.global.u32 	%r276, [%rd51+-3072];
	max.s32 	%r277, %r275, %r276;
	ld.global.u32 	%r278, [%rd51+-2048];
	max.s32 	%r279, %r277, %r278;
	ld.global.u32 	%r280, [%rd51+-1024];
	max.s32 	%r281, %r279, %r280;
	ld.global.u32 	%r282, [%rd51];
	max.s32 	%r283, %r281, %r282;
	ld.global.u32 	%r284, [%rd51+1024];
	max.s32 	%r285, %r283, %r284;
	ld.global.u32 	%r286, [%rd51+2048];
	max.s32 	%r287, %r285, %r286;
	ld.global.u32 	%r288, [%rd51+3072];
	max.s32 	%r289, %r287, %r288;
	ld.global.u32 	%r290, [%rd51+4096];
	max.s32 	%r291, %r289, %r290;
	ld.global.u32 	%r292, [%rd51+5120];
	max.s32 	%r293, %r291, %r292;
	ld.global.u32 	%r294, [%rd51+6144];
	max.s32 	%r295, %r293, %r294;
	ld.global.u32 	%r296, [%rd51+7168];
	max.s32 	%r452, %r295, %r296;
	add.s32 	%r441, %r441, 4096;
	add.s32 	%r437, %r437, 16;
	add.s64 	%rd51, %rd51, 16384;
	setp.ne.s32 	%p27, %r437, 0;
	@%p27 bra 	$L__BB5_9;
$L__BB5_10:
	setp.eq.s32 	%p28, %r8, 0;
	@%p28 bra 	$L__BB5_19;
	and.b32  	%r19, %r7, 7;
	setp.lt.u32 	%p29, %r8, 8;
	@%p29 bra 	$L__BB5_13;
	mul.wide.s32 	%rd45, %r441, 4;
	add.s64 	%rd46, %rd2, %rd45;
	ld.global.u32 	%r298, [%rd46];
	max.s32 	%r299, %r452, %r298;
	ld.global.u32 	%r300, [%rd46+1024];
	max.s32 	%r301, %r299, %r300;
	ld.global.u32 	%r302, [%rd46+2048];
	max.s32 	%r303, %r301, %r302;
	ld.global.u32 	%r304, [%rd46+3072];
	max.s32 	%r305, %r303, %r304;
	ld.global.u32 	%r306, [%rd46+4096];
	max.s32 	%r307, %r305, %r306;
	ld.global.u32 	%r308, [%rd46+5120];
	max.s32 	%r309, %r307, %r308;
	ld.global.u32 	%r310, [%rd46+6144];
	max.s32 	%r311, %r309, %r310;
	ld.global.u32 	%r312, [%rd46+7168];
	max.s32 	%r452, %r311, %r312;
	add.s32 	%r441, %r441, 2048;
$L__BB5_13:
	setp.eq.s32 	%p30, %r19, 0;
	@%p30 bra 	$L__BB5_19;
	and.b32  	%r25, %r7, 3;
	setp.lt.u32 	%p31, %r19, 4;
	@%p31 bra 	$L__BB5_16;
	mul.wide.s32 	%rd47, %r441, 4;
	add.s64 	%rd48, %rd2, %rd47;
	ld.global.u32 	%r314, [%rd48];
	max.s32 	%r315, %r452, %r314;
	ld.global.u32 	%r316, [%rd48+1024];
	max.s32 	%r317, %r315, %r316;
	ld.global.u32 	%r318, [%rd48+2048];
	max.s32 	%r319, %r317, %r318;
	ld.global.u32 	%r320, [%rd48+3072];
	max.s32 	%r452, %r319, %r320;
	add.s32 	%r441, %r441, 1024;
$L__BB5_16:
	setp.eq.s32 	%p32, %r25, 0;
	@%p32 bra 	$L__BB5_19;
	neg.s32 	%r449, %r25;
$L__BB5_18:
	.pragma "nounroll";
	mul.wide.s32 	%rd49, %r441, 4;
	add.s64 	%rd50, %rd2, %rd49;
	ld.global.u32 	%r321, [%rd50];
	max.s32 	%r452, %r452, %r321;
	add.s32 	%r441, %r441, 256;
	add.s32 	%r449, %r449, 1;
	setp.ne.s32 	%p33, %r449, 0;
	@%p33 bra 	$L__BB5_18;
$L__BB5_19:
	setp.lt.u64 	%p34, %rd19, 256;
	@%p34 bra 	$L__BB5_24;
	// begin inline asm
	mov.u32 %r385, %laneid;
	// end inline asm
	mov.b32 	%r388, 1;
	mov.b32 	%r409, 31;
	mov.b32 	%r410, -1;
	// begin inline asm
	shfl.sync.down.b32 %r386, %r452, %r388, %r409, %r410;
	// end inline asm
	setp.gt.s32 	%p50, %r385, 30;
	max.s32 	%r411, %r452, %r386;
	selp.b32 	%r392, %r452, %r411, %p50;
	mov.b32 	%r393, 2;
	// begin inline asm
	shfl.sync.down.b32 %r391, %r392, %r393, %r409, %r410;
	// end inline asm
	setp.gt.s32 	%p51, %r385, 29;
	max.s32 	%r412, %r392, %r391;
	selp.b32 	%r397, %r392, %r412, %p51;
	mov.b32 	%r398, 4;
	// begin inline asm
	shfl.sync.down.b32 %r396, %r397, %r398, %r409, %r410;
	// end inline asm
	setp.gt.s32 	%p52, %r385, 27;
	max.s32 	%r413, %r397, %r396;
	selp.b32 	%r402, %r397, %r413, %p52;
	mov.b32 	%r403, 8;
	// begin inline asm
	shfl.sync.down.b32 %r401, %r402, %r403, %r409, %r410;
	// end inline asm
	setp.gt.s32 	%p53, %r385, 23;
	max.s32 	%r414, %r402, %r401;
	selp.b32 	%r407, %r402, %r414, %p53;
	mov.b32 	%r408, 16;
	// begin inline asm
	shfl.sync.down.b32 %r406, %r407, %r408, %r409, %r410;
	// end inline asm
	setp.gt.s32 	%p54, %r385, 15;
	max.s32 	%r39, %r407, %r406;
	selp.b32 	%r470, %r407, %r39, %p54;
	setp.ne.s32 	%p55, %r385, 0;
	@%p55 bra 	$L__BB5_22;
	shr.u32 	%r415, %r2, 3;
	and.b32  	%r416, %r415, 124;
	mov.u32 	%r417, _ZZN3cub18CUB_300001_SM_10006detail6reduce28DeviceReduceSingleTileKernelINS2_10policy_hubIiyN4cuda3__47maximumIiEEE10Policy1000EN6thrust24THRUST_300001_SM_1000_NS6detail15normal_iteratorINSC_10device_ptrIiEEEEPiyS8_iiNS5_3std3__410__identityEEEvT0_T1_T2_T3_T4_T6_E12temp_storage;
	add.s32 	%r418, %r417, %r416;
	st.shared.u32 	[%r418+8], %r39;
$L__BB5_22:
	bar.sync 	0;
	setp.ne.s32 	%p56, %r2, 0;
	@%p56 bra 	$L__BB5_49;
	ld.shared.u32 	%r419, [_ZZN3cub18CUB_300001_SM_10006detail6reduce28DeviceReduceSingleTileKernelINS2_10policy_hubIiyN4cuda3__47maximumIiEEE10Policy1000EN6thrust24THRUST_300001_SM_1000_NS6detail15normal_iteratorINSC_10device_ptrIiEEEEPiyS8_iiNS5_3std3__410__identityEEEvT0_T1_T2_T3_T4_T6_E12temp_storage+12];
	max.s32 	%r420, %r470, %r419;
	ld.shared.u32 	%r421, [_ZZN3cub18CUB_300001_SM_10006detail6reduce28DeviceReduceSingleTileKernelINS2_10policy_hubIiyN4cuda3__47maximumIiEEE10Policy1000EN6thrust24THRUST_300001_SM_1000_NS6detail15normal_iteratorINSC_10device_ptrIiEEEEPiyS8_iiNS5_3std3__410__identityEEEvT0_T1_T2_T3_T4_T6_E12temp_storage+16];
	max.s32 	%r422, %r420, %r421;
	ld.shared.u32 	%r423, [_ZZN3cub18CUB_300001_SM_10006detail6reduce28DeviceReduceSingleTileKernelINS2_10policy_hubIiyN4cuda3__47maximumIiEEE10Policy1000EN6thrust24THRUST_300001_SM_1000_NS6detail15normal_iteratorINSC_10device_ptrIiEEEEPiyS8_iiNS5_3std3__410__identityEEEvT0_T1_T2_T3_T4_T6_E12temp_storage+20];
	max.s32 	%r424, %r422, %r423;
	ld.shared.u32 	%r425, [_ZZN3cub18CUB_300001_SM_10006detail6reduce28DeviceReduceSingleTileKernelINS2_10policy_hubIiyN4cuda3__47maximumIiEEE10Policy1000EN6thrust24THRUST_300001_SM_1000_NS6detail15normal_iteratorINSC_10device_ptrIiEEEEPiyS8_iiNS5_3std3__410__identityEEEvT0_T1_T2_T3_T4_T6_E12temp_storage+24];
	max.s32 	%r426, %r424, %r425;
	ld.shared.u32 	%r427, [_ZZN3cub18CUB_300001_SM_10006detail6reduce28DeviceReduceSingleTileKernelINS2_10policy_hubIiyN4cuda3__47maximumIiEEE10Policy1000EN6thrust24THRUST_300001_SM_1000_NS6detail15normal_iteratorINSC_10device_ptrIiEEEEPiyS8_iiNS5_3std3__410__identityEEEvT0_T1_T2_T3_T4_T6_E12temp_storage+28];
	max.s32 	%r428, %r426, %r427;
	ld.shared.u32 	%r429, [_ZZN3cub18CUB_300001_SM_10006detail6reduce28DeviceReduceSingleTileKernelINS2_10policy_hubIiyN4cuda3__47maximumIiEEE10Policy1000EN6thrust24THRUST_300001_SM_1000_NS6detail15normal_iteratorINSC_10device_ptrIiEEEEPiyS8_iiNS5_3std3__410__identityEEEvT0_T1_T2_T3_T4_T6_E12temp_storage+32];
	max.s32 	%r430, %r428, %r429;
	ld.shared.u32 	%r431, [_ZZN3cub18CUB_300001_SM_10006detail6reduce28DeviceReduceSingleTileKernelINS2_10policy_hubIiyN4cuda3__47maximumIiEEE10Policy1000EN6thrust24THRUST_300001_SM_1000_NS6detail15normal_iteratorINSC_10device_ptrIiEEEEPiyS8_iiNS5_3std3__410__identityEEEvT0_T1_T2_T3_T4_T6_E12temp_storage+36];
	max.s32 	%r470, %r430, %r431;
	bra.uni 	$L__BB5_49;
$L__BB5_24:
	// begin inline asm
	mov.u32 %r322, %laneid;
	// end inline asm
	and.b32  	%r348, %r2, 992;
	add.s32 	%r349, %r348, 32;
	setp.gt.u32 	%p35, %r349, %r1;
	not.b32 	%r350, %r348;
	add.s32 	%r351, %r1, %r350;
	selp.b32 	%r346, %r351, 31, %p35;
	mov.b32 	%r325, 1;
	mov.b32 	%r347, -1;
	// begin inline asm
	shfl.sync.down.b32 %r323, %r452, %r325, %r346, %r347;
	// end inline asm
	setp.lt.s32 	%p36, %r322, %r346;
	max.s32 	%r352, %r452, %r323;
	selp.b32 	%r329, %r352, %r452, %p36;
	mov.b32 	%r330, 2;
	// begin inline asm
	shfl.sync.down.b32 %r328, %r329, %r330, %r346, %r347;
	// end inline asm
	add.s32 	%r353, %r322, 2;
	setp.gt.s32 	%p37, %r353, %r346;
	max.s32 	%r354, %r329, %r328;
	selp.b32 	%r334, %r329, %r354, %p37;
	mov.b32 	%r335, 4;
	// begin inline asm
	shfl.sync.down.b32 %r333, %r334, %r335, %r346, %r347;
	// end inline asm
	add.s32 	%r355, %r322, 4;
	setp.gt.s32 	%p38, %r355, %r346;
	max.s32 	%r356, %r334, %r333;
	selp.b32 	%r339, %r334, %r356, %p38;
	mov.b32 	%r340, 8;
	// begin inline asm
	shfl.sync.down.b32 %r338, %r339, %r340, %r346, %r347;
	// end inline asm
	add.s32 	%r357, %r322, 8;
	setp.gt.s32 	%p39, %r357, %r346;
	max.s32 	%r358, %r339, %r338;
	selp.b32 	%r344, %r339, %r358, %p39;
	mov.b32 	%r345, 16;
	// begin inline asm
	shfl.sync.down.b32 %r343, %r344, %r345, %r346, %r347;
	// end inline asm
	add.s32 	%r359, %r322, 16;
	setp.gt.s32 	%p40, %r359, %r346;
	max.s32 	%r360, %r344, %r343;
	selp.b32 	%r470, %r344, %r360, %p40;
	setp.ne.s32 	%p41, %r322, 0;
	@%p41 bra 	$L__BB5_26;
	shr.u32 	%r361, %r2, 3;
	and.b32  	%r362, %r361, 124;
	mov.u32 	%r363, _ZZN3cub18CUB_300001_SM_10006detail6reduce28DeviceReduceSingleTileKernelINS2_10policy_hubIiyN4cuda3__47maximumIiEEE10Policy1000EN6thrust24THRUST_300001_SM_1000_NS6detail15normal_iteratorINSC_10device_ptrIiEEEEPiyS8_iiNS5_3std3__410__identityEEEvT0_T1_T2_T3_T4_T6_E12temp_storage;
	add.s32 	%r364, %r363, %r362;
	st.shared.u32 	[%r364+8], %r470;
$L__BB5_26:
	bar.sync 	0;
	setp.ne.s32 	%p42, %r2, 0;
	@%p42 bra 	$L__BB5_49;
	setp.gt.u64 	%p43, %rd19, 32;
	ld.shared.u32 	%r365, [_ZZN3cub18CUB_300001_SM_10006detail6reduce28DeviceReduceSingleTileKernelINS2_10policy_hubIiyN4cuda3__47maximumIiEEE10Policy1000EN6thrust24THRUST_300001_SM_1000_NS6detail15normal_iteratorINSC_10device_ptrIiEEEEPiyS8_iiNS5_3std3__410__identityEEEvT0_T1_T2_T3_T4_T6_E12temp_storage+12];
	max.s32 	%r366, %r470, %r365;
	selp.b32 	%r367, %r366, %r470, %p43;
	setp.gt.u64 	%p44, %rd19, 64;
	ld.shared.u32 	%r368, [_ZZN3cub18CUB_300001_SM_10006detail6reduce28DeviceReduceSingleTileKernelINS2_10policy_hubIiyN4cuda3__47maximumIiEEE10Policy1000EN6thrust24THRUST_300001_SM_1000_NS6detail15normal_iteratorINSC_10device_ptrIiEEEEPiyS8_iiNS5_3std3__410__identityEEEvT0_T1_T2_T3_T4_T6_E12temp_storage+16];
	max.s32 	%r369, %r367, %r368;
	selp.b32 	%r370, %r369, %r367, %p44;
	setp.gt.u64 	%p45, %rd19, 96;
	ld.shared.u32 	%r371, [_ZZN3cub18CUB_300001_SM_10006detail6reduce28DeviceReduceSingleTileKernelINS2_10policy_hubIiyN4cuda3__47maximumIiEEE10Policy1000EN6thrust24THRUST_300001_SM_1000_NS6detail15normal_iteratorINSC_10device_ptrIiEEEEPiyS8_iiNS5_3std3__410__identityEEEvT0_T1_T2_T3_T4_T6_E12temp_storage+20];
	max.s32 	%r372, %r370, %r371;
	selp.b32 	%r373, %r372, %r370, %p45;
	setp.gt.u64 	%p46, %rd19, 128;
	ld.shared.u32 	%r374, [_ZZN3cub18CUB_300001_SM_10006detail6reduce28DeviceReduceSingleTileKernelINS2_10policy_hubIiyN4cuda3__47maximumIiEEE10Policy1000EN6thrust24THRUST_300001_SM_1000_NS6detail15normal_iteratorINSC_10device_ptrIiEEEEPiyS8_iiNS5_3std3__410__identityEEEvT0_T1_T2_T3_T4_T6_E12temp_storage+24];
	max.s32 	%r375, %r373, %r374;
	selp.b32 	%r376, %r375, %r373, %p46;
	setp.gt.u64 	%p47, %rd19, 160;
	ld.shared.u32 	%r377, [_ZZN3cub18CUB_300001_SM_10006detail6reduce28DeviceReduceSingleTileKernelINS2_10policy_hubIiyN4cuda3__47maximumIiEEE10Policy1000EN6thrust24THRUST_300001_SM_1000_NS6detail15normal_iteratorINSC_10device_ptrIiEEEEPiyS8_iiNS5_3std3__410__identityEEEvT0_T1_T2_T3_T4_T6_E12temp_storage+28];
	max.s32 	%r378, %r376, %r377;
	selp.b32 	%r379, %r378, %r376, %p47;
	setp.gt.u64 	%p48, %rd19, 192;
	ld.shared.u32 	%r380, [_ZZN3cub18CUB_300001_SM_10006detail6reduce28DeviceReduceSingleTileKernelINS2_10policy_hubIiyN4cuda3__47maximumIiEEE10Policy1000EN6thrust24THRUST_300001_SM_1000_NS6detail15normal_iteratorINSC_10device_ptrIiEEEEPiyS8_iiNS5_3std3__410__identityEEEvT0_T1_T2_T3_T4_T6_E12temp_storage+32];
	max.s32 	%r381, %r379, %r380;
	selp.b32 	%r382, %r381, %r379, %p48;
	setp.gt.u64 	%p49, %rd19, 224;
	ld.shared.u32 	%r383, [_ZZN3cub18CUB_300001_SM_10006detail6reduce28DeviceReduceSingleTileKernelINS2_10policy_hubIiyN4cuda3__47maximumIiEEE10Policy1000EN6thrust24THRUST_300001_SM_1000_NS6detail15normal_iteratorINSC_10device_ptrIiEEEEPiyS8_iiNS5_3std3__410__identityEEEvT0_T1_T2_T3_T4_T6_E12temp_storage+36];
	max.s32 	%r384, %r382, %r383;
	selp.b32 	%r470, %r384, %r382, %p49;
	bra.uni 	$L__BB5_49;
$L__BB5_28:
	mov.u32 	%r44, %tid.x;
	cvt.u64.u32 	%rd6, %r44;
	mul.wide.u32 	%rd22, %r44, 4;
	add.s64 	%rd7, %rd2, %rd22;
	ld.global.u32 	%r84, [%rd7];
	ld.global.u32 	%r85, [%rd7+1024];
	ld.global.u32 	%r86, [%rd7+2048];
	ld.global.u32 	%r87, [%rd7+3072];
	ld.global.u32 	%r88, [%rd7+4096];
	ld.global.u32 	%r89, [%rd7+5120];
	ld.global.u32 	%r90, [%rd7+6144];
	ld.global.u32 	%r91, [%rd7+7168];
	ld.global.u32 	%r92, [%rd7+8192];
	ld.global.u32 	%r93, [%rd7+9216];
	ld.global.u32 	%r94, [%rd7+10240];
	ld.global.u32 	%r95, [%rd7+11264];
	ld.global.u32 	%r96, [%rd7+12288];
	ld.global.u32 	%r97, [%rd7+13312];
	ld.global.u32 	%r98, [%rd7+14336];
	ld.global.u32 	%r99, [%rd7+15360];
	max.s32 	%r100, %r84, %r85;
	max.s32 	%r101, %r100, %r86;
	max.s32 	%r102, %r87, %r88;
	max.s32 	%r103, %r102, %r89;
	max.s32 	%r104, %r90, %r91;
	max.s32 	%r105, %r104, %r92;
	max.s32 	%r106, %r93, %r94;
	max.s32 	%r107, %r106, %r95;
	max.s32 	%r108, %r96, %r97;
	max.s32 	%r109, %r108, %r98;
	max.s32 	%r110, %r101, %r103;
	max.s32 	%r111, %r110, %r105;
	max.s32 	%r112, %r107, %r109;
	max.s32 	%r113, %r112, %r99;
	max.s32 	%r469, %r111, %r113;
	add.s64 	%rd8, %rd19, -4096;
	setp.lt.u64 	%p3, %rd8, 4096;
	mov.b64 	%rd53, 4096;
	@%p3 bra 	$L__BB5_32;
	mov.b64 	%rd53, 4096;
$L__BB5_30:
	shl.b64 	%rd24, %rd53, 2;
	add.s64 	%rd25, %rd7, %rd24;
	ld.global.u32 	%r114, [%rd25];
	ld.global.u32 	%r115, [%rd25+1024];
	ld.global.u32 	%r116, [%rd25+2048];
	ld.global.u32 	%r117, [%rd25+3072];
	ld.global.u32 	%r118, [%rd25+4096];
	ld.global.u32 	%r119, [%rd25+5120];
	ld.global.u32 	%r120, [%rd25+6144];
	ld.global.u32 	%r121, [%rd25+7168];
	ld.global.u32 	%r122, [%rd25+8192];
	ld.global.u32 	%r123, [%rd25+9216];
	ld.global.u32 	%r124, [%rd25+10240];
	ld.global.u32 	%r125, [%rd25+11264];
	ld.global.u32 	%r126, [%rd25+12288];
	ld.global.u32 	%r127, [%rd25+13312];
	ld.global.u32 	%r128, [%rd25+14336];
	ld.global.u32 	%r129, [%rd25+15360];
	max.s32 	%r130, %r469, %r114;
	max.s32 	%r131, %r130, %r115;
	max.s32 	%r132, %r116, %r117;
	max.s32 	%r133, %r132, %r118;
	max.s32 	%r134, %r119, %r120;
	max.s32 	%r135, %r134, %r121;
	max.s32 	%r136, %r122, %r123;
	max.s32 	%r137, %r136, %r124;
	max.s32 	%r138, %r125, %r126;
	max.s32 	%r139, %r138, %r127;
	max.s32 	%r140, %r128, %r129;
	max.s32 	%r141, %r131, %r133;
	max.s32 	%r142, %r141, %r135;
	max.s32 	%r143, %r137, %r139;
	max.s32 	%r144, %r143, %r140;
	max.s32 	%r469, %r142, %r144;
	sub.s64 	%rd26, %rd19, %rd53;
	setp.lt.u64 	%p4, %rd26, 4096;
	@%p4 bra 	$L__BB5_45;
	add.s64 	%rd53, %rd53, 4096;
	setp.le.u64 	%p5, %rd53, %rd8;
	@%p5 bra 	$L__BB5_30;
$L__BB5_32:
	setp.le.u64 	%p6, %rd19, %rd53;
	cvt.u32.u64 	%r145, %rd53;
	cvt.u32.u64 	%r146, %rd19;
	sub.s32 	%r147, %r146, %r145;
	setp.ge.s32 	%p7, %r44, %r147;
	or.pred  	%p8, %p6, %p7;
	@%p8 bra 	$L__BB5_45;
	not.b32 	%r151, %r44;
	add.s32 	%r152, %r151, %r146;
	sub.s32 	%r154, %r152, %r145;
	shr.u32 	%r155, %r154, 8;
	add.s32 	%r49, %r155, 1;
	and.b32  	%r50, %r49, 15;
	setp.lt.u32 	%p9, %r154, 3840;
	mov.u32 	%r459, %r44;
	@%p9 bra 	$L__BB5_36;
	and.b32  	%r156, %r49, 33554416;
	neg.s32 	%r455, %r156;
	add.s64 	%rd27, %rd53, %rd6;
	shl.b64 	%rd28, %rd27, 2;
	add.s64 	%rd29, %rd28, %rd2;
	add.s64 	%rd54, %rd29, 8192;
	mov.u32 	%r459, %r44;
$L__BB5_35:
	.pragma "nounroll";
	ld.global.u32 	%r157, [%rd54+-8192];
	max.s32 	%r158, %r469, %r157;
	ld.global.u32 	%r159, [%rd54+-7168];
	max.s32 	%r160, %r158, %r159;
	ld.global.u32 	%r161, [%rd54+-6144];
	max.s32 	%r162, %r160, %r161;
	ld.global.u32 	%r163, [%rd54+-5120];
	max.s32 	%r164, %r162, %r163;
	ld.global.u32 	%r165, [%rd54+-4096];
	max.s32 	%r166, %r164, %r165;
	ld.global.u32 	%r167, [%rd54+-3072];
	max.s32 	%r168, %r166, %r167;
	ld.global.u32 	%r169, [%rd54+-2048];
	max.s32 	%r170, %r168, %r169;
	ld.global.u32 	%r171, [%rd54+-1024];
	max.s32 	%r172, %r170, %r171;
	ld.global.u32 	%r173, [%rd54];
	max.s32 	%r174, %r172, %r173;
	ld.global.u32 	%r175, [%rd54+1024];
	max.s32 	%r176, %r174, %r175;
	ld.global.u32 	%r177, [%rd54+2048];
	max.s32 	%r178, %r176, %r177;
	ld.global.u32 	%r179, [%rd54+3072];
	max.s32 	%r180, %r178, %r179;
	ld.global.u32 	%r181, [%rd54+4096];
	max.s32 	%r182, %r180, %r181;
	ld.global.u32 	%r183, [%rd54+5120];
	max.s32 	%r184, %r182, %r183;
	ld.global.u32 	%r185, [%rd54+6144];
	max.s32 	%r186, %r184, %r185;
	ld.global.u32 	%r187, [%rd54+7168];
	max.s32 	%r469, %r186, %r187;
	add.s32 	%r459, %r459, 4096;
	add.s32 	%r455, %r455, 16;
	add.s64 	%rd54, %rd54, 16384;
	setp.ne.s32 	%p10, %r455, 0;
	@%p10 bra 	$L__BB5_35;
$L__BB5_36:
	setp.eq.s32 	%p11, %r50, 0;
	@%p11 bra 	$L__BB5_45;
	and.b32  	%r61, %r49, 7;
	setp.lt.u32 	%p12, %r50, 8;
	@%p12 bra 	$L__BB5_39;
	cvt.u64.u32 	%rd30, %r459;
	add.s64 	%rd31, %rd53, %rd30;
	shl.b64 	%rd32, %rd31, 2;
	add.s64 	%rd33, %rd2, %rd32;
	ld.global.u32 	%r189, [%rd33];
	max.s32 	%r190, %r469, %r189;
	ld.global.u32 	%r191, [%rd33+1024];
	max.s32 	%r192, %r190, %r191;
	ld.global.u32 	%r193, [%rd33+2048];
	max.s32 	%r194, %r192, %r193;
	ld.global.u32 	%r195, [%rd33+3072];
	max.s32 	%r196, %r194, %r195;
	ld.global.u32 	%r197, [%rd33+4096];
	max.s32 	%r198, %r196, %r197;
	ld.global.u32 	%r199, [%rd33+5120];
	max.s32 	%r200, %r198, %r199;
	ld.global.u32 	%r201, [%rd33+6144];
	max.s32 	%r202, %r200, %r201;
	ld.global.u32 	%r203, [%rd33+7168];
	max.s32 	%r469, %r202, %r203;
	add.s32 	%r459, %r459, 2048;
$L__BB5_39:
	setp.eq.s32 	%p13, %r61, 0;
	@%p13 bra 	$L__BB5_45;
	and.b32  	%r67, %r49, 3;
	setp.lt.u32 	%p14, %r61, 4;
	@%p14 bra 	$L__BB5_42;
	cvt.u64.u32 	%rd34, %r459;
	add.s64 	%rd35, %rd53, %rd34;
	shl.b64 	%rd36, %rd35, 2;
	add.s64 	%rd37, %rd2, %rd36;
	ld.global.u32 	%r205, [%rd37];
	max.s32 	%r206, %r469, %r205;
	ld.global.u32 	%r207, [%rd37+1024];
	max.s32 	%r208, %r206, %r207;
	ld.global.u32 	%r209, [%rd37+2048];
	max.s32 	%r210, %r208, %r209;
	ld.global.u32 	%r211, [%rd37+3072];
	max.s32 	%r469, %r210, %r211;
	add.s32 	%r459, %r459, 1024;
$L__BB5_42:
	setp.eq.s32 	%p15, %r67, 0;
	@%p15 bra 	$L__BB5_45;
	cvt.u64.u32 	%rd38, %r459;
	add.s64 	%rd39, %rd53, %rd38;
	shl.b64 	%rd40, %rd39, 2;
	add.s64 	%rd55, %rd2, %rd40;
	neg.s32 	%r467, %r67;
$L__BB5_44:
	.pragma "nounroll";
	ld.global.u32 	%r212, [%rd55];
	max.s32 	%r469, %r469, %r212;
	add.s64 	%rd55, %rd55, 1024;
	add.s32 	%r467, %r467, 1;
	setp.ne.s32 	%p16, %r467, 0;
	@%p16 bra 	$L__BB5_44;
$L__BB5_45:
	// begin inline asm
	mov.u32 %r213, %laneid;
	// end inline asm
	mov.b32 	%r216, 1;
	mov.b32 	%r237, 31;
	mov.b32 	%r238, -1;
	// begin inline asm
	shfl.sync.down.b32 %r214, %r469, %r216, %r237, %r238;
	// end inline asm
	setp.gt.s32 	%p17, %r213, 30;
	max.s32 	%r239, %r469, %r214;
	selp.b32 	%r220, %r469, %r239, %p17;
	mov.b32 	%r221, 2;
	// begin inline asm
	shfl.sync.down.b32 %r219, %r220, %r221, %r237, %r238;
	// end inline asm
	setp.gt.s32 	%p18, %r213, 29;
	max.s32 	%r240, %r220, %r219;
	selp.b32 	%r225, %r220, %r240, %p18;
	mov.b32 	%r226, 4;
	// begin inline asm
	shfl.sync.down.b32 %r224, %r225, %r226, %r237, %r238;
	// end inline asm
	setp.gt.s32 	%p19, %r213, 27;
	max.s32 	%r241, %r225, %r224;
	selp.b32 	%r230, %r225, %r241, %p19;
	mov.b32 	%r231, 8;
	// begin inline asm
	shfl.sync.down.b32 %r229, %r230, %r231, %r237, %r238;
	// end inline asm
	setp.gt.s32 	%p20, %r213, 23;
	max.s32 	%r242, %r230, %r229;
	selp.b32 	%r235, %r230, %r242, %p20;
	mov.b32 	%r236, 16;
	// begin inline asm
	shfl.sync.down.b32 %r234, %r235, %r236, %r237, %r238;
	// end inline asm
	setp.gt.s32 	%p21, %r213, 15;
	max.s32 	%r79, %r235, %r234;
	selp.b32 	%r470, %r235, %r79, %p21;
	setp.ne.s32 	%p22, %r213, 0;
	@%p22 bra 	$L__BB5_47;
	shr.u32 	%r243, %r44, 3;
	and.b32  	%r244, %r243, 124;
	mov.u32 	%r245, _ZZN3cub18CUB_300001_SM_10006detail6reduce28DeviceReduceSingleTileKernelINS2_10policy_hubIiyN4cuda3__47maximumIiEEE10Policy1000EN6thrust24THRUST_300001_SM_1000_NS6detail15normal_iteratorINSC_10device_ptrIiEEEEPiyS8_iiNS5_3std3__410__identityEEEvT0_T1_T2_T3_T4_T6_E12temp_storage;
	add.s32 	%r246, %r245, %r244;
	st.shared.u32 	[%r246+8], %r79;
$L__BB5_47:
	bar.sync 	0;
	setp.ne.s32 	%p23, %r44, 0;
	@%p23 bra 	$L__BB5_49;
	ld.shared.u32 	%r247, [_ZZN3cub18CUB_300001_SM_10006detail6reduce28DeviceReduceSingleTileKernelINS2_10policy_hubIiyN4cuda3__47maximumIiEEE10Policy1000EN6thrust24THRUST_300001_SM_1000_NS6detail15normal_iteratorINSC_10device_ptrIiEEEEPiyS8_iiNS5_3std3__410__identityEEEvT0_T1_T2_T3_T4_T6_E12temp_storage+12];
	max.s32 	%r248, %r470, %r247;
	ld.shared.u32 	%r249, [_ZZN3cub18CUB_300001_SM_10006detail6reduce28DeviceReduceSingleTileKernelINS2_10policy_hubIiyN4cuda3__47maximumIiEEE10Policy1000EN6thrust24THRUST_300001_SM_1000_NS6detail15normal_iteratorINSC_10device_ptrIiEEEEPiyS8_iiNS5_3std3__410__identityEEEvT0_T1_T2_T3_T4_T6_E12temp_storage+16];
	max.s32 	%r250, %r248, %r249;
	ld.shared.u32 	%r251, [_ZZN3cub18CUB_300001_SM_10006detail6reduce28DeviceReduceSingleTileKernelINS2_10policy_hubIiyN4cuda3__47maximumIiEEE10Policy1000EN6thrust24THRUST_300001_SM_1000_NS6detail15normal_iteratorINSC_10device_ptrIiEEEEPiyS8_iiNS5_3std3__410__identityEEEvT0_T1_T2_T3_T4_T6_E12temp_storage+20];
	max.s32 	%r252, %r250, %r251;
	ld.shared.u32 	%r253, [_ZZN3cub18CUB_300001_SM_10006detail6reduce28DeviceReduceSingleTileKernelINS2_10policy_hubIiyN4cuda3__47maximumIiEEE10Policy1000EN6thrust24THRUST_300001_SM_1000_NS6detail15normal_iteratorINSC_10device_ptrIiEEEEPiyS8_iiNS5_3std3__410__identityEEEvT0_T1_T2_T3_T4_T6_E12temp_storage+24];
	max.s32 	%r254, %r252, %r253;
	ld.shared.u32 	%r255, [_ZZN3cub18CUB_300001_SM_10006detail6reduce28DeviceReduceSingleTileKernelINS2_10policy_hubIiyN4cuda3__47maximumIiEEE10Policy1000EN6thrust24THRUST_300001_SM_1000_NS6detail15normal_iteratorINSC_10device_ptrIiEEEEPiyS8_iiNS5_3std3__410__identityEEEvT0_T1_T2_T3_T4_T6_E12temp_storage+28];
	max.s32 	%r256, %r254, %r255;
	ld.shared.u32 	%r257, [_ZZN3cub18CUB_300001_SM_10006detail6reduce28DeviceReduceSingleTileKernelINS2_10policy_hubIiyN4cuda3__47maximumIiEEE10Policy1000EN6thrust24THRUST_300001_SM_1000_NS6detail15normal_iteratorINSC_10device_ptrIiEEEEPiyS8_iiNS5_3std3__410__identityEEEvT0_T1_T2_T3_T4_T6_E12temp_storage+32];
	max.s32 	%r258, %r256, %r257;
	ld.shared.u32 	%r259, [_ZZN3cub18CUB_300001_SM_10006detail6reduce28DeviceReduceSingleTileKernelINS2_10policy_hubIiyN4cuda3__47maximumIiEEE10Policy1000EN6thrust24THRUST_300001_SM_1000_NS6detail15normal_iteratorINSC_10device_ptrIiEEEEPiyS8_iiNS5_3std3__410__identityEEEvT0_T1_T2_T3_T4_T6_E12temp_storage+36];
	max.s32 	%r470, %r258, %r259;
$L__BB5_49:
	mov.u32 	%r432, %tid.x;
	setp.ne.s32 	%p57, %r432, 0;
	@%p57 bra 	$L__BB5_51;
	max.s32 	%r433, %r83, %r470;
	st.global.u32 	[%rd1], %r433;
$L__BB5_51:
	ret;

}
	// .globl	_ZN3cub18CUB_300001_SM_10006detail6reduce18DeviceReduceKernelINS2_10policy_hubIiyN4cuda3__47maximumIiEEE10Policy1000EN6thrust24THRUST_300001_SM_1000_NS6detail15normal_iteratorINSC_10device_ptrIiEEEEyS8_iNS5_3std3__410__identityEEEvT0_PT3_T1_NS0_13GridEvenShareISO_EET2_T4_
.visible .entry _ZN3cub18CUB_300001_SM_10006detail6reduce18DeviceReduceKernelINS2_10policy_hubIiyN4cuda3__47maximumIiEEE10Policy1000EN6thrust24THRUST_300001_SM_1000_NS6detail15normal_iteratorINSC_10device_ptrIiEEEEyS8_iNS5_3std3__410__identityEEEvT0_PT3_T1_NS0_13GridEvenShareISO_EET2_T4_(
	.param .align 8 .b8 _ZN3cub18CUB_300001_SM_10006detail6reduce18DeviceReduceKernelINS2_10policy_hubIiyN4cuda3__47maximumIiEEE10Policy1000EN6thrust24THRUST_300001_SM_1000_NS6detail15normal_iteratorINSC_10device_ptrIiEEEEyS8_iNS5_3std3__410__identityEEEvT0_PT3_T1_NS0_13GridEvenShareISO_EET2_T4__param_0[8],
	.param .u64 .ptr .align 1 _ZN3cub18CUB_300001_SM_10006detail6reduce18DeviceReduceKernelINS2_10policy_hubIiyN4cuda3__47maximumIiEEE10Policy1000EN6thrust24THRUST_300001_SM_1000_NS6detail15normal_iteratorINSC_10device_ptrIiEEEEyS8_iNS5_3std3__410__identityEEEvT0_PT3_T1_NS0_13GridEvenShareISO_EET2_T4__param_1,
	.param .u64 _ZN3cub18CUB_300001_SM_10006detail6reduce18DeviceReduceKernelINS2_10policy_hubIiyN4cuda3__47maximumIiEEE10Policy1000EN6thrust24THRUST_300001_SM_1000_NS6detail15normal_iteratorINSC_10device_ptrIiEEEEyS8_iNS5_3std3__410__identityEEEvT0_PT3_T1_NS0_13GridEvenShareISO_EET2_T4__param_2,
	.param .align 8 .b8 _ZN3cub18CUB_300001_SM_10006detail6reduce18DeviceReduceKernelINS2_10policy_hubIiyN4cuda3__47maximumIiEEE10Policy1000EN6thrust24THRUST_300001_SM_1000_NS6detail15normal_iteratorINSC_10device_ptrIiEEEEyS8_iNS5_3std3__410__identityEEEvT0_PT3_T1_NS0_13GridEvenShareISO_EET2_T4__param_3[72],
	.param .align 1 .b8 _ZN3cub18CUB_300001_SM_10006detail6reduce18DeviceReduceKernelINS2_10policy_hubIiyN4cuda3__47maximumIiEEE10Policy1000EN6thrust24THRUST_300001_SM_1000_NS6detail15normal_iteratorINSC_10device_ptrIiEEEEyS8_iNS5_3std3__410__identityEEEvT0_PT3_T1_NS0_13GridEvenShareISO_EET2_T4__param_4[1],
	.param .align 1 .b8 _ZN3cub18CUB_300001_SM_10006detail6reduce18DeviceReduceKernelINS2_10policy_hubIiyN4cuda3__47maximumIiEEE10Policy1000EN6thrust24THRUST_300001_SM_1000_NS6detail15normal_iteratorINSC_10device_ptrIiEEEEyS8_iNS5_3std3__410__identityEEEvT0_PT3_T1_NS0_13GridEvenShareISO_EET2_T4__param_5[1]
)
.maxntid 256
{
	.reg .pred 	%p<57>;
	.reg .b16 	%rs<4>;
	.reg .b32 	%r<502>;
	.reg .b64 	%rd<78>;
	// demoted variable
	.shared .align 4 .b8 _ZZN3cub18CUB_300001_SM_10006detail6reduce18DeviceReduceKernelINS2_10policy_hubIiyN4cuda3__47maximumIiEEE10Policy1000EN6thrust24THRUST_300001_SM_1000_NS6detail15normal_iteratorINSC_10device_ptrIiEEEEyS8_iNS5_3std3__410__identityEEEvT0_PT3_T1_NS0_13GridEvenShareISO_EET2_T4_E12temp_storage[44];
	ld.param.u64 	%rd1, [_ZN3cub18CUB_300001_SM_10006detail6reduce18DeviceReduceKernelINS2_10policy_hubIiyN4cuda3__47maximumIiEEE10Policy1000EN6thrust24THRUST_300001_SM_1000_NS6detail15normal_iteratorINSC_10device_ptrIiEEEEyS8_iNS5_3std3__410__identityEEEvT0_PT3_T1_NS0_13GridEvenShareISO_EET2_T4__param_3+32];
	ld.param.u32 	%r1, [_ZN3cub18CUB_300001_SM_10006detail6reduce18DeviceReduceKernelINS2_10policy_hubIiyN4cuda3__47maximumIiEEE10Policy1000EN6thrust24THRUST_300001_SM_1000_NS6detail15normal_iteratorINSC_10device_ptrIiEEEEyS8_iNS5_3std3__410__identityEEEvT0_PT3_T1_NS0_13GridEvenShareISO_EET2_T4__param_3+40];
	ld.param.u64 	%rd25, [_ZN3cub18CUB_300001_SM_10006detail6reduce18DeviceReduceKernelINS2_10policy_hubIiyN4cuda3__47maximumIiEEE10Policy1000EN6thrust24THRUST_300001_SM_1000_NS6detail15normal_iteratorINSC_10device_ptrIiEEEEyS8_iNS5_3std3__410__identityEEEvT0_PT3_T1_NS0_13GridEvenShareISO_EET2_T4__param_0];
	cvta.to.global.u64 	%rd2, %rd25;
	mov.u32 	%r2, %ctaid.x;
	shl.b32 	%r90, %r1, 12;
	cvt.s64.s32 	%rd3, %r90;
	shl.b32 	%r91, %r2, 12;
	cvt.u64.u32 	%rd4, %r91;
	sub.s64 	%rd5, %rd1, %rd4;
	setp.gt.u64 	%p1, %rd5, 4095;
	@%p1 bra 	$L__BB6_25;
	cvt.u32.u64 	%r288, %rd4;
	cvt.u32.u64 	%r3, %rd1;
	sub.s32 	%r4, %r3, %r288;
	mov.u32 	%r5, %tid.x;
	setp.ge.s32 	%p23, %r5, %r4;
	mov.b32 	%r482, 0;
	mov.u32 	%r471, %r5;
	@%p23 bra 	$L__BB6_3;
	add.s32 	%r290, %r288, %r5;
	mul.wide.u32 	%rd51, %r290, 4;
	add.s64 	%rd52, %rd2, %rd51;
	ld.global.u32 	%r482, [%rd52];
	add.s32 	%r471, %r5, 256;
$L__BB6_3:
	setp.ge.s32 	%p24, %r471, %r4;
	@%p24 bra 	$L__BB6_16;
	not.b32 	%r293, %r471;
	add.s32 	%r294, %r293, %r3;
	sub.s32 	%r295, %r294, %r288;
	shr.u32 	%r296, %r295, 8;
	add.s32 	%r10, %r296, 1;
	and.b32  	%r11, %r10, 15;
	setp.lt.u32 	%p25, %r295, 3840;
	@%p25 bra 	$L__BB6_7;
	and.b32  	%r297, %r10, 33554416;
	neg.s32 	%r467, %r297;
	mul.wide.u32 	%rd53, %r2, 16384;
	mul.wide.u32 	%rd54, %r471, 4;
	or.b64  	%rd55, %rd53, %rd54;
	add.s64 	%rd56, %rd55, %rd2;
	add.s64 	%rd72, %rd56, 8192;
$L__BB6_6:
	.pragma "nounroll";
	ld.global.u32 	%r298, [%rd72+-8192];
	max.s32 	%r299, %r482, %r298;
	ld.global.u32 	%r300, [%rd72+-7168];
	max.s32 	%r301, %r299, %r300;
	ld.global.u32 	%r302, [%rd72+-6144];
	max.s32 	%r303, %r301, %r302;
	ld.global.u32 	%r304, [%rd72+-5120];
	max.s32 	%r305, %r303, %r304;
	ld.global.u32 	%r306, [%rd72+-4096];
	max.s32 	%r307, %r305, %r306;
	ld.global.u32 	%r308, [%rd72+-3072];
	max.s32 	%r309, %r307, %r308;
	ld.global.u32 	%r310, [%rd72+-2048];
	max.s32 	%r311, %r309, %r310;
	ld.global.u32 	%r312, [%rd72+-1024];
	max.s32 	%r313, %r311, %r312;
	ld.global.u32 	%r314, [%rd72];
	max.s32 	%r315, %r313, %r314;
	ld.global.u32 	%r316, [%rd72+1024];
	max.s32 	%r317, %r315, %r316;
	ld.global.u32 	%r318, [%rd72+2048];
	max.s32 	%r319, %r317, %r318;
	ld.global.u32 	%r320, [%rd72+3072];
	max.s32 	%r321, %r319, %r320;
	ld.global.u32 	%r322, [%rd72+4096];
	max.s32 	%r323, %r321, %r322;
	ld.global.u32 	%r324, [%rd72+5120];
	max.s32 	%r325, %r323, %r324;
	ld.global.u32 	%r326, [%rd72+6144];
	max.s32 	%r327, %r325, %r326;
	ld.global.u32 	%r328, [%rd72+7168];
	max.s32 	%r482, %r327, %r328;
	add.s32 	%r471, %r471, 4096;
	add.s32 	%r467, %r467, 16;
	add.s64 	%rd72, %rd72, 16384;
	setp.ne.s32 	%p26, %r467, 0;
	@%p26 bra 	$L__BB6_6;
$L__BB6_7:
	setp.eq.s32 	%p27, %r11, 0;
	@%p27 bra 	$L__BB6_16;
	and.b32  	%r22, %r10, 7;
	setp.lt.u32 	%p28, %r11, 8;
	@%p28 bra 	$L__BB6_10;
	cvt.s64.s32 	%rd57, %r471;
	add.s64 	%rd58, %rd57, %rd4;
	shl.b64 	%rd59, %rd58, 2;
	add.s64 	%rd60, %rd2, %rd59;
	ld.global.u32 	%r330, [%rd60];
	max.s32 	%r331, %r482, %r330;
	ld.global.u32 	%r332, [%rd60+1024];
	max.s32 	%r333, %r331, %r332;
	ld.global.u32 	%r334, [%rd60+2048];
	max.s32 	%r335, %r333, %r334;
	ld.global.u32 	%r336, [%rd60+3072];
	max.s32 	%r337, %r335, %r336;
	ld.global.u32 	%r338, [%rd60+4096];
	max.s32 	%r339, %r337, %r338;
	ld.global.u32 	%r340, [%rd60+5120];
	max.s32 	%r341, %r339, %r340;
	ld.global.u32 	%r342, [%rd60+6144];
	max.s32 	%r343, %r341, %r342;
	ld.global.u32 	%r344, [%rd60+7168];
	max.s32 	%r482, %r343, %r344;
	add.s32 	%r471, %r471, 2048;
$L__BB6_10:
	setp.eq.s32 	%p29, %r22, 0;
	@%p29 bra 	$L__BB6_16;
	and.b32  	%r28, %r10, 3;
	setp.lt.u32 	%p30, %r22, 4;
	@%p30 bra 	$L__BB6_13;
	cvt.s64.s32 	%rd61, %r471;
	add.s64 	%rd62, %rd61, %rd4;
	shl.b64 	%rd63, %rd62, 2;
	add.s64 	%rd64, %rd2, %rd63;
	ld.global.u32 	%r346, [%rd64];
	max.s32 	%r347, %r482, %r346;
	ld.global.u32 	%r348, [%rd64+1024];
	max.s32 	%r349, %r347, %r348;
	ld.global.u32 	%r350, [%rd64+2048];
	max.s32 	%r351, %r349, %r350;
	ld.global.u32 	%r352, [%rd64+3072];
	max.s32 	%r482, %r351, %r352;
	add.s32 	%r471, %r471, 1024;
$L__BB6_13:
	setp.eq.s32 	%p31, %r28, 0;
	@%p31 bra 	$L__BB6_16;
	mul.wide.u32 	%rd65, %r2, 16384;
	add.s64 	%rd9, %rd2, %rd65;
	neg.s32 	%r479, %r28;
$L__BB6_15:
	.pragma "nounroll";
	mul.wide.s32 	%rd66, %r471, 4;
	add.s64 	%rd67, %rd9, %rd66;
	ld.global.u32 	%r353, [%rd67];
	max.s32 	%r482, %r482, %r353;
	add.s32 	%r471, %r471, 256;
	add.s32 	%r479, %r479, 1;
	setp.ne.s32 	%p32, %r479, 0;
	@%p32 bra 	$L__BB6_15;
$L__BB6_16:
	setp.lt.s32 	%p33, %r4, 256;
	@%p33 bra 	$L__BB6_21;
	// begin inline asm
	mov.u32 %r417, %laneid;
	// end inline asm
	mov.b32 	%r420, 1;
	mov.b32 	%r441, 31;
	mov.b32 	%r442, -1;
	// begin inline asm
	shfl.sync.down.b32 %r418, %r482, %r420, %r441, %r442;
	// end inline asm
	setp.gt.s32 	%p49, %r417, 30;
	max.s32 	%r443, %r482, %r418;
	selp.b32 	%r424, %r482, %r443, %p49;
	mov.b32 	%r425, 2;
	// begin inline asm
	shfl.sync.down.b32 %r423, %r424, %r425, %r441, %r442;
	// end inline asm
	setp.gt.s32 	%p50, %r417, 29;
	max.s32 	%r444, %r424, %r423;
	selp.b32 	%r429, %r424, %r444, %p50;
	mov.b32 	%r430, 4;
	// begin inline asm
	shfl.sync.down.b32 %r428, %r429, %r430, %r441, %r442;
	// end inline asm
	setp.gt.s32 	%p51, %r417, 27;
	max.s32 	%r445, %r429, %r428;
	selp.b32 	%r434, %r429, %r445, %p51;
	mov.b32 	%r435, 8;
	// begin inline asm
	shfl.sync.down.b32 %r433, %r434, %r435, %r441, %r442;
	// end inline asm
	setp.gt.s32 	%p52, %r417, 23;
	max.s32 	%r446, %r434, %r433;
	selp.b32 	%r439, %r434, %r446, %p52;
	mov.b32 	%r440, 16;
	// begin inline asm
	shfl.sync.down.b32 %r438, %r439, %r440, %r441, %r442;
	// end inline asm
	setp.gt.s32 	%p53, %r417, 15;
	max.s32 	%r42, %r439, %r438;
	selp.b32 	%r501, %r439, %r42, %p53;
	setp.ne.s32 	%p54, %r417, 0;
	@%p54 bra 	$L__BB6_19;
	shr.u32 	%r447, %r5, 3;
	and.b32  	%r448, %r447, 124;
	mov.u32 	%r449, _ZZN3cub18CUB_300001_SM_10006detail6reduce18DeviceReduceKernelINS2_10policy_hubIiyN4cuda3__47maximumIiEEE10Policy1000EN6thrust24THRUST_300001_SM_1000_NS6detail15normal_iteratorINSC_10device_ptrIiEEEEyS8_iNS5_3std3__410__identityEEEvT0_PT3_T1_NS0_13GridEvenShareISO_EET2_T4_E12temp_storage;
	add.s32 	%r450, %r449, %r448;
	st.shared.u32 	[%r450+8], %r42;
$L__BB6_19:
	bar.sync 	0;
	setp.ne.s32 	%p55, %r5, 0;
	@%p55 bra 	$L__BB6_46;
	ld.shared.u32 	%r451, [_ZZN3cub18CUB_300001_SM_10006detail6reduce18DeviceReduceKernelINS2_10policy_hubIiyN4cuda3__47maximumIiEEE10Policy1000EN6thrust24THRUST_300001_SM_1000_NS6detail15normal_iteratorINSC_10device_ptrIiEEEEyS8_iNS5_3std3__410__identityEEEvT0_PT3_T1_NS0_13GridEvenShareISO_EET2_T4_E12temp_storage+12];
	max.s32 	%r452, %r501, %r451;
	ld.shared.u32 	%r453, [_ZZN3cub18CUB_300001_SM_10006detail6reduce18DeviceReduceKernelINS2_10policy_hubIiyN4cuda3__47maximumIiEEE10Policy1000EN6thrust24THRUST_300001_SM_1000_NS6detail15normal_iteratorINSC_10device_ptrIiEEEEyS8_iNS5_3std3__410__identityEEEvT0_PT3_T1_NS0_13GridEvenShareISO_EET2_T4_E12temp_storage+16];
	max.s32 	%r454, %r452, %r453;
	ld.shared.u32 	%r455, [_ZZN3cub18CUB_300001_SM_10006detail6reduce18DeviceReduceKernelINS2_10policy_hubIiyN4cuda3__47maximumIiEEE10Policy1000EN6thrust24THRUST_300001_SM_1000_NS6detail15normal_iteratorINSC_10device_ptrIiEEEEyS8_iNS5_3std3__410__identityEEEvT0_PT3_T1_NS0_13GridEvenShareISO_EET2_T4_E12temp_storage+20];
	max.s32 	%r456, %r454, %r455;
	ld.shared.u32 	%r457, [_ZZN3cub18CUB_300001_SM_10006detail6reduce18DeviceReduceKernelINS2_10policy_hubIiyN4cuda3__47maximumIiEEE10Policy1000EN6thrust24THRUST_300001_SM_1000_NS6detail15normal_iteratorINSC_10device_ptrIiEEEEyS8_iNS5_3std3__410__identityEEEvT0_PT3_T1_NS0_13GridEvenShareISO_EET2_T4_E12temp_storage+24];
	max.s32 	%r458, %r456, %r457;
	ld.shared.u32 	%r459, [_ZZN3cub18CUB_300001_SM_10006detail6reduce18DeviceReduceKernelINS2_10policy_hubIiyN4cuda3__47maximumIiEEE10Policy1000EN6thrust24THRUST_300001_SM_1000_NS6detail15normal_iteratorINSC_10device_ptrIiEEEEyS8_iNS5_3std3__410__identityEEEvT0_PT3_T1_NS0_13GridEvenShareISO_EET2_T4_E12temp_storage+28];
	max.s32 	%r460, %r458, %r459;
	ld.shared.u32 	%r461, [_ZZN3cub18CUB_300001_SM_10006detail6reduce18DeviceReduceKernelINS2_10policy_hubIiyN4cuda3__47maximumIiEEE10Policy1000EN6thrust24THRUST_300001_SM_1000_NS6detail15normal_iteratorINSC_10device_ptrIiEEEEyS8_iNS5_3std3__410__identityEEEvT0_PT3_T1_NS0_13GridEvenShareISO_EET2_T4_E12temp_storage+32];
	max.s32 	%r462, %r460, %r461;
	ld.shared.u32 	%r463, [_ZZN3cub18CUB_300001_SM_10006detail6reduce18DeviceReduceKernelINS2_10policy_hubIiyN4cuda3__47maximumIiEEE10Policy1000EN6thrust24THRUST_300001_SM_1000_NS6detail15normal_iteratorINSC_10device_ptrIiEEEEyS8_iNS5_3std3__410__identityEEEvT0_PT3_T1_NS0_13GridEvenShareISO_EET2_T4_E12temp_storage+36];
	max.s32 	%r501, %r462, %r463;
	bra.uni 	$L__BB6_46;
$L__BB6_21:
	// begin inline asm
	mov.u32 %r354, %laneid;
	// end inline asm
	and.b32  	%r380, %r5, 992;
	add.s32 	%r381, %r380, 32;
	setp.gt.s32 	%p34, %r381, %r4;
	not.b32 	%r382, %r380;
	add.s32 	%r383, %r4, %r382;
	selp.b32 	%r378, %r383, 31, %p34;
	mov.b32 	%r357, 1;
	mov.b32 	%r379, -1;
	// begin inline asm
	shfl.sync.down.b32 %r355, %r482, %r357, %r378, %r379;
	// end inline asm
	setp.lt.s32 	%p35, %r354, %r378;
	max.s32 	%r384, %r482, %r355;
	selp.b32 	%r361, %r384, %r482, %p35;
	mov.b32 	%r362, 2;
	// begin inline asm
	shfl.sync.down.b32 %r360, %r361, %r362, %r378, %r379;
	// end inline asm
	add.s32 	%r385, %r354, 2;
	setp.gt.s32 	%p36, %r385, %r378;
	max.s32 	%r386, %r361, %r360;
	selp.b32 	%r366, %r361, %r386, %p36;
	mov.b32 	%r367, 4;
	// begin inline asm
	shfl.sync.down.b32 %r365, %r366, %r367, %r378, %r379;
	// end inline asm
	add.s32 	%r387, %r354, 4;
	setp.gt.s32 	%p37, %r387, %r378;
	max.s32 	%r388, %r366, %r365;
	selp.b32 	%r371, %r366, %r388, %p37;
	mov.b32 	%r372, 8;
	// begin inline asm
	shfl.sync.down.b32 %r370, %r371, %r372, %r378, %r379;
	// end inline asm
	add.s32 	%r389, %r354, 8;
	setp.gt.s32 	%p38, %r389, %r378;
	max.s32 	%r390, %r371, %r370;
	selp.b32 	%r376, %r371, %r390, %p38;
	mov.b32 	%r377, 16;
	// begin inline asm
	shfl.sync.down.b32 %r375, %r376, %r377, %r378, %r379;
	// end inline asm
	add.s32 	%r391, %r354, 16;
	setp.gt.s32 	%p39, %r391, %r378;
	max.s32 	%r392, %r376, %r375;
	selp.b32 	%r501, %r376, %r392, %p39;
	setp.ne.s32 	%p40, %r354, 0;
	@%p40 bra 	$L__BB6_23;
	shr.u32 	%r393, %r5, 3;
	and.b32  	%r394, %r393, 124;
	mov.u32 	%r395, _ZZN3cub18CUB_300001_SM_10006detail6reduce18DeviceReduceKernelINS2_10policy_hubIiyN4cuda3__47maximumIiEEE10Policy1000EN6thrust24THRUST_300001_SM_1000_NS6detail15normal_iteratorINSC_10device_ptrIiEEEEyS8_iNS5_3std3__410__identityEEEvT0_PT3_T1_NS0_13GridEvenShareISO_EET2_T4_E12temp_storage;
	add.s32 	%r396, %r395, %r394;
	st.shared.u32 	[%r396+8], %r501;
$L__BB6_23:
	bar.sync 	0;
	setp.ne.s32 	%p41, %r5, 0;
	@%p41 bra 	$L__BB6_46;
	setp.gt.s32 	%p42, %r4, 32;
	ld.shared.u32 	%r397, [_ZZN3cub18CUB_300001_SM_10006detail6reduce18DeviceReduceKernelINS2_10policy_hubIiyN4cuda3__47maximumIiEEE10Policy1000EN6thrust24THRUST_300001_SM_1000_NS6detail15normal_iteratorINSC_10device_ptrIiEEEEyS8_iNS5_3std3__410__identityEEEvT0_PT3_T1_NS0_13GridEvenShareISO_EET2_T4_E12temp_storage+12];
	max.s32 	%r398, %r501, %r397;
	selp.b32 	%r399, %r398, %r501, %p42;
	setp.gt.s32 	%p43, %r4, 64;
	ld.shared.u32 	%r400, [_ZZN3cub18CUB_300001_SM_10006detail6reduce18DeviceReduceKernelINS2_10policy_hubIiyN4cuda3__47maximumIiEEE10Policy1000EN6thrust24THRUST_300001_SM_1000_NS6detail15normal_iteratorINSC_10device_ptrIiEEEEyS8_iNS5_3std3__410__identityEEEvT0_PT3_T1_NS0_13GridEvenShareISO_EET2_T4_E12temp_storage+16];
	max.s32 	%r401, %r399, %r400;
	selp.b32 	%r402, %r401, %r399, %p43;
	setp.gt.s32 	%p44, %r4, 96;
	ld.shared.u32 	%r403, [_ZZN3cub18CUB_300001_SM_10006detail6reduce18DeviceReduceKernelINS2_10policy_hubIiyN4cuda3__47maximumIiEEE10Policy1000EN6thrust24THRUST_300001_SM_1000_NS6detail15normal_iteratorINSC_10device_ptrIiEEEEyS8_iNS5_3std3__410__identityEEEvT0_PT3_T1_NS0_13GridEvenShareISO_EET2_T4_E12temp_storage+20];
	max.s32 	%r404, %r402, %r403;
	selp.b32 	%r405, %r404, %r402, %p44;
	setp.gt.s32 	%p45, %r4, 128;
	ld.shared.u32 	%r406, [_ZZN3cub18CUB_300001_SM_10006detail6reduce18DeviceReduceKernelINS2_10policy_hubIiyN4cuda3__47maximumIiEEE10Policy1000EN6thrust24THRUST_300001_SM_1000_NS6detail15normal_iteratorINSC_10device_ptrIiEEEEyS8_iNS5_3std3__410__identityEEEvT0_PT3_T1_NS0_13GridEvenShareISO_EET2_T4_E12temp_storage+24];
	max.s32 	%r407, %r405, %r406;
	selp.b32 	%r408, %r407, %r405, %p45;
	setp.gt.s32 	%p46, %r4, 160;
	ld.shared.u32 	%r409, [_ZZN3cub18CUB_300001_SM_10006detail6reduce18DeviceReduceKernelINS2_10policy_hubIiyN4cuda3__47maximumIiEEE10Policy1000EN6thrust24THRUST_300001_SM_1000_NS6detail15normal_iteratorINSC_10device_ptrIiEEEEyS8_iNS5_3std3__410__identityEEEvT0_PT3_T1_NS0_13GridEvenShareISO_EET2_T4_E12temp_storage+28];
	max.s32 	%r410, %r408, %r409;
	selp.b32 	%r411, %r410, %r408, %p46;
	setp.gt.s32 	%p47, %r4, 192;
	ld.shared.u32 	%r412, [_ZZN3cub18CUB_300001_SM_10006detail6reduce18DeviceReduceKernelINS2_10policy_hubIiyN4cuda3__47maximumIiEEE10Policy1000EN6thrust24THRUST_300001_SM_1000_NS6detail15normal_iteratorINSC_10device_ptrIiEEEEyS8_iNS5_3std3__410__identityEEEvT0_PT3_T1_NS0_13GridEvenShareISO_EET2_T4_E12temp_storage+32];
	max.s32 	%r413, %r411, %r412;
	selp.b32 	%r414, %r413, %r411, %p47;
	setp.gt.s32 	%p48, %r4, 224;
	ld.shared.u32 	%r415, [_ZZN3cub18CUB_300001_SM_10006detail6reduce18DeviceReduceKernelINS2_10policy_hubIiyN4cuda3__47maximumIiEEE10Policy1000EN6thrust24THRUST_300001_SM_1000_NS6detail15normal_iteratorINSC_10device_ptrIiEEEEyS8_iNS5_3std3__410__identityEEEvT0_PT3_T1_NS0_13GridEvenShareISO_EET2_T4_E12temp_storage+36];
	max.s32 	%r416, %r414, %r415;
	selp.b32 	%r501, %r416, %r414, %p48;
	bra.uni 	$L__BB6_46;
$L__BB6_25:
	cvt.u32.u64 	%r92, %rd4;
	mov.u32 	%r47, %tid.x;
	add.s32 	%r93, %r47, %r92;
	mul.wide.u32 	%rd26, %r93, 4;
	add.s64 	%rd27, %rd2, %rd26;
	ld.global.u32 	%r94, [%rd27];
	ld.global.u32 	%r95, [%rd27+1024];
	ld.global.u32 	%r96, [%rd27+2048];
	ld.global.u32 	%r97, [%rd27+3072];
	ld.global.u32 	%r98, [%rd27+4096];
	ld.global.u32 	%r99, [%rd27+5120];
	ld.global.u32 	%r100, [%rd27+6144];
	ld.global.u32 	%r101, [%rd27+7168];
	ld.global.u32 	%r102, [%rd27+8192];
	ld.global.u32 	%r103, [%rd27+9216];
	ld.global.u32 	%r104, [%rd27+10240];
	ld.global.u32 	%r105, [%rd27+11264];
	ld.global.u32 	%r106, [%rd27+12288];
	ld.global.u32 	%r107, [%rd27+13312];
	ld.global.u32 	%r108, [%rd27+14336];
	ld.global.u32 	%r109, [%rd27+15360];
	max.s32 	%r110, %r94, %r95;
	max.s32 	%r111, %r110, %r96;
	max.s32 	%r112, %r97, %r98;
	max.s32 	%r113, %r112, %r99;
	max.s32 	%r114, %r100, %r101;
	max.s32 	%r115, %r114, %r102;
	max.s32 	%r116, %r103, %r104;
	max.s32 	%r117, %r116, %r105;
	max.s32 	%r118, %r106, %r107;
	max.s32 	%r119, %r118, %r108;
	max.s32 	%r120, %r111, %r113;
	max.s32 	%r121, %r120, %r115;
	max.s32 	%r122, %r117, %r119;
	max.s32 	%r123, %r122, %r109;
	max.s32 	%r500, %r121, %r123;
	setp.lt.u64 	%p2, %rd5, %rd3;
	@%p2 bra 	$L__BB6_42;
	cvt.u32.u64 	%r125, %rd3;
	cvt.u64.u32 	%rd28, %r47;
	add.s64 	%rd74, %rd4, %rd3;
	cvt.u32.u64 	%r49, %rd1;
	not.b32 	%r127, %r47;
	add.s32 	%r128, %r127, %r49;
	sub.s32 	%r129, %r128, %r125;
	sub.s32 	%r483, %r129, %r92;
	add.s64 	%rd29, %rd74, %rd28;
	shl.b64 	%rd30, %rd29, 2;
	add.s64 	%rd31, %rd30, %rd2;
	add.s64 	%rd73, %rd31, 8192;
	mov.b32 	%r484, 0;
	shl.b32 	%r130, %r1, 12;
	mov.u64 	%rd75, %rd4;
$L__BB6_27:
	cvt.s64.s32 	%rd15, %r130;
	add.s64 	%rd75, %rd75, %rd15;
	add.s64 	%rd32, %rd1, -4096;
	setp.gt.u64 	%p3, %rd75, %rd32;
	@%p3 bra 	$L__BB6_29;
	shl.b32 	%r131, %r1, 12;
	cvt.s64.s32 	%rd33, %r131;
	cvt.u64.u32 	%rd34, %r47;
	add.s64 	%rd35, %rd75, %rd34;
	shl.b64 	%rd36, %rd35, 2;
	add.s64 	%rd37, %rd2, %rd36;
	ld.global.u32 	%r132, [%rd37];
	ld.global.u32 	%r133, [%rd37+1024];
	ld.global.u32 	%r134, [%rd37+2048];
	ld.global.u32 	%r135, [%rd37+3072];
	ld.global.u32 	%r136, [%rd37+4096];
	ld.global.u32 	%r137, [%rd37+5120];
	ld.global.u32 	%r138, [%rd37+6144];
	ld.global.u32 	%r139, [%rd37+7168];
	ld.global.u32 	%r140, [%rd37+8192];
	ld.global.u32 	%r141, [%rd37+9216];
	ld.global.u32 	%r142, [%rd37+10240];
	ld.global.u32 	%r143, [%rd37+11264];
	ld.global.u32 	%r144, [%rd37+12288];
	ld.global.u32 	%r145, [%rd37+13312];
	ld.global.u32 	%r146, [%rd37+14336];
	ld.global.u32 	%r147, [%rd37+15360];
	max.s32 	%r148, %r500, %r132;
	max.s32 	%r149, %r148, %r133;
	max.s32 	%r150, %r134, %r135;
	max.s32 	%r151, %r150, %r136;
	max.s32 	%r152, %r137, %r138;
	max.s32 	%r153, %r152, %r139;
	max.s32 	%r154, %r140, %r141;
	max.s32 	%r155, %r154, %r142;
	max.s32 	%r156, %r143, %r144;
	max.s32 	%r157, %r156, %r145;
	max.s32 	%r158, %r146, %r147;
	max.s32 	%r159, %r149, %r151;
	max.s32 	%r160, %r159, %r153;
	max.s32 	%r161, %r155, %r157;
	max.s32 	%r162, %r161, %r158;
	max.s32 	%r500, %r160, %r162;
	sub.s64 	%rd38, %rd1, %rd75;
	setp.lt.u64 	%p4, %rd38, %rd33;
	add.s32 	%r484, %r484, 1;
	add.s64 	%rd74, %rd74, %rd33;
	sub.s32 	%r483, %r483, %r131;
	mul.wide.s32 	%rd39, %r131, 4;
	add.s64 	%rd73, %rd73, %rd39;
	@%p4 bra 	$L__BB6_42;
	bra.uni 	$L__BB6_27;
$L__BB6_29:
	setp.le.u64 	%p5, %rd1, %rd75;
	cvt.u32.u64 	%r163, %rd75;
	cvt.u32.u64 	%r164, %rd1;
	sub.s32 	%r165, %r164, %r163;
	setp.ge.s32 	%p6, %r47, %r165;
	or.pred  	%p7, %p5, %p6;
	@%p7 bra 	$L__BB6_42;
	cvt.u32.u64 	%r168, %rd15;
	cvt.u32.u64 	%r169, %rd4;
	not.b32 	%r170, %r47;
	add.s32 	%r171, %r170, %r49;
	add.s32 	%r172, %r168, %r169;
	sub.s32 	%r173, %r171, %r172;
	mul.lo.s32 	%r174, %r1, %r484;
	shl.b32 	%r175, %r174, 12;
	sub.s32 	%r176, %r173, %r175;
	shr.u32 	%r177, %r176, 8;
	add.s32 	%r57, %r177, 1;
	and.b32  	%r58, %r57, 15;
	setp.lt.u32 	%p8, %r176, 3840;
	mov.u32 	%r490, %r47;
	@%p8 bra 	$L__BB6_33;
	shr.u32 	%r178, %r483, 8;
	add.s32 	%r179, %r178, 1;
	and.b32  	%r180, %r179, 33554416;
	neg.s32 	%r486, %r180;
	mov.u32 	%r490, %r47;
$L__BB6_32:
	.pragma "nounroll";
	ld.global.u32 	%r181, [%rd73+-8192];
	max.s32 	%r182, %r500, %r181;
	ld.global.u32 	%r183, [%rd73+-7168];
	max.s32 	%r184, %r182, %r183;
	ld.global.u32 	%r185, [%rd73+-6144];
	max.s32 	%r186, %r184, %r185;
	ld.global.u32 	%r187, [%rd73+-5120];
	max.s32 	%r188, %r186, %r187;
	ld.global.u32 	%r189, [%rd73+-4096];
	max.s32 	%r190, %r188, %r189;
	ld.global.u32 	%r191, [%rd73+-3072];
	max.s32 	%r192, %r190, %r191;
	ld.global.u32 	%r193, [%rd73+-2048];
	max.s32 	%r194, %r192, %r193;
	ld.global.u32 	%r195, [%rd73+-1024];
	max.s32 	%r196, %r194, %r195;
	ld.global.u32 	%r197, [%rd73];
	max.s32 	%r198, %r196, %r197;
	ld.global.u32 	%r199, [%rd73+1024];
	max.s32 	%r200, %r198, %r199;
	ld.global.u32 	%r201, [%rd73+2048];
	max.s32 	%r202, %r200, %r201;
	ld.global.u32 	%r203, [%rd73+3072];
	max.s32 	%r204, %r202, %r203;
	ld.global.u32 	%r205, [%rd73+4096];
	max.s32 	%r206, %r204, %r205;
	ld.global.u32 	%r207, [%rd73+5120];
	max.s32 	%r208, %r206, %r207;
	ld.global.u32 	%r209, [%rd73+6144];
	max.s32 	%r210, %r208, %r209;
	ld.global.u32 	%r211, [%rd73+7168];
	max.s32 	%r500, %r210, %r211;
	add.s32 	%r490, %r490, 4096;
	add.s32 	%r486, %r486, 16;
	add.s64 	%rd73, %rd73, 16384;
	setp.ne.s32 	%p9, %r486, 0;
	@%p9 bra 	$L__BB6_32;
$L__BB6_33:
	setp.eq.s32 	%p10, %r58, 0;
	@%p10 bra 	$L__BB6_42;
	and.b32  	%r69, %r57, 7;
	setp.lt.u32 	%p11, %r58, 8;
	@%p11 bra 	$L__BB6_36;
	cvt.u64.u32 	%rd40, %r490;
	add.s64 	%rd41, %rd75, %rd40;
	shl.b64 	%rd42, %rd41, 2;
	add.s64 	%rd43, %rd2, %rd42;
	ld.global.u32 	%r213, [%rd43];
	max.s32 	%r214, %r500, %r213;
	ld.global.u32 	%r215, [%rd43+1024];
	max.s32 	%r216, %r214, %r215;
	ld.global.u32 	%r217, [%rd43+2048];
	max.s32 	%r218, %r216, %r217;
	ld.global.u32 	%r219, [%rd43+3072];
	max.s32 	%r220, %r218, %r219;
	ld.global.u32 	%r221, [%rd43+4096];
	max.s32 	%r222, %r220, %r221;
	ld.global.u32 	%r223, [%rd43+5120];
	max.s32 	%r224, %r222, %r223;
	ld.global.u32 	%r225, [%rd43+6144];
	max.s32 	%r226, %r224, %r225;
	ld.global.u32 	%r227, [%rd43+7168];
	max.s32 	%r500, %r226, %r227;
	add.s32 	%r490, %r490, 2048;
$L__BB6_36:
	setp.eq.s32 	%p12, %r69, 0;
	@%p12 bra 	$L__BB6_42;
	setp.lt.u32 	%p13, %r69, 4;
	@%p13 bra 	$L__BB6_39;
	cvt.u64.u32 	%rd44, %r490;
	add.s64 	%rd45, %rd75, %rd44;
	shl.b64 	%rd46, %rd45, 2;
	add.s64 	%rd47, %rd2, %rd46;
	ld.global.u32 	%r229, [%rd47];
	max.s32 	%r230, %r500, %r229;
	ld.global.u32 	%r231, [%rd47+1024];
	max.s32 	%r232, %r230, %r231;
	ld.global.u32 	%r233, [%rd47+2048];
	max.s32 	%r234, %r232, %r233;
	ld.global.u32 	%r235, [%rd47+3072];
	max.s32 	%r500, %r234, %r235;
	add.s32 	%r490, %r490, 1024;
$L__BB6_39:
	and.b32  	%r236, %r57, 3;
	setp.eq.s32 	%p14, %r236, 0;
	@%p14 bra 	$L__BB6_42;
	cvt.u64.u32 	%rd48, %r490;
	add.s64 	%rd49, %rd48, %rd74;
	shl.b64 	%rd50, %rd49, 2;
	add.s64 	%rd77, %rd2, %rd50;
	cvt.u16.u32 	%rs1, %r483;
	shr.u16 	%rs2, %rs1, 8;
	add.s16 	%rs3, %rs2, 1;
	cvt.u32.u16 	%r237, %rs3;
	and.b32  	%r238, %r237, 3;
	neg.s32 	%r498, %r238;
$L__BB6_41:
	.pragma "nounroll";
	ld.global.u32 	%r239, [%rd77];
	max.s32 	%r500, %r500, %r239;
	add.s64 	%rd77, %rd77, 1024;
	add.s32 	%r498, %r498, 1;
	setp.ne.s32 	%p15, %r498, 0;
	@%p15 bra 	$L__BB6_41;
$L__BB6_42:
	// begin inline asm
	mov.u32 %r240, %laneid;
	// end inline asm
	mov.b32 	%r243, 1;
	mov.b32 	%r264, 31;
	mov.b32 	%r265, -1;
	// begin inline asm
	shfl.sync.down.b32 %r241, %r500, %r243, %r264, %r265;
	// end inline asm
	setp.gt.s32 	%p16, %r240, 30;
	max.s32 	%r266, %r500, %r241;
	selp.b32 	%r247, %r500, %r266, %p16;
	mov.b32 	%r248, 2;
	// begin inline asm
	shfl.sync.down.b32 %r246, %r247, %r248, %r264, %r265;
	// end inline asm
	setp.gt.s32 	%p17, %r240, 29;
	max.s32 	%r267, %r247, %r246;
	selp.b32 	%r252, %r247, %r267, %p17;
	mov.b32 	%r253, 4;
	// begin inline asm
	shfl.sync.down.b32 %r251, %r252, %r253, %r264, %r265;
	// end inline asm
	setp.gt.s32 	%p18, %r240, 27;
	max.s32 	%r268, %r252, %r251;
	selp.b32 	%r257, %r252, %r268, %p18;
	mov.b32 	%r258, 8;
	// begin inline asm
	shfl.sync.down.b32 %r256, %r257, %r258, %r264, %r265;
	// end inline asm
	setp.gt.s32 	%p19, %r240, 23;
	max.s32 	%r269, %r257, %r256;
	selp.b32 	%r262, %r257, %r269, %p19;
	mov.b32 	%r263, 16;
	// begin inline asm
	shfl.sync.down.b32 %r261, %r262, %r263, %r264, %r265;
	// end inline asm
	setp.gt.s32 	%p20, %r240, 15;
	max.s32 	%r86, %r262, %r261;
	selp.b32 	%r501, %r262, %r86, %p20;
	setp.ne.s32 	%p21, %r240, 0;
	@%p21 bra 	$L__BB6_44;
	shr.u32 	%r270, %r47, 3;
	and.b32  	%r271, %r270, 124;
	mov.u32 	%r272, _ZZN3cub18CUB_300001_SM_10006detail6reduce18DeviceReduceKernelINS2_10policy_hubIiyN4cuda3__47maximumIiEEE10Policy1000EN6thrust24THRUST_300001_SM_1000_NS6detail15normal_iteratorINSC_10device_ptrIiEEEEyS8_iNS5_3std3__410__identityEEEvT0_PT3_T1_NS0_13GridEvenShareISO_EET2_T4_E12temp_storage;
	add.s32 	%r273, %r272, %r271;
	st.shared.u32 	[%r273+8], %r86;
$L__BB6_44:
	bar.sync 	0;
	setp.ne.s32 	%p22, %r47, 0;
	@%p22 bra 	$L__BB6_46;
	ld.shared.u32 	%r274, [_ZZN3cub18CUB_300001_SM_10006detail6reduce18DeviceReduceKernelINS2_10policy_hubIiyN4cuda3__47maximumIiEEE10Policy1000EN6thrust24THRUST_300001_SM_1000_NS6detail15normal_iteratorINSC_10device_ptrIiEEEEyS8_iNS5_3std3__410__identityEEEvT0_PT3_T1_NS0_13GridEvenShareISO_EET2_T4_E12temp_storage+12];
	max.s32 	%r275, %r501, %r274;
	ld.shared.u32 	%r276, [_ZZN3cub18CUB_300001_SM_10006detail6reduce18DeviceReduceKernelINS2_10policy_hubIiyN4cuda3__47maximumIiEEE10Policy1000EN6thrust24THRUST_300001_SM_1000_NS6detail15normal_iteratorINSC_10device_ptrIiEEEEyS8_iNS5_3std3__410__identityEEEvT0_PT3_T1_NS0_13GridEvenShareISO_EET2_T4_E12temp_storage+16];
	max.s32 	%r277, %r275, %r276;
	ld.shared.u32 	%r278, [_ZZN3cub18CUB_300001_SM_10006detail6reduce18DeviceReduceKernelINS2_10policy_hubIiyN4cuda3__47maximumIiEEE10Policy1000EN6thrust24THRUST_300001_SM_1000_NS6detail15normal_iteratorINSC_10device_ptrIiEEEEyS8_iNS5_3std3__410__identityEEEvT0_PT3_T1_NS0_13GridEvenShareISO_EET2_T4_E12temp_storage+20];
	max.s32 	%r279, %r277, %r278;
	ld.shared.u32 	%r280, [_ZZN3cub18CUB_300001_SM_10006detail6reduce18DeviceReduceKernelINS2_10policy_hubIiyN4cuda3__47maximumIiEEE10Policy1000EN6thrust24THRUST_300001_SM_1000_NS6detail15normal_iteratorINSC_10device_ptrIiEEEEyS8_iNS5_3std3__410__identityEEEvT0_PT3_T1_NS0_13GridEvenShareISO_EET2_T4_E12temp_storage+24];
	max.s32 	%r281, %r279, %r280;
	ld.shared.u32 	%r282, [_ZZN3cub18CUB_300001_SM_10006detail6reduce18DeviceReduceKernelINS2_10policy_hubIiyN4cuda3__47maximumIiEEE10Policy1000EN6thrust24THRUST_300001_SM_1000_NS6detail15normal_iteratorINSC_10device_ptrIiEEEEyS8_iNS5_3std3__410__identityEEEvT0_PT3_T1_NS0_13GridEvenShareISO_EET2_T4_E12temp_storage+28];
	max.s32 	%r283, %r281, %r282;
	ld.shared.u32 	%r284, [_ZZN3cub18CUB_300001_SM_10006detail6reduce18DeviceReduceKernelINS2_10policy_hubIiyN4cuda3__47maximumIiEEE10Policy1000EN6thrust24THRUST_300001_SM_1000_NS6detail15normal_iteratorINSC_10device_ptrIiEEEEyS8_iNS5_3std3__410__identityEEEvT0_PT3_T1_NS0_13GridEvenShareISO_EET2_T4_E12temp_storage+32];
	max.s32 	%r285, %r283, %r284;
	ld.shared.u32 	%r286, [_ZZN3cub18CUB_300001_SM_10006detail6reduce18DeviceReduceKernelINS2_10policy_hubIiyN4cuda3__47maximumIiEEE10Policy1000EN6thrust24THRUST_300001_SM_1000_NS6detail15normal_iteratorINSC_10device_ptrIiEEEEyS8_iNS5_3std3__410__identityEEEvT0_PT3_T1_NS0_13GridEvenShareISO_EET2_T4_E12temp_storage+36];
	max.s32 	%r501, %r285, %r286;
$L__BB6_46:
	mov.u32 	%r464, %tid.x;
	setp.ne.s32 	%p56, %r464, 0;
	@%p56 bra 	$L__BB6_48;
	ld.param.u64 	%rd71, [_ZN3cub18CUB_300001_SM_10006detail6reduce18DeviceReduceKernelINS2_10policy_hubIiyN4cuda3__47maximumIiEEE10Policy1000EN6thrust24THRUST_300001_SM_1000_NS6detail15normal_iteratorINSC_10device_ptrIiEEEEyS8_iNS5_3std3__410__identityEEEvT0_PT3_T1_NS0_13GridEvenShareISO_EET2_T4__param_1];
	cvta.to.global.u64 	%rd68, %rd71;
	mul.wide.u32 	%rd69, %r2, 4;
	add.s64 	%rd70, %rd68, %rd69;
	st.global.u32 	[%rd70], %r501;
$L__BB6_48:
	ret;

}
	// .globl	_ZN3cub18CUB_300001_SM_10006detail6reduce28DeviceReduceSingleTileKernelINS2_10policy_hubIiyN4cuda3__47maximumIiEEE10Policy1000EPiSB_iS8_iiNS5_3std3__410__identityEEEvT0_T1_T2_T3_T4_T6_
.visible .entry _ZN3cub18CUB_300001_SM_10006detail6reduce28DeviceReduceSingleTileKernelINS2_10policy_hubIiyN4cuda3__47maximumIiEEE10Policy1000EPiSB_iS8_iiNS5_3std3__410__identityEEEvT0_T1_T2_T3_T4_T6_(
	.param .u64 .ptr .align 1 _ZN3cub18CUB_300001_SM_10006detail6reduce28DeviceReduceSingleTileKernelINS2_10policy_hubIiyN4cuda3__47maximumIiEEE10Policy1000EPiSB_iS8_iiNS5_3std3__410__identityEEEvT0_T1_T2_T3_T4_T6__param_0,
	.param .u64 .ptr .align 1 _ZN3cub18CUB_300001_SM_10006detail6reduce28DeviceReduceSingleTileKernelINS2_10policy_hubIiyN4cuda3__47maximumIiEEE10Policy1000EPiSB_iS8_iiNS5_3std3__410__identityEEEvT0_T1_T2_T3_T4_T6__param_1,
	.param .u32 _ZN3cub18CUB_300001_SM_10006detail6reduce28DeviceReduceSingleTileKernelINS2_10policy_hubIiyN4cuda3__47maximumIiEEE10Policy1000EPiSB_iS8_iiNS5_3std3__410__identityEEEvT0_T1_T2_T3_T4_T6__param_2,
	.param .align 1 .b8 _ZN3cub18CUB_300001_SM_10006detail6reduce28DeviceReduceSingleTileKernelINS2_10policy_hubIiyN4cuda3__47maximumIiEEE10Policy1000EPiSB_iS8_iiNS5_3std3__410__identityEEEvT0_T1_T2_T3_T4_T6__param_3[1],
	.param .u32 _ZN3cub18CUB_300001_SM_10006detail6reduce28DeviceReduceSingleTileKernelINS2_10policy_hubIiyN4cuda3__47maximumIiEEE10Policy1000EPiSB_iS8_iiNS5_3std3__410__identityEEEvT0_T1_T2_T3_T4_T6__param_4,
	.param .align 1 .b8 _ZN3cub18CUB_300001_SM_10006detail6reduce28DeviceReduceSingleTileKernelINS2_10policy_hubIiyN4cuda3__47maximumIiEEE10Policy1000EPiSB_iS8_iiNS5_3std3__410__identityEEEvT0_T1_T2_T3_T4_T6__param_5[1]
)
.maxntid 256
.minnctapersm 1
{
	.reg .pred 	%p<97>;
	.reg .b32 	%r<687>;
	.reg .b64 	%rd<125>;
	// demoted variable
	.shared .align 4 .b8 _ZZN3cub18CUB_300001_SM_10006detail6reduce28DeviceReduceSingleTileKernelINS2_10policy_hubIiyN4cuda3__47maximumIiEEE10Policy1000EPiSB_iS8_iiNS5_3std3__410__identityEEEvT0_T1_T2_T3_T4_T6_E12temp_storage[44];
	ld.param.u64 	%rd16, [_ZN3cub18CUB_300001_SM_10006detail6reduce28DeviceReduceSingleTileKernelINS2_10policy_hubIiyN4cuda3__47maximumIiEEE10Policy1000EPiSB_iS8_iiNS5_3std3__410__identityEEEvT0_T1_T2_T3_T4_T6__param_0];
	ld.param.u64 	%rd17, [_ZN3cub18CUB_300001_SM_10006detail6reduce28DeviceReduceSingleTileKernelINS2_10policy_hubIiyN4cuda3__47maximumIiEEE10Policy1000EPiSB_iS8_iiNS5_3std3__410__identityEEEvT0_T1_T2_T3_T4_T6__param_1];
	ld.param.u32 	%r124, [_ZN3cub18CUB_300001_SM_10006detail6reduce28DeviceReduceSingleTileKernelINS2_10policy_hubIiyN4cuda3__47maximumIiEEE10Policy1000EPiSB_iS8_iiNS5_3std3__410__identityEEEvT0_T1_T2_T3_T4_T6__param_2];
	ld.param.u32 	%r125, [_ZN3cub18CUB_300001_SM_10006detail6reduce28DeviceReduceSingleTileKernelINS2_10policy_hubIiyN4cuda3__47maximumIiEEE10Policy1000EPiSB_iS8_iiNS5_3std3__410__identityEEEvT0_T1_T2_T3_T4_T6__param_4];
	cvta.to.global.u64 	%rd1, %rd17;
	setp.ne.s32 	%p1, %r124, 0;
	@%p1 bra 	$L__BB7_3;
	mov.u32 	%r633, %tid.x;
	setp.ne.s32 	%p96, %r633, 0;
	@%p96 bra 	$L__BB7_74;
	st.global.u32 	[%rd1], %r125;
	bra.uni 	$L__BB7_74;
$L__BB7_3:
	and.b64  	%rd18, %rd16, 15;
	setp.ne.s64 	%p2, %rd18, 0;
	@%p2 bra 	$L__BB7_38;
	setp.gt.s32 	%p49, %r124, 4095;
	@%p49 bra 	$L__BB7_22;
	mov.u32 	%r1, %tid.x;
	setp.ge.s32 	%p66, %r1, %r124;
	mov.b32 	%r644, 0;
	mov.u32 	%r639, %r1;
	@%p66 bra 	$L__BB7_7;
	mul.wide.u32 	%rd113, %r1, 4;
	add.s64 	%rd112, %rd16, %rd113;
	// begin inline asm
	ld.global.nc.u32 %r644, [%rd112];
	// end inline asm
	add.s32 	%r639, %r1, 256;
$L__BB7_7:
	setp.ge.s32 	%p67, %r639, %r124;
	@%p67 bra 	$L__BB7_13;
	not.b32 	%r508, %r639;
	add.s32 	%r6, %r124, %r508;
	and.b32  	%r509, %r6, 768;
	setp.eq.s32 	%p68, %r509, 768;
	@%p68 bra 	$L__BB7_11;
	mul.wide.u32 	%rd114, %r639, 4;
	add.s64 	%rd121, %rd16, %rd114;
	shr.u32 	%r510, %r6, 8;
	add.s32 	%r511, %r510, 1;
	and.b32  	%r512, %r511, 3;
	neg.s32 	%r636, %r512;
$L__BB7_10:
	.pragma "nounroll";
	// begin inline asm
	ld.global.nc.u32 %r513, [%rd121];
	// end inline asm
	max.s32 	%r644, %r644, %r513;
	add.s32 	%r639, %r639, 256;
	add.s64 	%rd121, %rd121, 1024;
	add.s32 	%r636, %r636, 1;
	setp.ne.s32 	%p69, %r636, 0;
	@%p69 bra 	$L__BB7_10;
$L__BB7_11:
	setp.lt.u32 	%p70, %r6, 768;
	@%p70 bra 	$L__BB7_13;
$L__BB7_12:
	mul.wide.s32 	%rd120, %r639, 4;
	add.s64 	%rd116, %rd16, %rd120;
	// begin inline asm
	ld.global.nc.u32 %r514, [%rd116];
	// end inline asm
	max.s32 	%r518, %r644, %r514;
	add.s64 	%rd117, %rd116, 1024;
	// begin inline asm
	ld.global.nc.u32 %r515, [%rd117];
	// end inline asm
	max.s32 	%r519, %r518, %r515;
	add.s64 	%rd118, %rd116, 2048;
	// begin inline asm
	ld.global.nc.u32 %r516, [%rd118];
	// end inline asm
	max.s32 	%r520, %r519, %r516;
	add.s64 	%rd119, %rd116, 3072;
	// begin inline asm
	ld.global.nc.u32 %r517, [%rd119];
	// end inline asm
	max.s32 	%r644, %r520, %r517;
	add.s32 	%r639, %r639, 1024;
	setp.lt.s32 	%p71, %r639, %r124;
	@%p71 bra 	$L__BB7_12;
$L__BB7_13:
	setp.lt.s32 	%p72, %r124, 256;
	@%p72 bra 	$L__BB7_18;
	// begin inline asm
	mov.u32 %r584, %laneid;
	// end inline asm
	mov.b32 	%r587, 1;
	mov.b32 	%r608, 31;
	mov.b32 	%r609, -1;
	// begin inline asm
	shfl.sync.down.b32 %r585, %r644, %r587, %r608, %r609;
	// end inline asm
	setp.gt.s32 	%p88, %r584, 30;
	max.s32 	%r610, %r644, %r585;
	selp.b32 	%r591, %r644, %r610, %p88;
	mov.b32 	%r592, 2;
	// begin inline asm
	shfl.sync.down.b32 %r590, %r591, %r592, %r608, %r609;
	// end inline asm
	setp.gt.s32 	%p89, %r584, 29;
	max.s32 	%r611, %r591, %r590;
	selp.b32 	%r596, %r591, %r611, %p89;
	mov.b32 	%r597, 4;
	// begin inline asm
	shfl.sync.down.b32 %r595, %r596, %r597, %r608, %r609;
	// end inline asm
	setp.gt.s32 	%p90, %r584, 27;
	max.s32 	%r612, %r596, %r595;
	selp.b32 	%r601, %r596, %r612, %p90;
	mov.b32 	%r602, 8;
	// begin inline asm
	shfl.sync.down.b32 %r600, %r601, %r602, %r608, %r609;
	// end inline asm
	setp.gt.s32 	%p91, %r584, 23;
	max.s32 	%r613, %r601, %r600;
	selp.b32 	%r606, %r601, %r613, %p91;
	mov.b32 	%r607, 16;
	// begin inline asm
	shfl.sync.down.b32 %r605, %r606, %r607, %r608, %r609;
	// end inline asm
	setp.gt.s32 	%p92, %r584, 15;
	max.s32 	%r22, %r606, %r605;
	selp.b32 	%r686, %r606, %r22, %p92;
	setp.ne.s32 	%p93, %r584, 0;
	@%p93 bra 	$L__BB7_16;
	shr.u32 	%r614, %r1, 3;
	and.b32  	%r615, %r614, 124;
	mov.u32 	%r616, _ZZN3cub18CUB_300001_SM_10006detail6reduce28DeviceReduceSingleTileKernelINS2_10policy_hubIiyN4cuda3__47maximumIiEEE10Policy1000EPiSB_iS8_iiNS5_3std3__410__identityEEEvT0_T1_T2_T3_T4_T6_E12temp_storage;
	add.s32 	%r617, %r616, %r615;
	st.shared.u32 	[%r617+8], %r22;
$L__BB7_16:
	bar.sync 	0;
	setp.ne.s32 	%p94, %r1, 0;
	@%p94 bra 	$L__BB7_72;
	ld.shared.u32 	%r618, [_ZZN3cub18CUB_300001_SM_10006detail6reduce28DeviceReduceSingleTileKernelINS2_10policy_hubIiyN4cuda3__47maximumIiEEE10Policy1000EPiSB_iS8_iiNS5_3std3__410__identityEEEvT0_T1_T2_T3_T4_T6_E12temp_storage+12];
	max.s32 	%r619, %r686, %r618;
	ld.shared.u32 	%r620, [_ZZN3cub18CUB_300001_SM_10006detail6reduce28DeviceReduceSingleTileKernelINS2_10policy_hubIiyN4cuda3__47maximumIiEEE10Policy1000EPiSB_iS8_iiNS5_3std3__410__identityEEEvT0_T1_T2_T3_T4_T6_E12temp_storage+16];
	max.s32 	%r621, %r619, %r620;
	ld.shared.u32 	%r622, [_ZZN3cub18CUB_300001_SM_10006detail6reduce28DeviceReduceSingleTileKernelINS2_10policy_hubIiyN4cuda3__47maximumIiEEE10Policy1000EPiSB_iS8_iiNS5_3std3__410__identityEEEvT0_T1_T2_T3_T4_T6_E12temp_storage+20];
	max.s32 	%r623, %r621, %r622;
	ld.shared.u32 	%r624, [_ZZN3cub18CUB_300001_SM_10006detail6reduce28DeviceReduceSingleTileKernelINS2_10policy_hubIiyN4cuda3__47maximumIiEEE10Policy1000EPiSB_iS8_iiNS5_3std3__410__identityEEEvT0_T1_T2_T3_T4_T6_E12temp_storage+24];
	max.s32 	%r625, %r623, %r624;
	ld.shared.u32 	%r626, [_ZZN3cub18CUB_300001_SM_10006detail6reduce28DeviceReduceSingleTileKernelINS2_10policy_hubIiyN4cuda3__47maximumIiEEE10Policy1000EPiSB_iS8_iiNS5_3std3__410__identityEEEvT0_T1_T2_T3_T4_T6_E12temp_storage+28];
	max.s32 	%r627, %r625, %r626;
	ld.shared.u32 	%r628, [_ZZN3cub18CUB_300001_SM_10006detail6reduce28DeviceReduceSingleTileKernelINS2_10policy_hubIiyN4cuda3__47maximumIiEEE10Policy1000EPiSB_iS8_iiNS5_3std3__410__identityEEEvT0_T1_T2_T3_T4_T6_E12temp_storage+32];
	max.s32 	%r629, %r627, %r628;
	ld.shared.u32 	%r630, [_ZZN3cub18CUB_300001_SM_10006detail6reduce28DeviceReduceSingleTileKernelINS2_10policy_hubIiyN4cuda3__47maximumIiEEE10Policy1000EPiSB_iS8_iiNS5_3std3__410__identityEEEvT0_T1_T2_T3_T4_T6_E12temp_storage+36];
	max.s32 	%r686, %r629, %r630;
	bra.uni 	$L__BB7_72;
$L__BB7_18:
	// begin inline asm
	mov.u32 %r521, %laneid;
	// end inline asm
	and.b32  	%r547, %r1, 992;
	add.s32 	%r548, %r547, 32;
	setp.gt.s32 	%p73, %r548, %r124;
	not.b32 	%r549, %r547;
	add.s32 	%r550, %r124, %r549;
	selp.b32 	%r545, %r550, 31, %p73;
	mov.b32 	%r524, 1;
	mov.b32 	%r546, -1;
	// begin inline asm
	shfl.sync.down.b32 %r522, %r644, %r524, %r545, %r546;
	// end inline asm
	setp.lt.s32 	%p74, %r521, %r545;
	max.s32 	%r551, %r644, %r522;
	selp.b32 	%r528, %r551, %r644, %p74;
	mov.b32 	%r529, 2;
	// begin inline asm
	shfl.sync.down.b32 %r527, %r528, %r529, %r545, %r546;
	// end inline asm
	add.s32 	%r552, %r521, 2;
	setp.gt.s32 	%p75, %r552, %r545;
	max.s32 	%r553, %r528, %r527;
	selp.b32 	%r533, %r528, %r553, %p75;
	mov.b32 	%r534, 4;
	// begin inline asm
	shfl.sync.down.b32 %r532, %r533, %r534, %r545, %r546;
	// end inline asm
	add.s32 	%r554, %r521, 4;
	setp.gt.s32 	%p76, %r554, %r545;
	max.s32 	%r555, %r533, %r532;
	selp.b32 	%r538, %r533, %r555, %p76;
	mov.b32 	%r539, 8;
	// begin inline asm
	shfl.sync.down.b32 %r537, %r538, %r539, %r545, %r546;
	// end inline asm
	add.s32 	%r556, %r521, 8;
	setp.gt.s32 	%p77, %r556, %r545;
	max.s32 	%r557, %r538, %r537;
	selp.b32 	%r543, %r538, %r557, %p77;
	mov.b32 	%r544, 16;
	// begin inline asm
	shfl.sync.down.b32 %r542, %r543, %r544, %r545, %r546;
	// end inline asm
	add.s32 	%r558, %r521, 16;
	setp.gt.s32 	%p78, %r558, %r545;
	max.s32 	%r559, %r543, %r542;
	selp.b32 	%r686, %r543, %r559, %p78;
	setp.ne.s32 	%p79, %r521, 0;
	@%p79 bra 	$L__BB7_20;
	shr.u32 	%r560, %r1, 3;
	and.b32  	%r561, %r560, 124;
	mov.u32 	%r562, _ZZN3cub18CUB_300001_SM_10006detail6reduce28DeviceReduceSingleTileKernelINS2_10policy_hubIiyN4cuda3__47maximumIiEEE10Policy1000EPiSB_iS8_iiNS5_3std3__410__identityEEEvT0_T1_T2_T3_T4_T6_E12temp_storage;
	add.s32 	%r563, %r562, %r561;
	st.shared.u32 	[%r563+8], %r686;
$L__BB7_20:
	bar.sync 	0;
	setp.ne.s32 	%p80, %r1, 0;
	@%p80 bra 	$L__BB7_72;
	setp.gt.s32 	%p81, %r124, 32;
	ld.shared.u32 	%r564, [_ZZN3cub18CUB_300001_SM_10006detail6reduce28DeviceReduceSingleTileKernelINS2_10policy_hubIiyN4cuda3__47maximumIiEEE10Policy1000EPiSB_iS8_iiNS5_3std3__410__identityEEEvT0_T1_T2_T3_T4_T6_E12temp_storage+12];
	max.s32 	%r565, %r686, %r564;
	selp.b32 	%r566, %r565, %r686, %p81;
	setp.gt.s32 	%p82, %r124, 64;
	ld.shared.u32 	%r567, [_ZZN3cub18CUB_300001_SM_10006detail6reduce28DeviceReduceSingleTileKernelINS2_10policy_hubIiyN4cuda3__47maximumIiEEE10Policy1000EPiSB_iS8_iiNS5_3std3__410__identityEEEvT0_T1_T2_T3_T4_T6_E12temp_storage+16];
	max.s32 	%r568, %r566, %r567;
	selp.b32 	%r569, %r568, %r566, %p82;
	setp.gt.s32 	%p83, %r124, 96;
	ld.shared.u32 	%r570, [_ZZN3cub18CUB_300001_SM_10006detail6reduce28DeviceReduceSingleTileKernelINS2_10policy_hubIiyN4cuda3__47maximumIiEEE10Policy1000EPiSB_iS8_iiNS5_3std3__410__identityEEEvT0_T1_T2_T3_T4_T6_E12temp_storage+20];
	max.s32 	%r571, %r569, %r570;
	selp.b32 	%r572, %r571, %r569, %p83;
	setp.gt.s32 	%p84, %r124, 128;
	ld.shared.u32 	%r573, [_ZZN3cub18CUB_300001_SM_10006detail6reduce28DeviceReduceSingleTileKernelINS2_10policy_hubIiyN4cuda3__47maximumIiEEE10Policy1000EPiSB_iS8_iiNS5_3std3__410__identityEEEvT0_T1_T2_T3_T4_T6_E12temp_storage+24];
	max.s32 	%r574, %r572, %r573;
	selp.b32 	%r575, %r574, %r572, %p84;
	setp.gt.s32 	%p85, %r124, 160;
	ld.shared.u32 	%r576, [_ZZN3cub18CUB_300001_SM_10006detail6reduce28DeviceReduceSingleTileKernelINS2_10policy_hubIiyN4cuda3__47maximumIiEEE10Policy1000EPiSB_iS8_iiNS5_3std3__410__identityEEEvT0_T1_T2_T3_T4_T6_E12temp_storage+28];
	max.s32 	%r577, %r575, %r576;
	selp.b32 	%r578, %r577, %r575, %p85;
	setp.gt.s32 	%p86, %r124, 192;
	ld.shared.u32 	%r579, [_ZZN3cub18CUB_300001_SM_10006detail6reduce28DeviceReduceSingleTileKernelINS2_10policy_hubIiyN4cuda3__47maximumIiEEE10Policy1000EPiSB_iS8_iiNS5_3std3__410__identityEEEvT0_T1_T2_T3_T4_T6_E12temp_storage+32];
	max.s32 	%r580, %r578, %r579;
	selp.b32 	%r581, %r580, %r578, %p86;
	setp.gt.s32 	%p87, %r124, 224;
	ld.shared.u32 	%r582, [_ZZN3cub18CUB_300001_SM_10006detail6reduce28DeviceReduceSingleTileKernelINS2_10policy_hubIiyN4cuda3__47maximumIiEEE10Policy1000EPiSB_iS8_iiNS5_3std3__410__identityEEEvT0_T1_T2_T3_T4_T6_E12temp_storage+36];
	max.s32 	%r583, %r581, %r582;
	selp.b32 	%r686, %r583, %r581, %p87;
	bra.uni 	$L__BB7_72;
$L__BB7_22:
	mov.u32 	%r27, %tid.x;
	shl.b32 	%r379, %r27, 2;
	mul.wide.u32 	%rd86, %r379, 4;
	add.s64 	%rd76, %rd16, %rd86;
	// begin inline asm
	ld.global.nc.v2.u64 {%rd74, %rd75}, [%rd76];
	// end inline asm
	mov.b64 	{%r380, %r381}, %rd75;
	mov.b64 	{%r382, %r383}, %rd74;
	add.s64 	%rd79, %rd76, 4096;
	// begin inline asm
	ld.global.nc.v2.u64 {%rd77, %rd78}, [%rd79];
	// end inline asm
	mov.b64 	{%r384, %r385}, %rd78;
	mov.b64 	{%r386, %r387}, %rd77;
	add.s64 	%rd82, %rd76, 8192;
	// begin inline asm
	ld.global.nc.v2.u64 {%rd80, %rd81}, [%rd82];
	// end inline asm
	mov.b64 	{%r388, %r389}, %rd81;
	mov.b64 	{%r390, %r391}, %rd80;
	add.s64 	%rd85, %rd76, 12288;
	// begin inline asm
	ld.global.nc.v2.u64 {%rd83, %rd84}, [%rd85];
	// end inline asm
	mov.b64 	{%r392, %r393}, %rd84;
	mov.b64 	{%r394, %r395}, %rd83;
	max.s32 	%r396, %r382, %r383;
	max.s32 	%r397, %r396, %r380;
	max.s32 	%r398, %r381, %r386;
	max.s32 	%r399, %r398, %r387;
	max.s32 	%r400, %r384, %r385;
	max.s32 	%r401, %r400, %r390;
	max.s32 	%r402, %r391, %r388;
	max.s32 	%r403, %r402, %r389;
	max.s32 	%r404, %r394, %r395;
	max.s32 	%r405, %r404, %r392;
	max.s32 	%r406, %r397, %r399;
	max.s32 	%r407, %r406, %r401;
	max.s32 	%r408, %r403, %r405;
	max.s32 	%r409, %r408, %r393;
	max.s32 	%r659, %r407, %r409;
	setp.lt.u32 	%p50, %r124, 8192;
	mov.b32 	%r648, 4096;
	@%p50 bra 	$L__BB7_26;
	add.s32 	%r29, %r124, -4096;
	mov.b32 	%r648, 4096;
$L__BB7_24:
	mul.wide.s32 	%rd99, %r648, 4;
	add.s64 	%rd89, %rd76, %rd99;
	// begin inline asm
	ld.global.nc.v2.u64 {%rd87, %rd88}, [%rd89];
	// end inline asm
	mov.b64 	{%r411, %r412}, %rd88;
	mov.b64 	{%r413, %r414}, %rd87;
	add.s64 	%rd92, %rd89, 4096;
	// begin inline asm
	ld.global.nc.v2.u64 {%rd90, %rd91}, [%rd92];
	// end inline asm
	mov.b64 	{%r415, %r416}, %rd91;
	mov.b64 	{%r417, %r418}, %rd90;
	add.s64 	%rd95, %rd89, 8192;
	// begin inline asm
	ld.global.nc.v2.u64 {%rd93, %rd94}, [%rd95];
	// end inline asm
	mov.b64 	{%r419, %r420}, %rd94;
	mov.b64 	{%r421, %r422}, %rd93;
	add.s64 	%rd98, %rd89, 12288;
	// begin inline asm
	ld.global.nc.v2.u64 {%rd96, %rd97}, [%rd98];
	// end inline asm
	mov.b64 	{%r423, %r424}, %rd97;
	mov.b64 	{%r425, %r426}, %rd96;
	max.s32 	%r427, %r659, %r413;
	max.s32 	%r428, %r427, %r414;
	max.s32 	%r429, %r411, %r412;
	max.s32 	%r430, %r429, %r417;
	max.s32 	%r431, %r418, %r415;
	max.s32 	%r432, %r431, %r416;
	max.s32 	%r433, %r421, %r422;
	max.s32 	%r434, %r433, %r419;
	max.s32 	%r435, %r420, %r425;
	max.s32 	%r436, %r435, %r426;
	max.s32 	%r437, %r423, %r424;
	max.s32 	%r438, %r428, %r430;
	max.s32 	%r439, %r438, %r432;
	max.s32 	%r440, %r434, %r436;
	max.s32 	%r441, %r440, %r437;
	max.s32 	%r659, %r439, %r441;
	sub.s32 	%r442, %r124, %r648;
	setp.lt.s32 	%p51, %r442, 4096;
	@%p51 bra 	$L__BB7_34;
	add.s32 	%r648, %r648, 4096;
	setp.le.s32 	%p52, %r648, %r29;
	@%p52 bra 	$L__BB7_24;
$L__BB7_26:
	setp.le.s32 	%p53, %r124, %r648;
	@%p53 bra 	$L__BB7_34;
	sub.s32 	%r36, %r124, %r648;
	setp.ge.s32 	%p54, %r27, %r36;
	@%p54 bra 	$L__BB7_34;
	not.b32 	%r444, %r27;
	add.s32 	%r445, %r124, %r444;
	sub.s32 	%r37, %r445, %r648;
	and.b32  	%r446, %r37, 768;
	setp.eq.s32 	%p55, %r446, 768;
	mov.u32 	%r653, %r27;
	@%p55 bra 	$L__BB7_31;
	add.s32 	%r650, %r27, %r648;
	shr.u32 	%r447, %r37, 8;
	add.s32 	%r448, %r447, 1;
	and.b32  	%r449, %r448, 3;
	neg.s32 	%r649, %r449;
	mov.u32 	%r653, %r27;
$L__BB7_30:
	.pragma "nounroll";
	mul.wide.u32 	%rd101, %r650, 4;
	add.s64 	%rd100, %rd16, %rd101;
	// begin inline asm
	ld.global.nc.u32 %r450, [%rd100];
	// end inline asm
	max.s32 	%r659, %r659, %r450;
	add.s32 	%r653, %r653, 256;
	add.s32 	%r650, %r650, 256;
	add.s32 	%r649, %r649, 1;
	setp.ne.s32 	%p56, %r649, 0;
	@%p56 bra 	$L__BB7_30;
$L__BB7_31:
	setp.lt.u32 	%p57, %r37, 768;
	@%p57 bra 	$L__BB7_34;
	cvt.u64.u32 	%rd102, %r653;
	cvt.u64.u32 	%rd103, %r648;
	add.s64 	%rd104, %rd102, %rd103;
	shl.b64 	%rd105, %rd104, 2;
	add.s64 	%rd106, %rd105, %rd16;
	add.s64 	%rd122, %rd106, 2048;
	add.s32 	%r656, %r653, %r648;
$L__BB7_33:
	mul.wide.u32 	%rd111, %r656, 4;
	add.s64 	%rd107, %rd16, %rd111;
	// begin inline asm
	ld.global.nc.u32 %r451, [%rd107];
	// end inline asm
	max.s32 	%r455, %r659, %r451;
	add.s64 	%rd108, %rd122, -1024;
	// begin inline asm
	ld.global.nc.u32 %r452, [%rd108];
	// end inline asm
	max.s32 	%r456, %r455, %r452;
	// begin inline asm
	ld.global.nc.u32 %r453, [%rd122];
	// end inline asm
	max.s32 	%r457, %r456, %r453;
	add.s64 	%rd110, %rd122, 1024;
	// begin inline asm
	ld.global.nc.u32 %r454, [%rd110];
	// end inline asm
	max.s32 	%r659, %r457, %r454;
	add.s32 	%r653, %r653, 1024;
	add.s64 	%rd122, %rd122, 4096;
	add.s32 	%r656, %r656, 1024;
	setp.lt.s32 	%p58, %r653, %r36;
	@%p58 bra 	$L__BB7_33;
$L__BB7_34:
	// begin inline asm
	mov.u32 %r458, %laneid;
	// end inline asm
	mov.b32 	%r461, 1;
	mov.b32 	%r482, 31;
	mov.b32 	%r483, -1;
	// begin inline asm
	shfl.sync.down.b32 %r459, %r659, %r461, %r482, %r483;
	// end inline asm
	setp.gt.s32 	%p59, %r458, 30;
	max.s32 	%r484, %r659, %r459;
	selp.b32 	%r465, %r659, %r484, %p59;
	mov.b32 	%r466, 2;
	// begin inline asm
	shfl.sync.down.b32 %r464, %r465, %r466, %r482, %r483;
	// end inline asm
	setp.gt.s32 	%p60, %r458, 29;
	max.s32 	%r485, %r465, %r464;
	selp.b32 	%r470, %r465, %r485, %p60;
	mov.b32 	%r471, 4;
	// begin inline asm
	shfl.sync.down.b32 %r469, %r470, %r471, %r482, %r483;
	// end inline asm
	setp.gt.s32 	%p61, %r458, 27;
	max.s32 	%r486, %r470, %r469;
	selp.b32 	%r475, %r470, %r486, %p61;
	mov.b32 	%r476, 8;
	// begin inline asm
	shfl.sync.down.b32 %r474, %r475, %r476, %r482, %r483;
	// end inline asm
	setp.gt.s32 	%p62, %r458, 23;
	max.s32 	%r487, %r475, %r474;
	selp.b32 	%r480, %r475, %r487, %p62;
	mov.b32 	%r481, 16;
	// begin inline asm
	shfl.sync.down.b32 %r479, %r480, %r481, %r482, %r483;
	// end inline asm
	setp.gt.s32 	%p63, %r458, 15;
	max.s32 	%r59, %r480, %r479;
	selp.b32 	%r686, %r480, %r59, %p63;
	setp.ne.s32 	%p64, %r458, 0;
	@%p64 bra 	$L__BB7_36;
	shr.u32 	%r488, %r27, 3;
	and.b32  	%r489, %r488, 124;
	mov.u32 	%r490, _ZZN3cub18CUB_300001_SM_10006detail6reduce28DeviceReduceSingleTileKernelINS2_10policy_hubIiyN4cuda3__47maximumIiEEE10Policy1000EPiSB_iS8_iiNS5_3std3__410__identityEEEvT0_T1_T2_T3_T4_T6_E12temp_storage;
	add.s32 	%r491, %r490, %r489;
	st.shared.u32 	[%r491+8], %r59;
$L__BB7_36:
	bar.sync 	0;
	setp.ne.s32 	%p65, %r27, 0;
	@%p65 bra 	$L__BB7_72;
	ld.shared.u32 	%r492, [_ZZN3cub18CUB_300001_SM_10006detail6reduce28DeviceReduceSingleTileKernelINS2_10policy_hubIiyN4cuda3__47maximumIiEEE10Policy1000EPiSB_iS8_iiNS5_3std3__410__identityEEEvT0_T1_T2_T3_T4_T6_E12temp_storage+12];
	max.s32 	%r493, %r686, %r492;
	ld.shared.u32 	%r494, [_ZZN3cub18CUB_300001_SM_10006detail6reduce28DeviceReduceSingleTileKernelINS2_10policy_hubIiyN4cuda3__47maximumIiEEE10Policy1000EPiSB_iS8_iiNS5_3std3__410__identityEEEvT0_T1_T2_T3_T4_T6_E12temp_storage+16];
	max.s32 	%r495, %r493, %r494;
	ld.shared.u32 	%r496, [_ZZN3cub18CUB_300001_SM_10006detail6reduce28DeviceReduceSingleTileKernelINS2_10policy_hubIiyN4cuda3__47maximumIiEEE10Policy1000EPiSB_iS8_iiNS5_3std3__410__identityEEEvT0_T1_T2_T3_T4_T6_E12temp_storage+20];
	max.s32 	%r497, %r495, %r496;
	ld.shared.u32 	%r498, [_ZZN3cub18CUB_300001_SM_10006detail6reduce28DeviceReduceSingleTileKernelINS2_10policy_hubIiyN4cuda3__47maximumIiEEE10Policy1000EPiSB_iS8_iiNS5_3std3__410__identityEEEvT0_T1_T2_T3_T4_T6_E12temp_storage+24];
	max.s32 	%r499, %r497, %r498;
	ld.shared.u32 	%r500, [_ZZN3cub18CUB_300001_SM_10006detail6reduce28DeviceReduceSingleTileKernelINS2_10policy_hubIiyN4cuda3__47maximumIiEEE10Policy1000EPiSB_iS8_iiNS5_3std3__410__identityEEEvT0_T1_T2_T3_T4_T6_E12temp_storage+28];
	max.s32 	%r501, %r499, %r500;
	ld.shared.u32 	%r502, [_ZZN3cub18CUB_300001_SM_10006detail6reduce28DeviceReduceSingleTileKernelINS2_10policy_hubIiyN4cuda3__47maximumIiEEE10Policy1000EPiSB_iS8_iiNS5_3std3__410__identityEEEvT0_T1_T2_T3_T4_T6_E12temp_storage+32];
	max.s32 	%r503, %r501, %r502;
	ld.shared.u32 	%r504, [_ZZN3cub18CUB_300001_SM_10006detail6reduce28DeviceReduceSingleTileKernelINS2_10policy_hubIiyN4cuda3__47maximumIiEEE10Policy1000EPiSB_iS8_iiNS5_3std3__410__identityEEEvT0_T1_T2_T3_T4_T6_E12temp_storage+36];
	max.s32 	%r686, %r503, %r504;
	bra.uni 	$L__BB7_72;
$L__BB7_38:
	setp.gt.s32 	%p3, %r124, 4095;
	@%p3 bra 	$L__BB7_56;
	mov.u32 	%r62, %tid.x;
	setp.ge.s32 	%p20, %r62, %r124;
	mov.b32 	%r670, 0;
	mov.u32 	%r665, %r62;
	@%p20 bra 	$L__BB7_41;
	mul.wide.u32 	%rd66, %r62, 4;
	add.s64 	%rd65, %rd16, %rd66;
	// begin inline asm
	ld.global.nc.u32 %r670, [%rd65];
	// end inline asm
	add.s32 	%r665, %r62, 256;
$L__BB7_41:
	setp.ge.s32 	%p21, %r665, %r124;
	@%p21 bra 	$L__BB7_47;
	not.b32 	%r255, %r665;
	add.s32 	%r67, %r124, %r255;
	and.b32  	%r256, %r67, 768;
	setp.eq.s32 	%p22, %r256, 768;
	@%p22 bra 	$L__BB7_45;
	mul.wide.u32 	%rd67, %r665, 4;
	add.s64 	%rd123, %rd16, %rd67;
	shr.u32 	%r257, %r67, 8;
	add.s32 	%r258, %r257, 1;
	and.b32  	%r259, %r258, 3;
	neg.s32 	%r662, %r259;
$L__BB7_44:
	.pragma "nounroll";
	// begin inline asm
	ld.global.nc.u32 %r260, [%rd123];
	// end inline asm
	max.s32 	%r670, %r670, %r260;
	add.s32 	%r665, %r665, 256;
	add.s64 	%rd123, %rd123, 1024;
	add.s32 	%r662, %r662, 1;
	setp.ne.s32 	%p23, %r662, 0;
	@%p23 bra 	$L__BB7_44;
$L__BB7_45:
	setp.lt.u32 	%p24, %r67, 768;
	@%p24 bra 	$L__BB7_47;
$L__BB7_46:
	mul.wide.s32 	%rd73, %r665, 4;
	add.s64 	%rd69, %rd16, %rd73;
	// begin inline asm
	ld.global.nc.u32 %r261, [%rd69];
	// end inline asm
	max.s32 	%r265, %r670, %r261;
	add.s64 	%rd70, %rd69, 1024;
	// begin inline asm
	ld.global.nc.u32 %r262, [%rd70];
	// end inline asm
	max.s32 	%r266, %r265, %r262;
	add.s64 	%rd71, %rd69, 2048;
	// begin inline asm
	ld.global.nc.u32 %r263, [%rd71];
	// end inline asm
	max.s32 	%r267, %r266, %r263;
	add.s64 	%rd72, %rd69, 3072;
	// begin inline asm
	ld.global.nc.u32 %r264, [%rd72];
	// end inline asm
	max.s32 	%r670, %r267, %r264;
	add.s32 	%r665, %r665, 1024;
	setp.lt.s32 	%p25, %r665, %r124;
	@%p25 bra 	$L__BB7_46;
$L__BB7_47:
	setp.lt.s32 	%p26, %r124, 256;
	@%p26 bra 	$L__BB7_52;
	// begin inline asm
	mov.u32 %r331, %laneid;
	// end inline asm
	mov.b32 	%r334, 1;
	mov.b32 	%r355, 31;
	mov.b32 	%r356, -1;
	// begin inline asm
	shfl.sync.down.b32 %r332, %r670, %r334, %r355, %r356;
	// end inline asm
	setp.gt.s32 	%p42, %r331, 30;
	max.s32 	%r357, %r670, %r332;
	selp.b32 	%r338, %r670, %r357, %p42;
	mov.b32 	%r339, 2;
	// begin inline asm
	shfl.sync.down.b32 %r337, %r338, %r339, %r355, %r356;
	// end inline asm
	setp.gt.s32 	%p43, %r331, 29;
	max.s32 	%r358, %r338, %r337;
	selp.b32 	%r343, %r338, %r358, %p43;
	mov.b32 	%r344, 4;
	// begin inline asm
	shfl.sync.down.b32 %r342, %r343, %r344, %r355, %r356;
	// end inline asm
	setp.gt.s32 	%p44, %r331, 27;
	max.s32 	%r359, %r343, %r342;
	selp.b32 	%r348, %r343, %r359, %p44;
	mov.b32 	%r349, 8;
	// begin inline asm
	shfl.sync.down.b32 %r347, %r348, %r349, %r355, %r356;
	// end inline asm
	setp.gt.s32 	%p45, %r331, 23;
	max.s32 	%r360, %r348, %r347;
	selp.b32 	%r353, %r348, %r360, %p45;
	mov.b32 	%r354, 16;
	// begin inline asm
	shfl.sync.down.b32 %r352, %r353, %r354, %r355, %r356;
	// end inline asm
	setp.gt.s32 	%p46, %r331, 15;
	max.s32 	%r83, %r353, %r352;
	selp.b32 	%r686, %r353, %r83, %p46;
	setp.ne.s32 	%p47, %r331, 0;
	@%p47 bra 	$L__BB7_50;
	shr.u32 	%r361, %r62, 3;
	and.b32  	%r362, %r361, 124;
	mov.u32 	%r363, _ZZN3cub18CUB_300001_SM_10006detail6reduce28DeviceReduceSingleTileKernelINS2_10policy_hubIiyN4cuda3__47maximumIiEEE10Policy1000EPiSB_iS8_iiNS5_3std3__410__identityEEEvT0_T1_T2_T3_T4_T6_E12temp_storage;
	add.s32 	%r364, %r363, %r362;
	st.shared.u32 	[%r364+8], %r83;
$L__BB7_50:
	bar.sync 	0;
	setp.ne.s32 	%p48, %r62, 0;
	@%p48 bra 	$L__BB7_72;
	ld.shared.u32 	%r365, [_ZZN3cub18CUB_300001_SM_10006detail6reduce28DeviceReduceSingleTileKernelINS2_10policy_hubIiyN4cuda3__47maximumIiEEE10Policy1000EPiSB_iS8_iiNS5_3std3__410__identityEEEvT0_T1_T2_T3_T4_T6_E12temp_storage+12];
	max.s32 	%r366, %r686, %r365;
	ld.shared.u32 	%r367, [_ZZN3cub18CUB_300001_SM_10006detail6reduce28DeviceReduceSingleTileKernelINS2_10policy_hubIiyN4cuda3__47maximumIiEEE10Policy1000EPiSB_iS8_iiNS5_3std3__410__identityEEEvT0_T1_T2_T3_T4_T6_E12temp_storage+16];
	max.s32 	%r368, %r366, %r367;
	ld.shared.u32 	%r369, [_ZZN3cub18CUB_300001_SM_10006detail6reduce28DeviceReduceSingleTileKernelINS2_10policy_hubIiyN4cuda3__47maximumIiEEE10Policy1000EPiSB_iS8_iiNS5_3std3__410__identityEEEvT0_T1_T2_T3_T4_T6_E12temp_storage+20];
	max.s32 	%r370, %r368, %r369;
	ld.shared.u32 	%r371, [_ZZN3cub18CUB_300001_SM_10006detail6reduce28DeviceReduceSingleTileKernelINS2_10policy_hubIiyN4cuda3__47maximumIiEEE10Policy1000EPiSB_iS8_iiNS5_3std3__410__identityEEEvT0_T1_T2_T3_T4_T6_E12temp_storage+24];
	max.s32 	%r372, %r370, %r371;
	ld.shared.u32 	%r373, [_ZZN3cub18CUB_300001_SM_10006detail6reduce28DeviceReduceSingleTileKernelINS2_10policy_hubIiyN4cuda3__47maximumIiEEE10Policy1000EPiSB_iS8_iiNS5_3std3__410__identityEEEvT0_T1_T2_T3_T4_T6_E12temp_storage+28];
	max.s32 	%r374, %r372, %r373;
	ld.shared.u32 	%r375, [_ZZN3cub18CUB_300001_SM_10006detail6reduce28DeviceReduceSingleTileKernelINS2_10policy_hubIiyN4cuda3__47maximumIiEEE10Policy1000EPiSB_iS8_iiNS5_3std3__410__identityEEEvT0_T1_T2_T3_T4_T6_E12temp_storage+32];
	max.s32 	%r376, %r374, %r375;
	ld.shared.u32 	%r377, [_ZZN3cub18CUB_300001_SM_10006detail6reduce28DeviceReduceSingleTileKernelINS2_10policy_hubIiyN4cuda3__47maximumIiEEE10Policy1000EPiSB_iS8_iiNS5_3std3__410__identityEEEvT0_T1_T2_T3_T4_T6_E12temp_storage+36];
	max.s32 	%r686, %r376, %r377;
	bra.uni 	$L__BB7_72;
$L__BB7_52:
	// begin inline asm
	mov.u32 %r268, %laneid;
	// end inline asm
	and.b32  	%r294, %r62, 992;
	add.s32 	%r295, %r294, 32;
	setp.gt.s32 	%p27, %r295, %r124;
	not.b32 	%r296, %r294;
	add.s32 	%r297, %r124, %r296;
	selp.b32 	%r292, %r297, 31, %p27;
	mov.b32 	%r271, 1;
	mov.b32 	%r293, -1;
	// begin inline asm
	shfl.sync.down.b32 %r269, %r670, %r271, %r292, %r293;
	// end inline asm
	setp.lt.s32 	%p28, %r268, %r292;
	max.s32 	%r298, %r670, %r269;
	selp.b32 	%r275, %r298, %r670, %p28;
	mov.b32 	%r276, 2;
	// begin inline asm
	shfl.sync.down.b32 %r274, %r275, %r276, %r292, %r293;
	// end inline asm
	add.s32 	%r299, %r268, 2;
	setp.gt.s32 	%p29, %r299, %r292;
	max.s32 	%r300, %r275, %r274;
	selp.b32 	%r280, %r275, %r300, %p29;
	mov.b32 	%r281, 4;
	// begin inline asm
	shfl.sync.down.b32 %r279, %r280, %r281, %r292, %r293;
	// end inline asm
	add.s32 	%r301, %r268, 4;
	setp.gt.s32 	%p30, %r301, %r292;
	max.s32 	%r302, %r280, %r279;
	selp.b32 	%r285, %r280, %r302, %p30;
	mov.b32 	%r286, 8;
	// begin inline asm
	shfl.sync.down.b32 %r284, %r285, %r286, %r292, %r293;
	// end inline asm
	add.s32 	%r303, %r268, 8;
	setp.gt.s32 	%p31, %r303, %r292;
	max.s32 	%r304, %r285, %r284;
	selp.b32 	%r290, %r285, %r304, %p31;
	mov.b32 	%r291, 16;
	// begin inline asm
	shfl.sync.down.b32 %r289, %r290, %r291, %r292, %r293;
	// end inline asm
	add.s32 	%r305, %r268, 16;
	setp.gt.s32 	%p32, %r305, %r292;
	max.s32 	%r306, %r290, %r289;
	selp.b32 	%r686, %r290, %r306, %p32;
	setp.ne.s32 	%p33, %r268, 0;
	@%p33 bra 	$L__BB7_54;
	shr.u32 	%r307, %r62, 3;
	and.b32  	%r308, %r307, 124;
	mov.u32 	%r309, _ZZN3cub18CUB_300001_SM_10006detail6reduce28DeviceReduceSingleTileKernelINS2_10policy_hubIiyN4cuda3__47maximumIiEEE10Policy1000EPiSB_iS8_iiNS5_3std3__410__identityEEEvT0_T1_T2_T3_T4_T6_E12temp_storage;
	add.s32 	%r310, %r309, %r308;
	st.shared.u32 	[%r310+8], %r686;
$L__BB7_54:
	bar.sync 	0;
	setp.ne.s32 	%p34, %r62, 0;
	@%p34 bra 	$L__BB7_72;
	setp.gt.s32 	%p35, %r124, 32;
	ld.shared.u32 	%r311, [_ZZN3cub18CUB_300001_SM_10006detail6reduce28DeviceReduceSingleTileKernelINS2_10policy_hubIiyN4cuda3__47maximumIiEEE10Policy1000EPiSB_iS8_iiNS5_3std3__410__identityEEEvT0_T1_T2_T3_T4_T6_E12temp_storage+12];
	max.s32 	%r312, %r686, %r311;
	selp.b32 	%r313, %r312, %r686, %p35;
	setp.gt.s32 	%p36, %r124, 64;
	ld.shared.u32 	%r314, [_ZZN3cub18CUB_300001_SM_10006detail6reduce28DeviceReduceSingleTileKernelINS2_10policy_hubIiyN4cuda3__47maximumIiEEE10Policy1000EPiSB_iS8_iiNS5_3std3__410__identityEEEvT0_T1_T2_T3_T4_T6_E12temp_storage+16];
	max.s32 	%r315, %r313, %r314;
	selp.b32 	%r316, %r315, %r313, %p36;
	setp.gt.s32 	%p37, %r124, 96;
	ld.shared.u32 	%r317, [_ZZN3cub18CUB_300001_SM_10006detail6reduce28DeviceReduceSingleTileKernelINS2_10policy_hubIiyN4cuda3__47maximumIiEEE10Policy1000EPiSB_iS8_iiNS5_3std3__410__identityEEEvT0_T1_T2_T3_T4_T6_E12temp_storage+20];
	max.s32 	%r318, %r316, %r317;
	selp.b32 	%r319, %r318, %r316, %p37;
	setp.gt.s32 	%p38, %r124, 128;
	ld.shared.u32 	%r320, [_ZZN3cub18CUB_300001_SM_10006detail6reduce28DeviceReduceSingleTileKernelINS2_10policy_hubIiyN4cuda3__47maximumIiEEE10Policy1000EPiSB_iS8_iiNS5_3std3__410__identityEEEvT0_T1_T2_T3_T4_T6_E12temp_storage+24];
	max.s32 	%r321, %r319, %r320;
	selp.b32 	%r322, %r321, %r319, %p38;
	setp.gt.s32 	%p39, %r124, 160;
	ld.shared.u32 	%r323, [_ZZN3cub18CUB_300001_SM_10006detail6reduce28DeviceReduceSingleTileKernelINS2_10policy_hubIiyN4cuda3__47maximumIiEEE10Policy1000EPiSB_iS8_iiNS5_3std3__410__identityEEEvT0_T1_T2_T3_T4_T6_E12temp_storage+28];
	max.s32 	%r324, %r322, %r323;
	selp.b32 	%r325, %r324, %r322, %p39;
	setp.gt.s32 	%p40, %r124, 192;
	ld.shared.u32 	%r326, [_ZZN3cub18CUB_300001_SM_10006detail6reduce28DeviceReduceSingleTileKernelINS2_10policy_hubIiyN4cuda3__47maximumIiEEE10Policy1000EPiSB_iS8_iiNS5_3std3__410__identityEEEvT0_T1_T2_T3_T4_T6_E12temp_storage+32];
	max.s32 	%r327, %r325, %r326;
	selp.b32 	%r328, %r327, %r325, %p40;
	setp.gt.s32 	%p41, %r124, 224;
	ld.shared.u32 	%r329, [_ZZN3cub18CUB_300001_SM_10006detail6reduce28DeviceReduceSingleTileKernelINS2_10policy_hubIiyN4cuda3__47maximumIiEEE10Policy1000EPiSB_iS8_iiNS5_3std3__410__identityEEEvT0_T1_T2_T3_T4_T6_E12temp_storage+36];
	max.s32 	%r330, %r328, %r329;
	selp.b32 	%r686, %r330, %r328, %p41;
	bra.uni 	$L__BB7_72;
$L__BB7_56:
	mov.u32 	%r88, %tid.x;
	mul.wide.u32 	%rd35, %r88, 4;
	add.s64 	%rd19, %rd16, %rd35;
	// begin inline asm
	ld.global.nc.u32 %r126, [%rd19];
	// end inline asm
	add.s64 	%rd20, %rd19, 1024;
	// begin inline asm
	ld.global.nc.u32 %r127, [%rd20];
	// end inline asm
	add.s64 	%rd21, %rd19, 2048;
	// begin inline asm
	ld.global.nc.u32 %r128, [%rd21];
	// end inline asm
	add.s64 	%rd22, %rd19, 3072;
	// begin inline asm
	ld.global.nc.u32 %r129, [%rd22];
	// end inline asm
	add.s64 	%rd23, %rd19, 4096;
	// begin inline asm
	ld.global.nc.u32 %r130, [%rd23];
	// end inline asm
	add.s64 	%rd24, %rd19, 5120;
	// begin inline asm
	ld.global.nc.u32 %r131, [%rd24];
	// end inline asm
	add.s64 	%rd25, %rd19, 6144;
	// begin inline asm
	ld.global.nc.u32 %r132, [%rd25];
	// end inline asm
	add.s64 	%rd26, %rd19, 7168;
	// begin inline asm
	ld.global.nc.u32 %r133, [%rd26];
	// end inline asm
	add.s64 	%rd27, %rd19, 8192;
	// begin inline asm
	ld.global.nc.u32 %r134, [%rd27];
	// end inline asm
	add.s64 	%rd28, %rd19, 9216;
	// begin inline asm
	ld.global.nc.u32 %r135, [%rd28];
	// end inline asm
	add.s64 	%rd29, %rd19, 10240;
	// begin inline asm
	ld.global.nc.u32 %r136, [%rd29];
	// end inline asm
	add.s64 	%rd30, %rd19, 11264;
	// begin inline asm
	ld.global.nc.u32 %r137, [%rd30];
	// end inline asm
	add.s64 	%rd31, %rd19, 12288;
	// begin inline asm
	ld.global.nc.u32 %r138, [%rd31];
	// end inline asm
	add.s64 	%rd32, %rd19, 13312;
	// begin inline asm
	ld.global.nc.u32 %r139, [%rd32];
	// end inline asm
	add.s64 	%rd33, %rd19, 14336;
	// begin inline asm
	ld.global.nc.u32 %r140, [%rd33];
	// end inline asm
	add.s64 	%rd34, %rd19, 15360;
	// begin inline asm
	ld.global.nc.u32 %r141, [%rd34];
	// end inline asm
	max.s32 	%r143, %r126, %r127;
	max.s32 	%r144, %r143, %r128;
	max.s32 	%r145, %r129, %r130;
	max.s32 	%r146, %r145, %r131;
	max.s32 	%r147, %r132, %r133;
	max.s32 	%r148, %r147, %r134;
	max.s32 	%r149, %r135, %r136;
	max.s32 	%r150, %r149, %r137;
	max.s32 	%r151, %r138, %r139;
	max.s32 	%r152, %r151, %r140;
	max.s32 	%r153, %r144, %r146;
	max.s32 	%r154, %r153, %r148;
	max.s32 	%r155, %r150, %r152;
	max.s32 	%r156, %r155, %r141;
	max.s32 	%r685, %r154, %r156;
	setp.lt.u32 	%p4, %r124, 8192;
	mov.b32 	%r674, 4096;
	@%p4 bra 	$L__BB7_60;
	add.s32 	%r90, %r124, -4096;
	mov.b32 	%r674, 4096;
$L__BB7_58:
	mul.wide.s32 	%rd52, %r674, 4;
	add.s64 	%rd36, %rd19, %rd52;
	// begin inline asm
	ld.global.nc.u32 %r158, [%rd36];
	// end inline asm
	add.s64 	%rd37, %rd36, 1024;
	// begin inline asm
	ld.global.nc.u32 %r159, [%rd37];
	// end inline asm
	add.s64 	%rd38, %rd36, 2048;
	// begin inline asm
	ld.global.nc.u32 %r160, [%rd38];
	// end inline asm
	add.s64 	%rd39, %rd36, 3072;
	// begin inline asm
	ld.global.nc.u32 %r161, [%rd39];
	// end inline asm
	add.s64 	%rd40, %rd36, 4096;
	// begin inline asm
	ld.global.nc.u32 %r162, [%rd40];
	// end inline asm
	add.s64 	%rd41, %rd36, 5120;
	// begin inline asm
	ld.global.nc.u32 %r163, [%rd41];
	// end inline asm
	add.s64 	%rd42, %rd36, 6144;
	// begin inline asm
	ld.global.nc.u32 %r164, [%rd42];
	// end inline asm
	add.s64 	%rd43, %rd36, 7168;
	// begin inline asm
	ld.global.nc.u32 %r165, [%rd43];
	// end inline asm
	add.s64 	%rd44, %rd36, 8192;
	// begin inline asm
	ld.global.nc.u32 %r166, [%rd44];
	// end inline asm
	add.s64 	%rd45, %rd36, 9216;
	// begin inline asm
	ld.global.nc.u32 %r167, [%rd45];
	// end inline asm
	add.s64 	%rd46, %rd36, 10240;
	// begin inline asm
	ld.global.nc.u32 %r168, [%rd46];
	// end inline asm
	add.s64 	%rd47, %rd36, 11264;
	// begin inline asm
	ld.global.nc.u32 %r169, [%rd47];
	// end inline asm
	add.s64 	%rd48, %rd36, 12288;
	// begin inline asm
	ld.global.nc.u32 %r170, [%rd48];
	// end inline asm
	add.s64 	%rd49, %rd36, 13312;
	// begin inline asm
	ld.global.nc.u32 %r171, [%rd49];
	// end inline asm
	add.s64 	%rd50, %rd36, 14336;
	// begin inline asm
	ld.global.nc.u32 %r172, [%rd50];
	// end inline asm
	add.s64 	%rd51, %rd36, 15360;
	// begin inline asm
	ld.global.nc.u32 %r173, [%rd51];
	// end inline asm
	max.s32 	%r174, %r685, %r158;
	max.s32 	%r175, %r174, %r159;
	max.s32 	%r176, %r160, %r161;
	max.s32 	%r177, %r176, %r162;
	max.s32 	%r178, %r163, %r164;
	max.s32 	%r179, %r178, %r165;
	max.s32 	%r180, %r166, %r167;
	max.s32 	%r181, %r180, %r168;
	max.s32 	%r182, %r169, %r170;
	max.s32 	%r183, %r182, %r171;
	max.s32 	%r184, %r172, %r173;
	max.s32 	%r185, %r175, %r177;
	max.s32 	%r186, %r185, %r179;
	max.s32 	%r187, %r181, %r183;
	max.s32 	%r188, %r187, %r184;
	max.s32 	%r685, %r186, %r188;
	sub.s32 	%r189, %r124, %r674;
	setp.lt.s32 	%p5, %r189, 4096;
	@%p5 bra 	$L__BB7_68;
	add.s32 	%r674, %r674, 4096;
	setp.le.s32 	%p6, %r674, %r90;
	@%p6 bra 	$L__BB7_58;
$L__BB7_60:
	setp.le.s32 	%p7, %r124, %r674;
	@%p7 bra 	$L__BB7_68;
	sub.s32 	%r97, %r124, %r674;
	setp.ge.s32 	%p8, %r88, %r97;
	@%p8 bra 	$L__BB7_68;
	not.b32 	%r191, %r88;
	add.s32 	%r192, %r124, %r191;
	sub.s32 	%r98, %r192, %r674;
	and.b32  	%r193, %r98, 768;
	setp.eq.s32 	%p9, %r193, 768;
	mov.u32 	%r679, %r88;
	@%p9 bra 	$L__BB7_65;
	add.s32 	%r676, %r88, %r674;
	shr.u32 	%r194, %r98, 8;
	add.s32 	%r195, %r194, 1;
	and.b32  	%r196, %r195, 3;
	neg.s32 	%r675, %r196;
	mov.u32 	%r679, %r88;
$L__BB7_64:
	.pragma "nounroll";
	mul.wide.u32 	%rd54, %r676, 4;
	add.s64 	%rd53, %rd16, %rd54;
	// begin inline asm
	ld.global.nc.u32 %r197, [%rd53];
	// end inline asm
	max.s32 	%r685, %r685, %r197;
	add.s32 	%r679, %r679, 256;
	add.s32 	%r676, %r676, 256;
	add.s32 	%r675, %r675, 1;
	setp.ne.s32 	%p10, %r675, 0;
	@%p10 bra 	$L__BB7_64;
$L__BB7_65:
	setp.lt.u32 	%p11, %r98, 768;
	@%p11 bra 	$L__BB7_68;
	cvt.u64.u32 	%rd55, %r679;
	cvt.u64.u32 	%rd56, %r674;
	add.s64 	%rd57, %rd55, %rd56;
	shl.b64 	%rd58, %rd57, 2;
	add.s64 	%rd59, %rd58, %rd16;
	add.s64 	%rd124, %rd59, 2048;
	add.s32 	%r682, %r679, %r674;
$L__BB7_67:
	mul.wide.u32 	%rd64, %r682, 4;
	add.s64 	%rd60, %rd16, %rd64;
	// begin inline asm
	ld.global.nc.u32 %r198, [%rd60];
	// end inline asm
	max.s32 	%r202, %r685, %r198;
	add.s64 	%rd61, %rd124, -1024;
	// begin inline asm
	ld.global.nc.u32 %r199, [%rd61];
	// end inline asm
	max.s32 	%r203, %r202, %r199;
	// begin inline asm
	ld.global.nc.u32 %r200, [%rd124];
	// end inline asm
	max.s32 	%r204, %r203, %r200;
	add.s64 	%rd63, %rd124, 1024;
	// begin inline asm
	ld.global.nc.u32 %r201, [%rd63];
	// end inline asm
	max.s32 	%r685, %r204, %r201;
	add.s32 	%r679, %r679, 1024;
	add.s64 	%rd124, %rd124, 4096;
	add.s32 	%r682, %r682, 1024;
	setp.lt.s32 	%p12, %r679, %r97;
	@%p12 bra 	$L__BB7_67;
$L__BB7_68:
	// begin inline asm
	mov.u32 %r205, %laneid;
	// end inline asm
	mov.b32 	%r208, 1;
	mov.b32 	%r229, 31;
	mov.b32 	%r230, -1;
	// begin inline asm
	shfl.sync.down.b32 %r206, %r685, %r208, %r229, %r230;
	// end inline asm
	setp.gt.s32 	%p13, %r205, 30;
	max.s32 	%r231, %r685, %r206;
	selp.b32 	%r212, %r685, %r231, %p13;
	mov.b32 	%r213, 2;
	// begin inline asm
	shfl.sync.down.b32 %r211, %r212, %r213, %r229, %r230;
	// end inline asm
	setp.gt.s32 	%p14, %r205, 29;
	max.s32 	%r232, %r212, %r211;
	selp.b32 	%r217, %r212, %r232, %p14;
	mov.b32 	%r218, 4;
	// begin inline asm
	shfl.sync.down.b32 %r216, %r217, %r218, %r229, %r230;
	// end inline asm
	setp.gt.s32 	%p15, %r205, 27;
	max.s32 	%r233, %r217, %r216;
	selp.b32 	%r222, %r217, %r233, %p15;
	mov.b32 	%r223, 8;
	// begin inline asm
	shfl.sync.down.b32 %r221, %r222, %r223, %r229, %r230;
	// end inline asm
	setp.gt.s32 	%p16, %r205, 23;
	max.s32 	%r234, %r222, %r221;
	selp.b32 	%r227, %r222, %r234, %p16;
	mov.b32 	%r228, 16;
	// begin inline asm
	shfl.sync.down.b32 %r226, %r227, %r228, %r229, %r230;
	// end inline asm
	setp.gt.s32 	%p17, %r205, 15;
	max.s32 	%r120, %r227, %r226;
	selp.b32 	%r686, %r227, %r120, %p17;
	setp.ne.s32 	%p18, %r205, 0;
	@%p18 bra 	$L__BB7_70;
	shr.u32 	%r235, %r88, 3;
	and.b32  	%r236, %r235, 124;
	mov.u32 	%r237, _ZZN3cub18CUB_300001_SM_10006detail6reduce28DeviceReduceSingleTileKernelINS2_10policy_hubIiyN4cuda3__47maximumIiEEE10Policy1000EPiSB_iS8_iiNS5_3std3__410__identityEEEvT0_T1_T2_T3_T4_T6_E12temp_storage;
	add.s32 	%r238, %r237, %r236;
	st.shared.u32 	[%r238+8], %r120;
$L__BB7_70:
	bar.sync 	0;
	setp.ne.s32 	%p19, %r88, 0;
	@%p19 bra 	$L__BB7_72;
	ld.shared.u32 	%r239, [_ZZN3cub18CUB_300001_SM_10006detail6reduce28DeviceReduceSingleTileKernelINS2_10policy_hubIiyN4cuda3__47maximumIiEEE10Policy1000EPiSB_iS8_iiNS5_3std3__410__identityEEEvT0_T1_T2_T3_T4_T6_E12temp_storage+12];
	max.s32 	%r240, %r686, %r239;
	ld.shared.u32 	%r241, [_ZZN3cub18CUB_300001_SM_10006detail6reduce28DeviceReduceSingleTileKernelINS2_10policy_hubIiyN4cuda3__47maximumIiEEE10Policy1000EPiSB_iS8_iiNS5_3std3__410__identityEEEvT0_T1_T2_T3_T4_T6_E12temp_storage+16];
	max.s32 	%r242, %r240, %r241;
	ld.shared.u32 	%r243, [_ZZN3cub18CUB_300001_SM_10006detail6reduce28DeviceReduceSingleTileKernelINS2_10policy_hubIiyN4cuda3__47maximumIiEEE10Policy1000EPiSB_iS8_iiNS5_3std3__410__identityEEEvT0_T1_T2_T3_T4_T6_E12temp_storage+20];
	max.s32 	%r244, %r242, %r243;
	ld.shared.u32 	%r245, [_ZZN3cub18CUB_300001_SM_10006detail6reduce28DeviceReduceSingleTileKernelINS2_10policy_hubIiyN4cuda3__47maximumIiEEE10Policy1000EPiSB_iS8_iiNS5_3std3__410__identityEEEvT0_T1_T2_T3_T4_T6_E12temp_storage+24];
	max.s32 	%r246, %r244, %r245;
	ld.shared.u32 	%r247, [_ZZN3cub18CUB_300001_SM_10006detail6reduce28DeviceReduceSingleTileKernelINS2_10policy_hubIiyN4cuda3__47maximumIiEEE10Policy1000EPiSB_iS8_iiNS5_3std3__410__identityEEEvT0_T1_T2_T3_T4_T6_E12temp_storage+28];
	max.s32 	%r248, %r246, %r247;
	ld.shared.u32 	%r249, [_ZZN3cub18CUB_300001_SM_10006detail6reduce28DeviceReduceSingleTileKernelINS2_10policy_hubIiyN4cuda3__47maximumIiEEE10Policy1000EPiSB_iS8_iiNS5_3std3__410__identityEEEvT0_T1_T2_T3_T4_T6_E12temp_storage+32];
	max.s32 	%r250, %r248, %r249;
	ld.shared.u32 	%r251, [_ZZN3cub18CUB_300001_SM_10006detail6reduce28DeviceReduceSingleTileKernelINS2_10policy_hubIiyN4cuda3__47maximumIiEEE10Policy1000EPiSB_iS8_iiNS5_3std3__410__identityEEEvT0_T1_T2_T3_T4_T6_E12temp_storage+36];
	max.s32 	%r686, %r250, %r251;
$L__BB7_72:
	mov.u32 	%r631, %tid.x;
	setp.ne.s32 	%p95, %r631, 0;
	@%p95 bra 	$L__BB7_74;
	max.s32 	%r632, %r125, %r686;
	st.global.u32 	[%rd1], %r632;
$L__BB7_74:
	ret;

}
	// .globl	_ZN3cub18CUB_300001_SM_10006detail10radix_sort31DeviceRadixSortSingleTileKernelINS1_5radix10policy_hubIiNS0_8NullTypeEyE10Policy1000ELNS0_9SortOrderE0EiS6_yNS1_21identity_decomposer_tEEEvPKT1_PSB_PKT2_PSF_T3_iiT4_
.visible .entry _ZN3cub18CUB_300001_SM_10006detail10radix_sort31DeviceRadixSortSingleTileKernelINS1_5radix10policy_hubIiNS0_8NullTypeEyE10Policy1000ELNS0_9SortOrderE0EiS6_yNS1_21identity_decomposer_tEEEvPKT1_PSB_PKT2_PSF_T3_iiT4_(
	.param .u64 .ptr .align 1 _ZN3cub18CUB_300001_SM_10006detail10radix_sort31DeviceRadixSortSingleTileKernelINS1_5radix10policy_hubIiNS0_8NullTypeEyE10Policy1000ELNS0_9SortOrderE0EiS6_yNS1_21identity_decomposer_tEEEvPKT1_PSB_PKT2_PSF_T3_iiT4__param_0,
	.param .u64 .ptr .align 1 _ZN3cub18CUB_300001_SM_10006detail10radix_sort31DeviceRadixSortSingleTileKernelINS1_5radix10policy_hubIiNS0_8NullTypeEyE10Policy1000ELNS0_9SortOrderE0EiS6_yNS1_21identity_decomposer_tEEEvPKT1_PSB_PKT2_PSF_T3_iiT4__param_1,
	.param .u64 .ptr .align 1 _ZN3cub18CUB_300001_SM_10006detail10radix_sort31DeviceRadixSortSingleTileKernelINS1_5radix10policy_hubIiNS0_8NullTypeEyE10Policy1000ELNS0_9SortOrderE0EiS6_yNS1_21identity_decomposer_tEEEvPKT1_PSB_PKT2_PSF_T3_iiT4__param_2,
	.param .u64 .ptr .align 1 _ZN3cub18CUB_300001_SM_10006detail10radix_sort31DeviceRadixSortSingleTileKernelINS1_5radix10policy_hubIiNS0_8NullTypeEyE10Policy1000ELNS0_9SortOrderE0EiS6_yNS1_21identity_decomposer_tEEEvPKT1_PSB_PKT2_PSF_T3_iiT4__param_3,
	.param .u64 _ZN3cub18CUB_300001_SM_10006detail10radix_sort31DeviceRadixSortSingleTileKernelINS1_5radix10policy_hubIiNS0_8NullTypeEyE10Policy1000ELNS0_9SortOrderE0EiS6_yNS1_21identity_decomposer_tEEEvPKT1_PSB_PKT2_PSF_T3_iiT4__param_4,
	.param .u32 _ZN3cub18CUB_300001_SM_10006detail10radix_sort31DeviceRadixSortSingleTileKernelINS1_5radix10policy_hubIiNS0_8NullTypeEyE10Policy1000ELNS0_9SortOrderE0EiS6_yNS1_21identity_decomposer_tEEEvPKT1_PSB_PKT2_PSF_T3_iiT4__param_5,
	.param .u32 _ZN3cub18CUB_300001_SM_10006detail10radix_sort31DeviceRadixSortSingleTileKernelINS1_5radix10policy_hubIiNS0_8NullTypeEyE10Policy1000ELNS0_9SortOrderE0EiS6_yNS1_21identity_decomposer_tEEEvPKT1_PSB_PKT2_PSF_T3_iiT4__param_6,
	.param .align 1 .b8 _ZN3cub18CUB_300001_SM_10006detail10radix_sort31DeviceRadixSortSingleTileKernelINS1_5radix10policy_hubIiNS0_8NullTypeEyE10Policy1000ELNS0_9SortOrderE0EiS6_yNS1_21identity_decomposer_tEEEvPKT1_PSB_PKT2_PSF_T3_iiT4__param_7[1]
)
.maxntid 256
.minnctapersm 1
{
	.reg .pred 	%p<52>;
	.reg .b16 	%rs<39>;
	.reg .b32 	%r<744>;
	.reg .b64 	%rd<29>;
	// demoted variable
	.shared .align 16 .b8 _ZZN3cub18CUB_300001_SM_10006detail10radix_sort31DeviceRadixSortSingleTileKernelINS1_5radix10policy_hubIiNS0_8NullTypeEyE10Policy1000ELNS0_9SortOrderE0EiS6_yNS1_21identity_decomposer_tEEEvPKT1_PSB_PKT2_PSF_T3_iiT4_E12temp_storage[33856];
	ld.param.u64 	%rd5, [_ZN3cub18CUB_300001_SM_10006detail10radix_sort31DeviceRadixSortSingleTileKernelINS1_5radix10policy_hubIiNS0_8NullTypeEyE10Policy1000ELNS0_9SortOrderE0EiS6_yNS1_21identity_decomposer_tEEEvPKT1_PSB_PKT2_PSF_T3_iiT4__param_0];
	ld.param.u64 	%rd3, [_ZN3cub18CUB_300001_SM_10006detail10radix_sort31DeviceRadixSortSingleTileKernelINS1_5radix10policy_hubIiNS0_8NullTypeEyE10Policy1000ELNS0_9SortOrderE0EiS6_yNS1_21identity_decomposer_tEEEvPKT1_PSB_PKT2_PSF_T3_iiT4__param_1];
	ld.param.u64 	%rd4, [_ZN3cub18CUB_300001_SM_10006detail10radix_sort31DeviceRadixSortSingleTileKernelINS1_5radix10policy_hubIiNS0_8NullTypeEyE10Policy1000ELNS0_9SortOrderE0EiS6_yNS1_21identity_decomposer_tEEEvPKT1_PSB_PKT2_PSF_T3_iiT4__param_4];
	ld.param.u32 	%r189, [_ZN3cub18CUB_300001_SM_10006detail10radix_sort31DeviceRadixSortSingleTileKernelINS1_5radix10policy_hubIiNS0_8NullTypeEyE10Policy1000ELNS0_9SortOrderE0EiS6_yNS1_21identity_decomposer_tEEEvPKT1_PSB_PKT2_PSF_T3_iiT4__param_5];
	ld.param.u32 	%r190, [_ZN3cub18CUB_300001_SM_10006detail10radix_sort31DeviceRadixSortSingleTileKernelINS1_5radix10policy_hubIiNS0_8NullTypeEyE10Policy1000ELNS0_9SortOrderE0EiS6_yNS1_21identity_decomposer_tEEEvPKT1_PSB_PKT2_PSF_T3_iiT4__param_6];
	cvta.to.global.u64 	%rd6, %rd5;
	cvt.u32.u64 	%r1, %rd4;
	mov.u32 	%r2, %tid.x;
	mul.lo.s32 	%r3, %r2, 19;
	setp.ge.s32 	%p1, %r3, %r1;
	mul.wide.u32 	%rd7, %r3, 4;
	add.s64 	%rd1, %rd6, %rd7;
	mov.b32 	%r741, -1;
	@%p1 bra 	$L__BB8_2;
	ld.global.u32 	%r192, [%rd1];
	xor.b32  	%r741, %r192, -2147483648;
$L__BB8_2:
	add.s32 	%r194, %r3, 1;
	setp.ge.s32 	%p2, %r194, %r1;
	mov.b32 	%r740, -1;
	@%p2 bra 	$L__BB8_4;
	ld.global.u32 	%r195, [%rd1+4];
	xor.b32  	%r740, %r195, -2147483648;
$L__BB8_4:
	add.s32 	%r197, %r3, 2;
	setp.ge.s32 	%p3, %r197, %r1;
	mov.b32 	%r739, -1;
	@%p3 bra 	$L__BB8_6;
	ld.global.u32 	%r198, [%rd1+8];
	xor.b32  	%r739, %r198, -2147483648;
$L__BB8_6:
	add.s32 	%r200, %r3, 3;
	setp.ge.s32 	%p4, %r200, %r1;
	mov.b32 	%r738, -1;
	@%p4 bra 	$L__BB8_8;
	ld.global.u32 	%r201, [%rd1+12];
	xor.b32  	%r738, %r201, -2147483648;
$L__BB8_8:
	add.s32 	%r203, %r3, 4;
	setp.ge.s32 	%p5, %r203, %r1;
	mov.b32 	%r737, -1;
	@%p5 bra 	$L__BB8_10;
	ld.global.u32 	%r204, [%rd1+16];
	xor.b32  	%r737, %r204, -2147483648;
$L__BB8_10:
	add.s32 	%r206, %r3, 5;
	setp.ge.s32 	%p6, %r206, %r1;
	mov.b32 	%r736, -1;
	@%p6 bra 	$L__BB8_12;
	ld.global.u32 	%r207, [%rd1+20];
	xor.b32  	%r736, %r207, -2147483648;
$L__BB8_12:
	add.s32 	%r209, %r3, 6;
	setp.ge.s32 	%p7, %r209, %r1;
	mov.b32 	%r735, -1;
	@%p7 bra 	$L__BB8_14;
	ld.global.u32 	%r210, [%rd1+24];
	xor.b32  	%r735, %r210, -2147483648;
$L__BB8_14:
	add.s32 	%r212, %r3, 7;
	setp.ge.s32 	%p8, %r212, %r1;
	mov.b32 	%r734, -1;
	@%p8 bra 	$L__BB8_16;
	ld.global.u32 	%r213, [%rd1+28];
	xor.b32  	%r734, %r213, -2147483648;
$L__BB8_16:
	add.s32 	%r215, %r3, 8;
	setp.ge.s32 	%p9, %r215, %r1;
	mov.b32 	%r733, -1;
	@%p9 bra 	$L__BB8_18;
	ld.global.u32 	%r216, [%rd1+32];
	xor.b32  	%r733, %r216, -2147483648;
$L__BB8_18:
	add.s32 	%r218, %r3, 9;
	setp.ge.s32 	%p10, %r218, %r1;
	mov.b32 	%r732, -1;
	@%p10 bra 	$L__BB8_20;
	ld.global.u32 	%r219, [%rd1+36];
	xor.b32  	%r732, %r219, -2147483648;
$L__BB8_20:
	add.s32 	%r221, %r3, 10;
	setp.ge.s32 	%p11, %r221, %r1;
	mov.b32 	%r731, -1;
	@%p11 bra 	$L__BB8_22;
	ld.global.u32 	%r222, [%rd1+40];
	xor.b32  	%r731, %r222, -2147483648;
$L__BB8_22:
	add.s32 	%r224, %r3, 11;
	setp.ge.s32 	%p12, %r224, %r1;
	mov.b32 	%r730, -1;
	@%p12 bra 	$L__BB8_24;
	ld.global.u32 	%r225, [%rd1+44];
	xor.b32  	%r730, %r225, -2147483648;
$L__BB8_24:
	add.s32 	%r227, %r3, 12;
	setp.ge.s32 	%p13, %r227, %r1;
	mov.b32 	%r729, -1;
	@%p13 bra 	$L__BB8_26;
	ld.global.u32 	%r228, [%rd1+48];
	xor.b32  	%r729, %r228, -2147483648;
$L__BB8_26:
	add.s32 	%r230, %r3, 13;
	setp.ge.s32 	%p14, %r230, %r1;
	mov.b32 	%r728, -1;
	@%p14 bra 	$L__BB8_28;
	ld.global.u32 	%r231, [%rd1+52];
	xor.b32  	%r728, %r231, -2147483648;
$L__BB8_28:
	add.s32 	%r233, %r3, 14;
	setp.ge.s32 	%p15, %r233, %r1;
	mov.b32 	%r727, -1;
	@%p15 bra 	$L__BB8_30;
	ld.global.u32 	%r234, [%rd1+56];
	xor.b32  	%r727, %r234, -2147483648;
$L__BB8_30:
	add.s32 	%r236, %r3, 15;
	setp.ge.s32 	%p16, %r236, %r1;
	mov.b32 	%r726, -1;
	@%p16 bra 	$L__BB8_32;
	ld.global.u32 	%r237, [%rd1+60];
	xor.b32  	%r726, %r237, -2147483648;
$L__BB8_32:
	add.s32 	%r239, %r3, 16;
	setp.ge.s32 	%p17, %r239, %r1;
	mov.b32 	%r725, -1;
	@%p17 bra 	$L__BB8_34;
	ld.global.u32 	%r240, [%rd1+64];
	xor.b32  	%r725, %r240, -2147483648;
$L__BB8_34:
	add.s32 	%r242, %r3, 17;
	setp.ge.s32 	%p18, %r242, %r1;
	mov.b32 	%r724, -1;
	@%p18 bra 	$L__BB8_36;
	ld.global.u32 	%r243, [%rd1+68];
	xor.b32  	%r724, %r243, -2147483648;
$L__BB8_36:
	add.s32 	%r245, %r3, 18;
	setp.ge.s32 	%p19, %r245, %r1;
	mov.b32 	%r723, -1;
	@%p19 bra 	$L__BB8_38;
	ld.global.u32 	%r246, [%rd1+72];
	xor.b32  	%r723, %r246, -2147483648;
$L__BB8_38:
	bar.sync 	0;
	shr.u32 	%r42, %r2, 5;
	shl.b32 	%r248, %r2, 2;
	mov.u32 	%r249, _ZZN3cub18CUB_300001_SM_10006detail10radix_sort31DeviceRadixSortSingleTileKernelINS1_5radix10policy_hubIiNS0_8NullTypeEyE10Policy1000ELNS0_9SortOrderE0EiS6_yNS1_21identity_decomposer_tEEEvPKT1_PSB_PKT2_PSF_T3_iiT4_E12temp_storage;
	add.s32 	%r43, %r249, %r248;
	shl.b32 	%r250, %r2, 7;
	add.s32 	%r44, %r43, %r250;
	shl.b32 	%r251, %r42, 2;
	add.s32 	%r252, %r249, %r251;
	add.s32 	%r45, %r252, 33792;
	mad.lo.s32 	%r46, %r2, -56, %r44;
	add.s32 	%r722, %r189, 6;
	sub.s32 	%r721, %r190, %r189;
$L__BB8_39:
	add.s32 	%r312, %r722, -6;
	min.s32 	%r255, %r721, 6;
	mov.b32 	%r341, 0;
	st.shared.u32 	[%r43], %r341;
	st.shared.u32 	[%r43+1024], %r341;
	st.shared.u32 	[%r43+2048], %r341;
	st.shared.u32 	[%r43+3072], %r341;
	st.shared.u32 	[%r43+4096], %r341;
	st.shared.u32 	[%r43+5120], %r341;
	st.shared.u32 	[%r43+6144], %r341;
	st.shared.u32 	[%r43+7168], %r341;
	st.shared.u32 	[%r43+8192], %r341;
	st.shared.u32 	[%r43+9216], %r341;
	st.shared.u32 	[%r43+10240], %r341;
	st.shared.u32 	[%r43+11264], %r341;
	st.shared.u32 	[%r43+12288], %r341;
	st.shared.u32 	[%r43+13312], %r341;
	st.shared.u32 	[%r43+14336], %r341;
	st.shared.u32 	[%r43+15360], %r341;
	st.shared.u32 	[%r43+16384], %r341;
	st.shared.u32 	[%r43+17408], %r341;
	st.shared.u32 	[%r43+18432], %r341;
	st.shared.u32 	[%r43+19456], %r341;
	st.shared.u32 	[%r43+20480], %r341;
	st.shared.u32 	[%r43+21504], %r341;
	st.shared.u32 	[%r43+22528], %r341;
	st.shared.u32 	[%r43+23552], %r341;
	st.shared.u32 	[%r43+24576], %r341;
	st.shared.u32 	[%r43+25600], %r341;
	st.shared.u32 	[%r43+26624], %r341;
	st.shared.u32 	[%r43+27648], %r341;
	st.shared.u32 	[%r43+28672], %r341;
	st.shared.u32 	[%r43+29696], %r341;
	st.shared.u32 	[%r43+30720], %r341;
	st.shared.u32 	[%r43+31744], %r341;
	st.shared.u32 	[%r43+32768], %r341;
	// begin inline asm
	bmsk.clamp.b32 %r253, %r341, %r255;
	// end inline asm
	// begin inline asm
	shr.b32 %r256, %r741, %r312;
	// end inline asm
	and.b32  	%r344, %r253, %r256;
	shl.b32 	%r345, %r344, 10;
	and.b32  	%r346, %r345, 31744;
	add.s32 	%r347, %r43, %r346;
	shr.u32 	%r348, %r344, 4;
	and.b32  	%r349, %r348, 268435454;
	add.s32 	%r71, %r347, %r349;
	ld.shared.u16 	%rs1, [%r71];
	add.s16 	%rs20, %rs1, 1;
	st.shared.u16 	[%r71], %rs20;
	// begin inline asm
	shr.b32 %r259, %r740, %r312;
	// end inline asm
	and.b32  	%r350, %r253, %r259;
	shl.b32 	%r351, %r350, 10;
	and.b32  	%r352, %r351, 31744;
	add.s32 	%r353, %r43, %r352;
	shr.u32 	%r354, %r350, 4;
	and.b32  	%r355, %r354, 268435454;
	add.s32 	%r72, %r353, %r355;
	ld.shared.u16 	%rs2, [%r72];
	add.s16 	%rs21, %rs2, 1;
	st.shared.u16 	[%r72], %rs21;
	// begin inline asm
	shr.b32 %r262, %r739, %r312;
	// end inline asm
	and.b32  	%r356, %r253, %r262;
	shl.b32 	%r357, %r356, 10;
	and.b32  	%r358, %r357, 31744;
	add.s32 	%r359, %r43, %r358;
	shr.u32 	%r360, %r356, 4;
	and.b32  	%r361, %r360, 268435454;
	add.s32 	%r73, %r359, %r361;
	ld.shared.u16 	%rs3, [%r73];
	add.s16 	%rs22, %rs3, 1;
	st.shared.u16 	[%r73], %rs22;
	// begin inline asm
	shr.b32 %r265, %r738, %r312;
	// end inline asm
	and.b32  	%r362, %r253, %r265;
	shl.b32 	%r363, %r362, 10;
	and.b32  	%r364, %r363, 31744;
	add.s32 	%r365, %r43, %r364;
	shr.u32 	%r366, %r362, 4;
	and.b32  	%r367, %r366, 268435454;
	add.s32 	%r74, %r365, %r367;
	ld.shared.u16 	%rs4, [%r74];
	add.s16 	%rs23, %rs4, 1;
	st.shared.u16 	[%r74], %rs23;
	// begin inline asm
	shr.b32 %r268, %r737, %r312;
	// end inline asm
	and.b32  	%r368, %r253, %r268;
	shl.b32 	%r369, %r368, 10;
	and.b32  	%r370, %r369, 31744;
	add.s32 	%r371, %r43, %r370;
	shr.u32 	%r372, %r368, 4;
	and.b32  	%r373, %r372, 268435454;
	add.s32 	%r75, %r371, %r373;
	ld.shared.u16 	%rs5, [%r75];
	add.s16 	%rs24, %rs5, 1;
	st.shared.u16 	[%r75], %rs24;
	// begin inline asm
	shr.b32 %r271, %r736, %r312;
	// end inline asm
	and.b32  	%r374, %r253, %r271;
	shl.b32 	%r375, %r374, 10;
	and.b32  	%r376, %r375, 31744;
	add.s32 	%r377, %r43, %r376;
	shr.u32 	%r378, %r374, 4;
	and.b32  	%r379, %r378, 268435454;
	add.s32 	%r76, %r377, %r379;
	ld.shared.u16 	%rs6, [%r76];
	add.s16 	%rs25, %rs6, 1;
	st.shared.u16 	[%r76], %rs25;
	// begin inline asm
	shr.b32 %r274, %r735, %r312;
	// end inline asm
	and.b32  	%r380, %r253, %r274;
	shl.b32 	%r381, %r380, 10;
	and.b32  	%r382, %r381, 31744;
	add.s32 	%r383, %r43, %r382;
	shr.u32 	%r384, %r380, 4;
	and.b32  	%r385, %r384, 268435454;
	add.s32 	%r77, %r383, %r385;
	ld.shared.u16 	%rs7, [%r77];
	add.s16 	%rs26, %rs7, 1;
	st.shared.u16 	[%r77], %rs26;
	// begin inline asm
	shr.b32 %r277, %r734, %r312;
	// end inline asm
	and.b32  	%r386, %r253, %r277;
	shl.b32 	%r387, %r386, 10;
	and.b32  	%r388, %r387, 31744;
	add.s32 	%r389, %r43, %r388;
	shr.u32 	%r390, %r386, 4;
	and.b32  	%r391, %r390, 268435454;
	add.s32 	%r78, %r389, %r391;
	ld.shared.u16 	%rs8, [%r78];
	add.s16 	%rs27, %rs8, 1;
	st.shared.u16 	[%r78], %rs27;
	// begin inline asm
	shr.b32 %r280, %r733, %r312;
	// end inline asm
	and.b32  	%r392, %r253, %r280;
	shl.b32 	%r393, %r392, 10;
	and.b32  	%r394, %r393, 31744;
	add.s32 	%r395, %r43, %r394;
	shr.u32 	%r396, %r392, 4;
	and.b32  	%r397, %r396, 268435454;
	add.s32 	%r79, %r395, %r397;
	ld.shared.u16 	%rs9, [%r79];
	add.s16 	%rs28, %rs9, 1;
	st.shared.u16 	[%r79], %rs28;
	// begin inline asm
	shr.b32 %r283, %r732, %r312;
	// end inline asm
	and.b32  	%r398, %r253, %r283;
	shl.b32 	%r399, %r398, 10;
	and.b32  	%r400, %r399, 31744;
	add.s32 	%r401, %r43, %r400;
	shr.u32 	%r402, %r398, 4;
	and.b32  	%r403, %r402, 268435454;
	add.s32 	%r80, %r401, %r403;
	ld.shared.u16 	%rs10, [%r80];
	add.s16 	%rs29, %rs10, 1;
	st.shared.u16 	[%r80], %rs29;
	// begin inline asm
	shr.b32 %r286, %r731, %r312;
	// end inline asm
	and.b32  	%r404, %r253, %r286;
	shl.b32 	%r405, %r404, 10;
	and.b32  	%r406, %r405, 31744;
	add.s32 	%r407, %r43, %r406;
	shr.u32 	%r408, %r404, 4;
	and.b32  	%r409, %r408, 268435454;
	add.s32 	%r81, %r407, %r409;
	ld.shared.u16 	%rs11, [%r81];
	add.s16 	%rs30, %rs11, 1;
	st.shared.u16 	[%r81], %rs30;
	// begin inline asm
	shr.b32 %r289, %r730, %r312;
	// end inline asm
	and.b32  	%r410, %r253, %r289;
	shl.b32 	%r411, %r410, 10;
	and.b32  	%r412, %r411, 31744;
	add.s32 	%r413, %r43, %r412;
	shr.u32 	%r414, %r410, 4;
	and.b32  	%r415, %r414, 268435454;
	add.s32 	%r82, %r413, %r415;
	ld.shared.u16 	%rs12, [%r82];
	add.s16 	%rs31, %rs12, 1;
	st.shared.u16 	[%r82], %rs31;
	// begin inline asm
	shr.b32 %r292, %r729, %r312;
	// end inline asm
	and.b32  	%r416, %r253, %r292;
	shl.b32 	%r417, %r416, 10;
	and.b32  	%r418, %r417, 31744;
	add.s32 	%r419, %r43, %r418;
	shr.u32 	%r420, %r416, 4;
	and.b32  	%r421, %r420, 268435454;
	add.s32 	%r83, %r419, %r421;
	ld.shared.u16 	%rs13, [%r83];
	add.s16 	%rs32, %rs13, 1;
	st.shared.u16 	[%r83], %rs32;
	// begin inline asm
	shr.b32 %r295, %r728, %r312;
	// end inline asm
	and.b32  	%r422, %r253, %r295;
	shl.b32 	%r423, %r422, 10;
	and.b32  	%r424, %r423, 31744;
	add.s32 	%r425, %r43, %r424;
	shr.u32 	%r426, %r422, 4;
	and.b32  	%r427, %r426, 268435454;
	add.s32 	%r84, %r425, %r427;
	ld.shared.u16 	%rs14, [%r84];
	add.s16 	%rs33, %rs14, 1;
	st.shared.u16 	[%r84], %rs33;
	// begin inline asm
	shr.b32 %r298, %r727, %r312;
	// end inline asm
	and.b32  	%r428, %r253, %r298;
	shl.b32 	%r429, %r428, 10;
	and.b32  	%r430, %r429, 31744;
	add.s32 	%r431, %r43, %r430;
	shr.u32 	%r432, %r428, 4;
	and.b32  	%r433, %r432, 268435454;
	add.s32 	%r85, %r431, %r433;
	ld.shared.u16 	%rs15, [%r85];
	add.s16 	%rs34, %rs15, 1;
	st.shared.u16 	[%r85], %rs34;
	// begin inline asm
	shr.b32 %r301, %r726, %r312;
	// end inline asm
	and.b32  	%r434, %r253, %r301;
	shl.b32 	%r435, %r434, 10;
	and.b32  	%r436, %r435, 31744;
	add.s32 	%r437, %r43, %r436;
	shr.u32 	%r438, %r434, 4;
	and.b32  	%r439, %r438, 268435454;
	add.s32 	%r86, %r437, %r439;
	ld.shared.u16 	%rs16, [%r86];
	add.s16 	%rs35, %rs16, 1;
	st.shared.u16 	[%r86], %rs35;
	// begin inline asm
	shr.b32 %r304, %r725, %r312;
	// end inline asm
	and.b32  	%r440, %r253, %r304;
	shl.b32 	%r441, %r440, 10;
	and.b32  	%r442, %r441, 31744;
	add.s32 	%r443, %r43, %r442;
	shr.u32 	%r444, %r440, 4;
	and.b32  	%r445, %r444, 268435454;
	add.s32 	%r87, %r443, %r445;
	ld.shared.u16 	%rs17, [%r87];
	add.s16 	%rs36, %rs17, 1;
	st.shared.u16 	[%r87], %rs36;
	// begin inline asm
	shr.b32 %r307, %r724, %r312;
	// end inline asm
	and.b32  	%r446, %r253, %r307;
	shl.b32 	%r447, %r446, 10;
	and.b32  	%r448, %r447, 31744;
	add.s32 	%r449, %r43, %r448;
	shr.u32 	%r450, %r446, 4;
	and.b32  	%r451, %r450, 268435454;
	add.s32 	%r88, %r449, %r451;
	ld.shared.u16 	%rs18, [%r88];
	add.s16 	%rs37, %rs18, 1;
	st.shared.u16 	[%r88], %rs37;
	// begin inline asm
	shr.b32 %r310, %r723, %r312;
	// end inline asm
	and.b32  	%r452, %r253, %r310;
	shl.b32 	%r453, %r452, 10;
	and.b32  	%r454, %r453, 31744;
	add.s32 	%r455, %r43, %r454;
	shr.u32 	%r456, %r452, 4;
	and.b32  	%r457, %r456, 268435454;
	add.s32 	%r89, %r455, %r457;
	ld.shared.u16 	%rs19, [%r89];
	add.s16 	%rs38, %rs19, 1;
	st.shared.u16 	[%r89], %rs38;
	bar.sync 	0;
	ld.shared.u32 	%r90, [%r44];
	ld.shared.u32 	%r458, [%r44+4];
	ld.shared.u32 	%r459, [%r44+8];
	ld.shared.u32 	%r460, [%r44+12];
	ld.shared.u32 	%r461, [%r44+16];
	ld.shared.u32 	%r462, [%r44+20];
	ld.shared.u32 	%r463, [%r44+24];
	ld.shared.u32 	%r464, [%r44+28];
	ld.shared.u32 	%r465, [%r44+32];
	ld.shared.u32 	%r466, [%r44+36];
	ld.shared.u32 	%r467, [%r44+40];
	ld.shared.u32 	%r468, [%r44+44];
	ld.shared.u32 	%r469, [%r44+48];
	ld.shared.u32 	%r470, [%r44+52];
	ld.shared.u32 	%r471, [%r44+56];
	ld.shared.u32 	%r472, [%r44+60];
	ld.shared.u32 	%r473, [%r44+64];
	ld.shared.u32 	%r474, [%r44+68];
	ld.shared.u32 	%r475, [%r44+72];
	ld.shared.u32 	%r476, [%r44+76];
	ld.shared.u32 	%r477, [%r44+80];
	ld.shared.u32 	%r478, [%r44+84];
	ld.shared.u32 	%r479, [%r44+88];
	ld.shared.u32 	%r480, [%r44+92];
	ld.shared.u32 	%r481, [%r44+96];
	ld.shared.u32 	%r482, [%r44+100];
	ld.shared.u32 	%r483, [%r44+104];
	ld.shared.u32 	%r484, [%r44+108];
	ld.shared.u32 	%r485, [%r44+112];
	ld.shared.u32 	%r486, [%r44+116];
	ld.shared.u32 	%r487, [%r44+120];
	ld.shared.u32 	%r488, [%r44+124];
	ld.shared.u32 	%r489, [%r44+128];
	add.s32 	%r91, %r458, %r90;
	add.s32 	%r92, %r459, %r91;
	add.s32 	%r93, %r460, %r92;
	add.s32 	%r94, %r461, %r93;
	add.s32 	%r95, %r462, %r94;
	add.s32 	%r96, %r463, %r95;
	add.s32 	%r97, %r464, %r96;
	add.s32 	%r98, %r465, %r97;
	add.s32 	%r99, %r466, %r98;
	add.s32 	%r100, %r467, %r99;
	add.s32 	%r101, %r468, %r100;
	add.s32 	%r102, %r469, %r101;
	add.s32 	%r103, %r470, %r102;
	add.s32 	%r104, %r471, %r103;
	add.s32 	%r105, %r472, %r104;
	add.s32 	%r106, %r473, %r105;
	add.s32 	%r107, %r474, %r106;
	add.s32 	%r108, %r475, %r107;
	add.s32 	%r109, %r476, %r108;
	add.s32 	%r110, %r477, %r109;
	add.s32 	%r111, %r478, %r110;
	add.s32 	%r112, %r479, %r111;
	add.s32 	%r113, %r480, %r112;
	add.s32 	%r114, %r481, %r113;
	add.s32 	%r115, %r482, %r114;
	add.s32 	%r116, %r483, %r115;
	add.s32 	%r117, %r484, %r116;
	add.s32 	%r118, %r485, %r117;
	add.s32 	%r119, %r486, %r118;
	add.s32 	%r120, %r487, %r119;
	add.s32 	%r121, %r488, %r120;
	add.s32 	%r318, %r489, %r121;
	// begin inline asm
	mov.u32 %r313, %laneid;
	// end inline asm
	mov.b32 	%r316, 1;
	mov.b32 	%r343, -1;
	// begin inline asm
	{  .reg .u32 r0;  .reg .pred p;  shfl.sync.up.b32 r0|p, %r318, %r316, %r341, %r343;  @p add.u32 r0, r0, %r318;  mov.u32 %r314, r0;}
	// end inline asm
	mov.b32 	%r322, 2;
	// begin inline asm
	{  .reg .u32 r0;  .reg .pred p;  shfl.sync.up.b32 r0|p, %r314, %r322, %r341, %r343;  @p add.u32 r0, r0, %r314;  mov.u32 %r320, r0;}
	// end inline asm
	mov.b32 	%r328, 4;
	// begin inline asm
	{  .reg .u32 r0;  .reg .pred p;  shfl.sync.up.b32 r0|p, %r320, %r328, %r341, %r343;  @p add.u32 r0, r0, %r320;  mov.u32 %r326, r0;}
	// end inline asm
	mov.b32 	%r334, 8;
	// begin inline asm
	{  .reg .u32 r0;  .reg .pred p;  shfl.sync.up.b32 r0|p, %r326, %r334, %r341, %r343;  @p add.u32 r0, r0, %r326;  mov.u32 %r332, r0;}
	// end inline asm
	mov.b32 	%r340, 16;
	// begin inline asm
	{  .reg .u32 r0;  .reg .pred p;  shfl.sync.up.b32 r0|p, %r332, %r340, %r341, %r343;  @p add.u32 r0, r0, %r332;  mov.u32 %r338, r0;}
	// end inline asm
	setp.ne.s32 	%p20, %r313, 31;
	@%p20 bra 	$L__BB8_41;
	st.shared.u32 	[%r45], %r338;
$L__BB8_41:
	sub.s32 	%r490, %r338, %r318;
	setp.gt.u32 	%p21, %r2, 31;
	setp.eq.s32 	%p22, %r42, 7;
	setp.eq.s32 	%p23, %r42, 6;
	setp.eq.s32 	%p24, %r42, 5;
	setp.eq.s32 	%p25, %r42, 4;
	setp.eq.s32 	%p26, %r42, 3;
	setp.eq.s32 	%p27, %r42, 2;
	setp.eq.s32 	%p28, %r42, 1;
	bar.sync 	0;
	ld.shared.v4.u32 	{%r491, %r492, %r493, %r494}, [_ZZN3cub18CUB_300001_SM_10006detail10radix_sort31DeviceRadixSortSingleTileKernelINS1_5radix10policy_hubIiNS0_8NullTypeEyE10Policy1000ELNS0_9SortOrderE0EiS6_yNS1_21identity_decomposer_tEEEvPKT1_PSB_PKT2_PSF_T3_iiT4_E12temp_storage+33792];
	selp.b32 	%r495, %r491, %r742, %p28;
	add.s32 	%r496, %r492, %r491;
	selp.b32 	%r497, %r496, %r495, %p27;
	add.s32 	%r498, %r496, %r493;
	selp.b32 	%r499, %r498, %r497, %p26;
	add.s32 	%r500, %r498, %r494;
	selp.b32 	%r501, %r500, %r499, %p25;
	ld.shared.v4.u32 	{%r502, %r503, %r504, %r505}, [_ZZN3cub18CUB_300001_SM_10006detail10radix_sort31DeviceRadixSortSingleTileKernelINS1_5radix10policy_hubIiNS0_8NullTypeEyE10Policy1000ELNS0_9SortOrderE0EiS6_yNS1_21identity_decomposer_tEEEvPKT1_PSB_PKT2_PSF_T3_iiT4_E12temp_storage+33808];
	add.s32 	%r506, %r500, %r502;
	selp.b32 	%r507, %r506, %r501, %p24;
	add.s32 	%r508, %r506, %r503;
	selp.b32 	%r509, %r508, %r507, %p23;
	add.s32 	%r510, %r508, %r504;
	selp.b32 	%r742, %r510, %r509, %p22;
	add.s32 	%r126, %r510, %r505;
	setp.ne.s32 	%p29, %r313, 0;
	selp.b32 	%r511, %r490, 0, %p29;
	add.s32 	%r512, %r742, %r511;
	or.pred  	%p30, %p21, %p29;
	selp.b32 	%r743, %r512, %r490, %p21;
	@%p30 bra 	$L__BB8_43;
	shl.b32 	%r743, %r126, 16;
	st.shared.u32 	[_ZZN3cub18CUB_300001_SM_10006detail10radix_sort31DeviceRadixSortSingleTileKernelINS1_5radix10policy_hubIiNS0_8NullTypeEyE10Policy1000ELNS0_9SortOrderE0EiS6_yNS1_21identity_decomposer_tEEEvPKT1_PSB_PKT2_PSF_T3_iiT4_E12temp_storage+33832], %r743;
$L__BB8_43:
	setp.eq.s32 	%p31, %r2, 0;
	bar.sync 	0;
	ld.shared.u32 	%r513, [_ZZN3cub18CUB_300001_SM_10006detail10radix_sort31DeviceRadixSortSingleTileKernelINS1_5radix10policy_hubIiNS0_8NullTypeEyE10Policy1000ELNS0_9SortOrderE0EiS6_yNS1_21identity_decomposer_tEEEvPKT1_PSB_PKT2_PSF_T3_iiT4_E12temp_storage+33832];
	selp.b32 	%r514, 0, %r513, %p31;
	add.s32 	%r515, %r743, %r514;
	add.s32 	%r516, %r90, %r515;
	add.s32 	%r517, %r91, %r515;
	add.s32 	%r518, %r92, %r515;
	add.s32 	%r519, %r93, %r515;
	add.s32 	%r520, %r94, %r515;
	add.s32 	%r521, %r95, %r515;
	add.s32 	%r522, %r96, %r515;
	add.s32 	%r523, %r97, %r515;
	add.s32 	%r524, %r98, %r515;
	add.s32 	%r525, %r99, %r515;
	add.s32 	%r526, %r100, %r515;
	add.s32 	%r527, %r101, %r515;
	add.s32 	%r528, %r102, %r515;
	add.s32 	%r529, %r103, %r515;
	add.s32 	%r530, %r104, %r515;
	add.s32 	%r531, %r105, %r515;
	add.s32 	%r532, %r106, %r515;
	add.s32 	%r533, %r107, %r515;
	add.s32 	%r534, %r108, %r515;
	add.s32 	%r535, %r109, %r515;
	add.s32 	%r536, %r110, %r515;
	add.s32 	%r537, %r111, %r515;
	add.s32 	%r538, %r112, %r515;
	add.s32 	%r539, %r113, %r515;
	add.s32 	%r540, %r114, %r515;
	add.s32 	%r541, %r115, %r515;
	add.s32 	%r542, %r116, %r515;
	add.s32 	%r543, %r117, %r515;
	add.s32 	%r544, %r118, %r515;
	add.s32 	%r545, %r119, %r515;
	add.s32 	%r546, %r120, %r515;
	add.s32 	%r547, %r121, %r515;
	st.shared.u32 	[%r44], %r515;
	st.shared.u32 	[%r44+4], %r516;
	st.shared.u32 	[%r44+8], %r517;
	st.shared.u32 	[%r44+12], %r518;
	st.shared.u32 	[%r44+16], %r519;
	st.shared.u32 	[%r44+20], %r520;
	st.shared.u32 	[%r44+24], %r521;
	st.shared.u32 	[%r44+28], %r522;
	st.shared.u32 	[%r44+32], %r523;
	st.shared.u32 	[%r44+36], %r524;
	st.shared.u32 	[%r44+40], %r525;
	st.shared.u32 	[%r44+44], %r526;
	st.shared.u32 	[%r44+48], %r527;
	st.shared.u32 	[%r44+52], %r528;
	st.shared.u32 	[%r44+56], %r529;
	st.shared.u32 	[%r44+60], %r530;
	st.shared.u32 	[%r44+64], %r531;
	st.shared.u32 	[%r44+68], %r532;
	st.shared.u32 	[%r44+72], %r533;
	st.shared.u32 	[%r44+76], %r534;
	st.shared.u32 	[%r44+80], %r535;
	st.shared.u32 	[%r44+84], %r536;
	st.shared.u32 	[%r44+88], %r537;
	st.shared.u32 	[%r44+92], %r538;
	st.shared.u32 	[%r44+96], %r539;
	st.shared.u32 	[%r44+100], %r540;
	st.shared.u32 	[%r44+104], %r541;
	st.shared.u32 	[%r44+108], %r542;
	st.shared.u32 	[%r44+112], %r543;
	st.shared.u32 	[%r44+116], %r544;
	st.shared.u32 	[%r44+120], %r545;
	st.shared.u32 	[%r44+124], %r546;
	st.shared.u32 	[%r44+128], %r547;
	bar.sync 	0;
	cvt.u32.u16 	%r548, %rs1;
	ld.shared.u16 	%r549, [%r71];
	add.s32 	%r130, %r549, %r548;
	cvt.u32.u16 	%r550, %rs2;
	ld.shared.u16 	%r551, [%r72];
	add.s32 	%r131, %r551, %r550;
	cvt.u32.u16 	%r552, %rs3;
	ld.shared.u16 	%r553, [%r73];
	add.s32 	%r132, %r553, %r552;
	cvt.u32.u16 	%r554, %rs4;
	ld.shared.u16 	%r555, [%r74];
	add.s32 	%r133, %r555, %r554;
	cvt.u32.u16 	%r556, %rs5;
	ld.shared.u16 	%r557, [%r75];
	add.s32 	%r134, %r557, %r556;
	cvt.u32.u16 	%r558, %rs6;
	ld.shared.u16 	%r559, [%r76];
	add.s32 	%r135, %r559, %r558;
	cvt.u32.u16 	%r560, %rs7;
	ld.shared.u16 	%r561, [%r77];
	add.s32 	%r136, %r561, %r560;
	cvt.u32.u16 	%r562, %rs8;
	ld.shared.u16 	%r563, [%r78];
	add.s32 	%r137, %r563, %r562;
	cvt.u32.u16 	%r564, %rs9;
	ld.shared.u16 	%r565, [%r79];
	add.s32 	%r138, %r565, %r564;
	cvt.u32.u16 	%r566, %rs10;
	ld.shared.u16 	%r567, [%r80];
	add.s32 	%r139, %r567, %r566;
	cvt.u32.u16 	%r568, %rs11;
	ld.shared.u16 	%r569, [%r81];
	add.s32 	%r140, %r569, %r568;
	cvt.u32.u16 	%r570, %rs12;
	ld.shared.u16 	%r571, [%r82];
	add.s32 	%r141, %r571, %r570;
	cvt.u32.u16 	%r572, %rs13;
	ld.shared.u16 	%r573, [%r83];
	add.s32 	%r142, %r573, %r572;
	cvt.u32.u16 	%r574, %rs14;
	ld.shared.u16 	%r575, [%r84];
	add.s32 	%r143, %r575, %r574;
	cvt.u32.u16 	%r576, %rs15;
	ld.shared.u16 	%r577, [%r85];
	add.s32 	%r144, %r577, %r576;
	cvt.u32.u16 	%r578, %rs16;
	ld.shared.u16 	%r579, [%r86];
	add.s32 	%r145, %r579, %r578;
	cvt.u32.u16 	%r580, %rs17;
	ld.shared.u16 	%r581, [%r87];
	add.s32 	%r146, %r581, %r580;
	cvt.u32.u16 	%r582, %rs18;
	ld.shared.u16 	%r583, [%r88];
	add.s32 	%r147, %r583, %r582;
	cvt.u32.u16 	%r584, %rs19;
	ld.shared.u16 	%r585, [%r89];
	add.s32 	%r148, %r585, %r584;
	bar.sync 	0;
	setp.lt.s32 	%p32, %r722, %r190;
	@%p32 bra 	$L__BB8_83;
	cvt.u64.u32 	%rd8, %r2;
	shl.b32 	%r586, %r130, 2;
	mov.u32 	%r587, _ZZN3cub18CUB_300001_SM_10006detail10radix_sort31DeviceRadixSortSingleTileKernelINS1_5radix10policy_hubIiNS0_8NullTypeEyE10Policy1000ELNS0_9SortOrderE0EiS6_yNS1_21identity_decomposer_tEEEvPKT1_PSB_PKT2_PSF_T3_iiT4_E12temp_storage;
	add.s32 	%r588, %r587, %r586;
	st.shared.u32 	[%r588], %r741;
	shl.b32 	%r589, %r131, 2;
	add.s32 	%r590, %r587, %r589;
	st.shared.u32 	[%r590], %r740;
	shl.b32 	%r591, %r132, 2;
	add.s32 	%r592, %r587, %r591;
	st.shared.u32 	[%r592], %r739;
	shl.b32 	%r593, %r133, 2;
	add.s32 	%r594, %r587, %r593;
	st.shared.u32 	[%r594], %r738;
	shl.b32 	%r595, %r134, 2;
	add.s32 	%r596, %r587, %r595;
	st.shared.u32 	[%r596], %r737;
	shl.b32 	%r597, %r135, 2;
	add.s32 	%r598, %r587, %r597;
	st.shared.u32 	[%r598], %r736;
	shl.b32 	%r599, %r136, 2;
	add.s32 	%r600, %r587, %r599;
	st.shared.u32 	[%r600], %r735;
	shl.b32 	%r601, %r137, 2;
	add.s32 	%r602, %r587, %r601;
	st.shared.u32 	[%r602], %r734;
	shl.b32 	%r603, %r138, 2;
	add.s32 	%r604, %r587, %r603;
	st.shared.u32 	[%r604], %r733;
	shl.b32 	%r605, %r139, 2;
	add.s32 	%r606, %r587, %r605;
	st.shared.u32 	[%r606], %r732;
	shl.b32 	%r607, %r140, 2;
	add.s32 	%r608, %r587, %r607;
	st.shared.u32 	[%r608], %r731;
	shl.b32 	%r609, %r141, 2;
	add.s32 	%r610, %r587, %r609;
	st.shared.u32 	[%r610], %r730;
	shl.b32 	%r611, %r142, 2;
	add.s32 	%r612, %r587, %r611;
	st.shared.u32 	[%r612], %r729;
	shl.b32 	%r613, %r143, 2;
	add.s32 	%r614, %r587, %r613;
	st.shared.u32 	[%r614], %r728;
	shl.b32 	%r615, %r144, 2;
	add.s32 	%r616, %r587, %r615;
	st.shared.u32 	[%r616], %r727;
	shl.b32 	%r617, %r145, 2;
	add.s32 	%r618, %r587, %r617;
	st.shared.u32 	[%r618], %r726;
	shl.b32 	%r619, %r146, 2;
	add.s32 	%r620, %r587, %r619;
	st.shared.u32 	[%r620], %r725;
	shl.b32 	%r621, %r147, 2;
	add.s32 	%r622, %r587, %r621;
	st.shared.u32 	[%r622], %r724;
	shl.b32 	%r623, %r148, 2;
	add.s32 	%r624, %r587, %r623;
	st.shared.u32 	[%r624], %r723;
	bar.sync 	0;
	mad.lo.s32 	%r149, %r2, -72, %r46;
	ld.shared.u32 	%r150, [%r149+1024];
	ld.shared.u32 	%r151, [%r149+2048];
	ld.shared.u32 	%r152, [%r149+3072];
	ld.shared.u32 	%r153, [%r149+4096];
	ld.shared.u32 	%r154, [%r149+5120];
	ld.shared.u32 	%r155, [%r149+6144];
	ld.shared.u32 	%r156, [%r149+7168];
	ld.shared.u32 	%r157, [%r149+8192];
	ld.shared.u32 	%r158, [%r149+9216];
	ld.shared.u32 	%r159, [%r149+10240];
	ld.shared.u32 	%r160, [%r149+11264];
	ld.shared.u32 	%r161, [%r149+12288];
	ld.shared.u32 	%r162, [%r149+13312];
	ld.shared.u32 	%r163, [%r149+14336];
	ld.shared.u32 	%r164, [%r149+15360];
	ld.shared.u32 	%r165, [%r149+16384];
	ld.shared.u32 	%r166, [%r149+17408];
	ld.shared.u32 	%r167, [%r149+18432];
	setp.gt.u64 	%p33, %rd4, %rd8;
	cvta.to.global.u64 	%rd9, %rd3;
	mul.wide.u32 	%rd10, %r2, 4;
	add.s64 	%rd2, %rd9, %rd10;
	@%p33 bra 	$L__BB8_45;
	bra.uni 	$L__BB8_46;
$L__BB8_45:
	ld.shared.u32 	%r625, [%r149];
	xor.b32  	%r626, %r625, -2147483648;
	st.global.u32 	[%rd2], %r626;
$L__BB8_46:
	add.s32 	%r627, %r2, 256;
	cvt.u64.u32 	%rd11, %r627;
	setp.le.u64 	%p34, %rd4, %rd11;
	@%p34 bra 	$L__BB8_48;
	xor.b32  	%r628, %r150, -2147483648;
	st.global.u32 	[%rd2+1024], %r628;
$L__BB8_48:
	add.s32 	%r629, %r2, 512;
	cvt.u64.u32 	%rd12, %r629;
	setp.le.u64 	%p35, %rd4, %rd12;
	@%p35 bra 	$L__BB8_50;
	xor.b32  	%r630, %r151, -2147483648;
	st.global.u32 	[%rd2+2048], %r630;
$L__BB8_50:
	add.s32 	%r631, %r2, 768;
	cvt.u64.u32 	%rd13, %r631;
	setp.le.u64 	%p36, %rd4, %rd13;
	@%p36 bra 	$L__BB8_52;
	xor.b32  	%r632, %r152, -2147483648;
	st.global.u32 	[%rd2+3072], %r632;
$L__BB8_52:
	or.b32  	%r633, %r2, 1024;
	cvt.u64.u32 	%rd14, %r633;
	setp.le.u64 	%p37, %rd4, %rd14;
	@%p37 bra 	$L__BB8_54;
	xor.b32  	%r634, %r153, -2147483648;
	st.global.u32 	[%rd2+4096], %r634;
$L__BB8_54:
	add.s32 	%r635, %r2, 1280;
	cvt.u64.u32 	%rd15, %r635;
	setp.le.u64 	%p38, %rd4, %rd15;
	@%p38 bra 	$L__BB8_56;
	xor.b32  	%r636, %r154, -2147483648;
	st.global.u32 	[%rd2+5120], %r636;
$L__BB8_56:
	add.s32 	%r637, %r2, 1536;
	cvt.u64.u32 	%rd16, %r637;
	setp.le.u64 	%p39, %rd4, %rd16;
	@%p39 bra 	$L__BB8_58;
	xor.b32  	%r638, %r155, -2147483648;
	st.global.u32 	[%rd2+6144], %r638;
$L__BB8_58:
	add.s32 	%r639, %r2, 1792;
	cvt.u64.u32 	%rd17, %r639;
	setp.le.u64 	%p40, %rd4, %rd17;
	@%p40 bra 	$L__BB8_60;
	xor.b32  	%r640, %r156, -2147483648;
	st.global.u32 	[%rd2+7168], %r640;
$L__BB8_60:
	or.b32  	%r641, %r2, 2048;
	cvt.u64.u32 	%rd18, %r641;
	setp.le.u64 	%p41, %rd4, %rd18;
	@%p41 bra 	$L__BB8_62;
	xor.b32  	%r642, %r157, -2147483648;
	st.global.u32 	[%rd2+8192], %r642;
$L__BB8_62:
	add.s32 	%r643, %r2, 2304;
	cvt.u64.u32 	%rd19, %r643;
	setp.le.u64 	%p42, %rd4, %rd19;
	@%p42 bra 	$L__BB8_64;
	xor.b32  	%r644, %r158, -2147483648;
	st.global.u32 	[%rd2+9216], %r644;
$L__BB8_64:
	add.s32 	%r645, %r2, 2560;
	cvt.u64.u32 	%rd20, %r645;
	setp.le.u64 	%p43, %rd4, %rd20;
	@%p43 bra 	$L__BB8_66;
	xor.b32  	%r646, %r159, -2147483648;
	st.global.u32 	[%rd2+10240], %r646;
$L__BB8_66:
	add.s32 	%r647, %r2, 2816;
	cvt.u64.u32 	%rd21, %r647;
	setp.le.u64 	%p44, %rd4, %rd21;
	@%p44 bra 	$L__BB8_68;
	xor.b32  	%r648, %r160, -2147483648;
	st.global.u32 	[%rd2+11264], %r648;
$L__BB8_68:
	or.b32  	%r649, %r2, 3072;
	cvt.u64.u32 	%rd22, %r649;
	setp.le.u64 	%p45, %rd4, %rd22;
	@%p45 bra 	$L__BB8_70;
	xor.b32  	%r650, %r161, -2147483648;
	st.global.u32 	[%rd2+12288], %r650;
$L__BB8_70:
	add.s32 	%r651, %r2, 3328;
	cvt.u64.u32 	%rd23, %r651;
	setp.le.u64 	%p46, %rd4, %rd23;
	@%p46 bra 	$L__BB8_72;
	xor.b32  	%r652, %r162, -2147483648;
	st.global.u32 	[%rd2+13312], %r652;
$L__BB8_72:
	add.s32 	%r653, %r2, 3584;
	cvt.u64.u32 	%rd24, %r653;
	setp.le.u64 	%p47, %rd4, %rd24;
	@%p47 bra 	$L__BB8_74;
	xor.b32  	%r654, %r163, -2147483648;
	st.global.u32 	[%rd2+14336], %r654;
$L__BB8_74:
	add.s32 	%r655, %r2, 3840;
	cvt.u64.u32 	%rd25, %r655;
	setp.le.u64 	%p48, %rd4, %rd25;
	@%p48 bra 	$L__BB8_76;
	xor.b32  	%r656, %r164, -2147483648;
	st.global.u32 	[%rd2+15360], %r656;
$L__BB8_76:
	or.b32  	%r657, %r2, 4096;
	cvt.u64.u32 	%rd26, %r657;
	setp.le.u64 	%p49, %rd4, %rd26;
	@%p49 bra 	$L__BB8_78;
	xor.b32  	%r658, %r165, -2147483648;
	st.global.u32 	[%rd2+16384], %r658;
$L__BB8_78:
	add.s32 	%r659, %r2, 4352;
	cvt.u64.u32 	%rd27, %r659;
	setp.le.u64 	%p50, %rd4, %rd27;
	@%p50 bra 	$L__BB8_80;
	xor.b32  	%r660, %r166, -2147483648;
	st.global.u32 	[%rd2+17408], %r660;
$L__BB8_80:
	add.s32 	%r661, %r2, 4608;
	cvt.u64.u32 	%rd28, %r661;
	setp.le.u64 	%p51, %rd4, %rd28;
	@%p51 bra 	$L__BB8_82;
	xor.b32  	%r662, %r167, -2147483648;
	st.global.u32 	[%rd2+18432], %r662;
$L__BB8_82:
	ret;
$L__BB8_83:
	shl.b32 	%r663, %r130, 2;
	mov.u32 	%r664, _ZZN3cub18CUB_300001_SM_10006detail10radix_sort31DeviceRadixSortSingleTileKernelINS1_5radix10policy_hubIiNS0_8NullTypeEyE10Policy1000ELNS0_9SortOrderE0EiS6_yNS1_21identity_decomposer_tEEEvPKT1_PSB_PKT2_PSF_T3_iiT4_E12temp_storage;
	add.s32 	%r665, %r664, %r663;
	st.shared.u32 	[%r665], %r741;
	shl.b32 	%r666, %r131, 2;
	add.s32 	%r667, %r664, %r666;
	st.shared.u32 	[%r667], %r740;
	shl.b32 	%r668, %r132, 2;
	add.s32 	%r669, %r664, %r668;
	st.shared.u32 	[%r669], %r739;
	shl.b32 	%r670, %r133, 2;
	add.s32 	%r671, %r664, %r670;
	st.shared.u32 	[%r671], %r738;
	shl.b32 	%r672, %r134, 2;
	add.s32 	%r673, %r664, %r672;
	st.shared.u32 	[%r673], %r737;
	shl.b32 	%r674, %r135, 2;
	add.s32 	%r675, %r664, %r674;
	st.shared.u32 	[%r675], %r736;
	shl.b32 	%r676, %r136, 2;
	add.s32 	%r677, %r664, %r676;
	st.shared.u32 	[%r677], %r735;
	shl.b32 	%r678, %r137, 2;
	add.s32 	%r679, %r664, %r678;
	st.shared.u32 	[%r679], %r734;
	shl.b32 	%r680, %r138, 2;
	add.s32 	%r681, %r664, %r680;
	st.shared.u32 	[%r681], %r733;
	shl.b32 	%r682, %r139, 2;
	add.s32 	%r683, %r664, %r682;
	st.shared.u32 	[%r683], %r732;
	shl.b32 	%r684, %r140, 2;
	add.s32 	%r685, %r664, %r684;
	st.shared.u32 	[%r685], %r731;
	shl.b32 	%r686, %r141, 2;
	add.s32 	%r687, %r664, %r686;
	st.shared.u32 	[%r687], %r730;
	shl.b32 	%r688, %r142, 2;
	add.s32 	%r689, %r664, %r688;
	st.shared.u32 	[%r689], %r729;
	shl.b32 	%r690, %r143, 2;
	add.s32 	%r691, %r664, %r690;
	st.shared.u32 	[%r691], %r728;
	shl.b32 	%r692, %r144, 2;
	add.s32 	%r693, %r664, %r692;
	st.shared.u32 	[%r693], %r727;
	shl.b32 	%r694, %r145, 2;
	add.s32 	%r695, %r664, %r694;
	st.shared.u32 	[%r695], %r726;
	shl.b32 	%r696, %r146, 2;
	add.s32 	%r697, %r664, %r696;
	st.shared.u32 	[%r697], %r725;
	shl.b32 	%r698, %r147, 2;
	add.s32 	%r699, %r664, %r698;
	st.shared.u32 	[%r699], %r724;
	shl.b32 	%r700, %r148, 2;
	add.s32 	%r701, %r664, %r700;
	st.shared.u32 	[%r701], %r723;
	bar.sync 	0;
	ld.shared.u32 	%r741, [%r46];
	ld.shared.u32 	%r740, [%r46+4];
	ld.shared.u32 	%r739, [%r46+8];
	ld.shared.u32 	%r738, [%r46+12];
	ld.shared.u32 	%r737, [%r46+16];
	ld.shared.u32 	%r736, [%r46+20];
	ld.shared.u32 	%r735, [%r46+24];
	ld.shared.u32 	%r734, [%r46+28];
	ld.shared.u32 	%r733, [%r46+32];
	ld.shared.u32 	%r732, [%r46+36];
	ld.shared.u32 	%r731, [%r46+40];
	ld.shared.u32 	%r730, [%r46+44];
	ld.shared.u32 	%r729, [%r46+48];
	ld.shared.u32 	%r728, [%r46+52];
	ld.shared.u32 	%r727, [%r46+56];
	ld.shared.u32 	%r726, [%r46+60];
	ld.shared.u32 	%r725, [%r46+64];
	ld.shared.u32 	%r724, [%r46+68];
	ld.shared.u32 	%r723, [%r46+72];
	bar.sync 	0;
	add.s32 	%r722, %r722, 6;
	add.s32 	%r721, %r721, -6;
	bra.uni 	$L__BB8_39;

}
	// .globl	_ZN3cub18CUB_300001_SM_10006detail10radix_sort30DeviceRadixSortHistogramKernelINS1_5radix10policy_hubIiNS0_8NullTypeEyE10Policy1000ELNS0_9SortOrderE0EiyNS1_21identity_decomposer_tEEEvPT2_PKT1_SB_iiT3_
.visible .entry _ZN3cub18CUB_300001_SM_10006detail10radix_sort30DeviceRadixSortHistogramKernelINS1_5radix10policy_hubIiNS0_8NullTypeEyE10Policy1000ELNS0_9SortOrderE0EiyNS1_21identity_decomposer_tEEEvPT2_PKT1_SB_iiT3_(
	.param .u64 .ptr .align 1 _ZN3cub18CUB_300001_SM_10006detail10radix_sort30DeviceRadixSortHistogramKernelINS1_5radix10policy_hubIiNS0_8NullTypeEyE10Policy1000ELNS0_9SortOrderE0EiyNS1_21identity_decomposer_tEEEvPT2_PKT1_SB_iiT3__param_0,
	.param .u64 .ptr .align 1 _ZN3cub18CUB_300001_SM_10006detail10radix_sort30DeviceRadixSortHistogramKernelINS1_5radix10policy_hubIiNS0_8NullTypeEyE10Policy1000ELNS0_9SortOrderE0EiyNS1_21identity_decomposer_tEEEvPT2_PKT1_SB_iiT3__param_1,
	.param .u64 _ZN3cub18CUB_300001_SM_10006detail10radix_sort30DeviceRadixSortHistogramKernelINS1_5radix10policy_hubIiNS0_8NullTypeEyE10Policy1000ELNS0_9SortOrderE0EiyNS1_21identity_decomposer_tEEEvPT2_PKT1_SB_iiT3__param_2,
	.param .u32 _ZN3cub18CUB_300001_SM_10006detail10radix_sort30DeviceRadixSortHistogramKernelINS1_5radix10policy_hubIiNS0_8NullTypeEyE10Policy1000ELNS0_9SortOrderE0EiyNS1_21identity_decomposer_tEEEvPT2_PKT1_SB_iiT3__param_3,
	.param .u32 _ZN3cub18CUB_300001_SM_10006detail10radix_sort30DeviceRadixSortHistogramKernelINS1_5radix10policy_hubIiNS0_8NullTypeEyE10Policy1000ELNS0_9SortOrderE0EiyNS1_21identity_decomposer_tEEEvPT2_PKT1_SB_iiT3__param_4,
	.param .align 1 .b8 _ZN3cub18CUB_300001_SM_10006detail10radix_sort30DeviceRadixSortHistogramKernelINS1_5radix10policy_hubIiNS0_8NullTypeEyE10Policy1000ELNS0_9SortOrderE0EiyNS1_21identity_decomposer_tEEEvPT2_PKT1_SB_iiT3__param_5[1]
)
.maxntid 128
{
	.reg .pred 	%p<91>;
	.reg .b32 	%r<486>;
	.reg .b64 	%rd<137>;
	// demoted variable
	.shared .align 4 .b8 _ZZN3cub18CUB_300001_SM_10006detail10radix_sort30DeviceRadixSortHistogramKernelINS1_5radix10policy_hubIiNS0_8NullTypeEyE10Policy1000ELNS0_9SortOrderE0EiyNS1_21identity_decomposer_tEEEvPT2_PKT1_SB_iiT3_E12temp_storage[4096];
	ld.param.u64 	%rd18, [_ZN3cub18CUB_300001_SM_10006detail10radix_sort30DeviceRadixSortHistogramKernelINS1_5radix10policy_hubIiNS0_8NullTypeEyE10Policy1000ELNS0_9SortOrderE0EiyNS1_21identity_decomposer_tEEEvPT2_PKT1_SB_iiT3__param_0];
	ld.param.u64 	%rd19, [_ZN3cub18CUB_300001_SM_10006detail10radix_sort30DeviceRadixSortHistogramKernelINS1_5radix10policy_hubIiNS0_8NullTypeEyE10Policy1000ELNS0_9SortOrderE0EiyNS1_21identity_decomposer_tEEEvPT2_PKT1_SB_iiT3__param_1];
	ld.param.u64 	%rd17, [_ZN3cub18CUB_300001_SM_10006detail10radix_sort30DeviceRadixSortHistogramKernelINS1_5radix10policy_hubIiNS0_8NullTypeEyE10Policy1000ELNS0_9SortOrderE0EiyNS1_21identity_decomposer_tEEEvPT2_PKT1_SB_iiT3__param_2];
	ld.param.u32 	%r174, [_ZN3cub18CUB_300001_SM_10006detail10radix_sort30DeviceRadixSortHistogramKernelINS1_5radix10policy_hubIiNS0_8NullTypeEyE10Policy1000ELNS0_9SortOrderE0EiyNS1_21identity_decomposer_tEEEvPT2_PKT1_SB_iiT3__param_3];
	ld.param.u32 	%r175, [_ZN3cub18CUB_300001_SM_10006detail10radix_sort30DeviceRadixSortHistogramKernelINS1_5radix10policy_hubIiNS0_8NullTypeEyE10Policy1000ELNS0_9SortOrderE0EiyNS1_21identity_decomposer_tEEEvPT2_PKT1_SB_iiT3__param_4];
	cvta.to.global.u64 	%rd1, %rd19;
	cvta.to.global.u64 	%rd2, %rd18;
	setp.eq.s64 	%p2, %rd17, 0;
	@%p2 bra 	$L__BB9_153;
	sub.s32 	%r176, %r175, %r174;
	add.s32 	%r177, %r176, 7;
	shr.s32 	%r178, %r177, 31;
	shr.u32 	%r179, %r178, 29;
	add.s32 	%r180, %r177, %r179;
	shr.s32 	%r181, %r180, 3;
	mov.u32 	%r182, %tid.x;
	setp.gt.u32 	%p3, %r182, 255;
	setp.lt.s32 	%p4, %r177, 8;
	mov.u32 	%r183, %ctaid.x;
	shl.b32 	%r184, %r183, 11;
	cvt.u64.u32 	%rd3, %r184;
	mov.u32 	%r185, %nctaid.x;
	shl.b32 	%r186, %r185, 11;
	cvt.u64.u32 	%rd4, %r186;
	add.s32 	%r1, %r181, -1;
	and.b32  	%r2, %r181, 15;
	and.b32  	%r3, %r181, 7;
	add.s32 	%r4, %r3, -1;
	and.b32  	%r5, %r181, 3;
	or.pred  	%p1, %p3, %p4;
	shl.b32 	%r187, %r182, 2;
	mov.u32 	%r188, _ZZN3cub18CUB_300001_SM_10006detail10radix_sort30DeviceRadixSortHistogramKernelINS1_5radix10policy_hubIiNS0_8NullTypeEyE10Policy1000ELNS0_9SortOrderE0EiyNS1_21identity_decomposer_tEEEvPT2_PKT1_SB_iiT3_E12temp_storage;
	add.s32 	%r6, %r188, %r187;
	and.b32  	%r7, %r181, 268435440;
	cvt.u64.u32 	%rd5, %r182;
	add.s32 	%r8, %r182, 128;
	add.s32 	%r9, %r182, 256;
	add.s32 	%r10, %r182, 384;
	add.s32 	%r11, %r182, 512;
	add.s32 	%r12, %r182, 640;
	add.s32 	%r13, %r182, 768;
	or.b32  	%r14, %r182, 1024;
	add.s32 	%r15, %r182, 1920;
	and.b32  	%r16, %r181, 268435448;
	and.b32  	%r17, %r181, 1;
	neg.s32 	%r18, %r7;
	add.s32 	%r19, %r6, 8192;
	add.s64 	%rd21, %rd17, -1;
	shr.u64 	%rd22, %rd21, 30;
	add.s64 	%rd23, %rd22, 1;
	min.u64 	%rd6, %rd23, %rd17;
	mov.b64 	%rd135, 0;
$L__BB9_2:
	@%p1 bra 	$L__BB9_30;
	setp.lt.u32 	%p5, %r1, 15;
	mov.b32 	%r439, 0;
	@%p5 bra 	$L__BB9_6;
	mov.u32 	%r436, %r19;
	mov.u32 	%r437, %r18;
$L__BB9_5:
	.pragma "nounroll";
	mov.b32 	%r190, 0;
	st.shared.u32 	[%r436+-8192], %r190;
	st.shared.u32 	[%r436+-7168], %r190;
	st.shared.u32 	[%r436+-6144], %r190;
	st.shared.u32 	[%r436+-5120], %r190;
	st.shared.u32 	[%r436+-4096], %r190;
	st.shared.u32 	[%r436+-3072], %r190;
	st.shared.u32 	[%r436+-2048], %r190;
	st.shared.u32 	[%r436+-1024], %r190;
	st.shared.u32 	[%r436], %r190;
	st.shared.u32 	[%r436+1024], %r190;
	st.shared.u32 	[%r436+2048], %r190;
	st.shared.u32 	[%r436+3072], %r190;
	st.shared.u32 	[%r436+4096], %r190;
	st.shared.u32 	[%r436+5120], %r190;
	st.shared.u32 	[%r436+6144], %r190;
	st.shared.u32 	[%r436+7168], %r190;
	add.s32 	%r437, %r437, 16;
	add.s32 	%r436, %r436, 16384;
	setp.ne.s32 	%p6, %r437, 0;
	mov.u32 	%r439, %r7;
	@%p6 bra 	$L__BB9_5;
$L__BB9_6:
	add.s32 	%r25, %r2, -1;
	setp.eq.s32 	%p7, %r2, 0;
	@%p7 bra 	$L__BB9_16;
	setp.lt.u32 	%p8, %r25, 7;
	@%p8 bra 	$L__BB9_9;
	shl.b32 	%r191, %r439, 10;
	add.s32 	%r192, %r6, %r191;
	mov.b32 	%r193, 0;
	st.shared.u32 	[%r192], %r193;
	st.shared.u32 	[%r192+1024], %r193;
	st.shared.u32 	[%r192+2048], %r193;
	st.shared.u32 	[%r192+3072], %r193;
	st.shared.u32 	[%r192+4096], %r193;
	st.shared.u32 	[%r192+5120], %r193;
	st.shared.u32 	[%r192+6144], %r193;
	st.shared.u32 	[%r192+7168], %r193;
	add.s32 	%r439, %r439, 8;
$L__BB9_9:
	setp.eq.s32 	%p9, %r3, 0;
	@%p9 bra 	$L__BB9_16;
	setp.lt.u32 	%p10, %r4, 3;
	@%p10 bra 	$L__BB9_12;
	shl.b32 	%r194, %r439, 10;
	add.s32 	%r195, %r6, %r194;
	mov.b32 	%r196, 0;
	st.shared.u32 	[%r195], %r196;
	st.shared.u32 	[%r195+1024], %r196;
	st.shared.u32 	[%r195+2048], %r196;
	st.shared.u32 	[%r195+3072], %r196;
	add.s32 	%r439, %r439, 4;
$L__BB9_12:
	setp.eq.s32 	%p11, %r5, 0;
	@%p11 bra 	$L__BB9_16;
	setp.eq.s32 	%p12, %r5, 1;
	shl.b32 	%r197, %r439, 10;
	add.s32 	%r30, %r6, %r197;
	mov.b32 	%r198, 0;
	st.shared.u32 	[%r30], %r198;
	@%p12 bra 	$L__BB9_16;
	setp.eq.s32 	%p13, %r5, 2;
	mov.b32 	%r199, 0;
	st.shared.u32 	[%r30+1024], %r199;
	@%p13 bra 	$L__BB9_16;
	mov.b32 	%r200, 0;
	st.shared.u32 	[%r30+2048], %r200;
$L__BB9_16:
	cvt.u32.u64 	%r201, %rd5;
	setp.gt.u32 	%p14, %r201, 127;
	@%p14 bra 	$L__BB9_30;
	setp.lt.u32 	%p15, %r1, 15;
	mov.b32 	%r443, 0;
	@%p15 bra 	$L__BB9_20;
	mov.b32 	%r441, 0;
$L__BB9_19:
	.pragma "nounroll";
	shl.b32 	%r204, %r441, 10;
	add.s32 	%r205, %r6, %r204;
	mov.b32 	%r206, 0;
	st.shared.u32 	[%r205+512], %r206;
	st.shared.u32 	[%r205+1536], %r206;
	st.shared.u32 	[%r205+2560], %r206;
	st.shared.u32 	[%r205+3584], %r206;
	st.shared.u32 	[%r205+4608], %r206;
	st.shared.u32 	[%r205+5632], %r206;
	st.shared.u32 	[%r205+6656], %r206;
	st.shared.u32 	[%r205+7680], %r206;
	st.shared.u32 	[%r205+8704], %r206;
	st.shared.u32 	[%r205+9728], %r206;
	st.shared.u32 	[%r205+10752], %r206;
	st.shared.u32 	[%r205+11776], %r206;
	st.shared.u32 	[%r205+12800], %r206;
	st.shared.u32 	[%r205+13824], %r206;
	st.shared.u32 	[%r205+14848], %r206;
	st.shared.u32 	[%r205+15872], %r206;
	add.s32 	%r441, %r441, 16;
	setp.ne.s32 	%p16, %r441, %r7;
	mov.u32 	%r443, %r7;
	@%p16 bra 	$L__BB9_19;
$L__BB9_20:
	setp.eq.s32 	%p17, %r2, 0;
	@%p17 bra 	$L__BB9_30;
	setp.lt.u32 	%p18, %r25, 7;
	@%p18 bra 	$L__BB9_23;
	shl.b32 	%r207, %r443, 10;
	add.s32 	%r208, %r6, %r207;
	mov.b32 	%r209, 0;
	st.shared.u32 	[%r208+512], %r209;
	st.shared.u32 	[%r208+1536], %r209;
	st.shared.u32 	[%r208+2560], %r209;
	st.shared.u32 	[%r208+3584], %r209;
	st.shared.u32 	[%r208+4608], %r209;
	st.shared.u32 	[%r208+5632], %r209;
	st.shared.u32 	[%r208+6656], %r209;
	st.shared.u32 	[%r208+7680], %r209;
	add.s32 	%r443, %r443, 8;
$L__BB9_23:
	setp.eq.s32 	%p19, %r3, 0;
	@%p19 bra 	$L__BB9_30;
	setp.lt.u32 	%p20, %r4, 3;
	@%p20 bra 	$L__BB9_26;
	shl.b32 	%r210, %r443, 10;
	add.s32 	%r211, %r6, %r210;
	mov.b32 	%r212, 0;
	st.shared.u32 	[%r211+512], %r212;
	st.shared.u32 	[%r211+1536], %r212;
	st.shared.u32 	[%r211+2560], %r212;
	st.shared.u32 	[%r211+3584], %r212;
	add.s32 	%r443, %r443, 4;
$L__BB9_26:
	setp.eq.s32 	%p21, %r5, 0;
	@%p21 bra 	$L__BB9_30;
	setp.eq.s32 	%p22, %r5, 1;
	shl.b32 	%r213, %r443, 10;
	add.s32 	%r38, %r6, %r213;
	mov.b32 	%r214, 0;
	st.shared.u32 	[%r38+512], %r214;
	@%p22 bra 	$L__BB9_30;
	setp.eq.s32 	%p23, %r5, 2;
	mov.b32 	%r215, 0;
	st.shared.u32 	[%r38+1536], %r215;
	@%p23 bra 	$L__BB9_30;
	mov.b32 	%r216, 0;
	st.shared.u32 	[%r38+2560], %r216;
$L__BB9_30:
	bar.sync 	0;
	bar.sync 	0;
	shl.b64 	%rd8, %rd135, 30;
	sub.s64 	%rd24, %rd17, %rd8;
	min.u64 	%rd9, %rd24, 1073741824;
	setp.le.u64 	%p24, %rd9, %rd3;
	@%p24 bra 	$L__BB9_70;
	mov.u64 	%rd136, %rd3;
$L__BB9_32:
	add.s64 	%rd11, %rd136, %rd8;
	sub.s64 	%rd12, %rd17, %rd11;
	setp.lt.u64 	%p25, %rd12, 2048;
	@%p25 bra 	$L__BB9_34;
	add.s64 	%rd27, %rd11, %rd5;
	shl.b64 	%rd28, %rd27, 2;
	add.s64 	%rd29, %rd1, %rd28;
	ld.global.u32 	%r475, [%rd29];
	ld.global.u32 	%r474, [%rd29+512];
	ld.global.u32 	%r473, [%rd29+1024];
	ld.global.u32 	%r472, [%rd29+1536];
	ld.global.u32 	%r471, [%rd29+2048];
	ld.global.u32 	%r470, [%rd29+2560];
	ld.global.u32 	%r469, [%rd29+3072];
	ld.global.u32 	%r468, [%rd29+3584];
	ld.global.u32 	%r467, [%rd29+4096];
	ld.global.u32 	%r466, [%rd29+4608];
	ld.global.u32 	%r465, [%rd29+5120];
	ld.global.u32 	%r464, [%rd29+5632];
	ld.global.u32 	%r463, [%rd29+6144];
	ld.global.u32 	%r462, [%rd29+6656];
	ld.global.u32 	%r461, [%rd29+7168];
	ld.global.u32 	%r460, [%rd29+7680];
	bra.uni 	$L__BB9_66;
$L__BB9_34:
	cvt.u32.u64 	%r218, %rd5;
	cvt.u32.u64 	%r55, %rd12;
	setp.ge.s32 	%p26, %r218, %r55;
	add.s64 	%rd25, %rd11, %rd5;
	shl.b64 	%rd26, %rd25, 2;
	add.s64 	%rd13, %rd1, %rd26;
	mov.b32 	%r475, 2147483647;
	@%p26 bra 	$L__BB9_36;
	ld.global.u32 	%r475, [%rd13];
$L__BB9_36:
	setp.ge.s32 	%p27, %r8, %r55;
	mov.b32 	%r474, 2147483647;
	@%p27 bra 	$L__BB9_38;
	ld.global.u32 	%r474, [%rd13+512];
$L__BB9_38:
	setp.ge.s32 	%p28, %r9, %r55;
	mov.b32 	%r473, 2147483647;
	@%p28 bra 	$L__BB9_40;
	ld.global.u32 	%r473, [%rd13+1024];
$L__BB9_40:
	setp.ge.s32 	%p29, %r10, %r55;
	mov.b32 	%r472, 2147483647;
	@%p29 bra 	$L__BB9_42;
	ld.global.u32 	%r472, [%rd13+1536];
$L__BB9_42:
	setp.ge.s32 	%p30, %r11, %r55;
	mov.b32 	%r471, 2147483647;
	@%p30 bra 	$L__BB9_44;
	ld.global.u32 	%r471, [%rd13+2048];
$L__BB9_44:
	setp.ge.s32 	%p31, %r12, %r55;
	mov.b32 	%r470, 2147483647;
	@%p31 bra 	$L__BB9_46;
	ld.global.u32 	%r470, [%rd13+2560];
$L__BB9_46:
	setp.ge.s32 	%p32, %r13, %r55;
	mov.b32 	%r469, 2147483647;
	@%p32 bra 	$L__BB9_48;
	ld.global.u32 	%r469, [%rd13+3072];
$L__BB9_48:
	mov.u32 	%r226, %tid.x;
	add.s32 	%r227, %r226, 896;
	setp.ge.s32 	%p33, %r227, %r55;
	mov.b32 	%r468, 2147483647;
	@%p33 bra 	$L__BB9_50;
	ld.global.u32 	%r468, [%rd13+3584];
$L__BB9_50:
	setp.ge.s32 	%p34, %r14, %r55;
	mov.b32 	%r467, 2147483647;
	@%p34 bra 	$L__BB9_52;
	ld.global.u32 	%r467, [%rd13+4096];
$L__BB9_52:
	add.s32 	%r231, %r226, 1152;
	setp.ge.s32 	%p35, %r231, %r55;
	mov.b32 	%r466, 2147483647;
	@%p35 bra 	$L__BB9_54;
	ld.global.u32 	%r466, [%rd13+4608];
$L__BB9_54:
	add.s32 	%r234, %r226, 1280;
	setp.ge.s32 	%p36, %r234, %r55;
	mov.b32 	%r465, 2147483647;
	@%p36 bra 	$L__BB9_56;
	ld.global.u32 	%r465, [%rd13+5120];
$L__BB9_56:
	add.s32 	%r237, %r226, 1408;
	setp.ge.s32 	%p37, %r237, %r55;
	mov.b32 	%r464, 2147483647;
	@%p37 bra 	$L__BB9_58;
	ld.global.u32 	%r464, [%rd13+5632];
$L__BB9_58:
	add.s32 	%r240, %r226, 1536;
	setp.ge.s32 	%p38, %r240, %r55;
	mov.b32 	%r463, 2147483647;
	@%p38 bra 	$L__BB9_60;
	ld.global.u32 	%r463, [%rd13+6144];
$L__BB9_60:
	add.s32 	%r243, %r226, 1664;
	setp.ge.s32 	%p39, %r243, %r55;
	mov.b32 	%r462, 2147483647;
	@%p39 bra 	$L__BB9_62;
	ld.global.u32 	%r462, [%rd13+6656];
$L__BB9_62:
	add.s32 	%r246, %r226, 1792;
	setp.ge.s32 	%p40, %r246, %r55;
	mov.b32 	%r461, 2147483647;
	@%p40 bra 	$L__BB9_64;
	ld.global.u32 	%r461, [%rd13+7168];
$L__BB9_64:
	setp.ge.s32 	%p41, %r15, %r55;
	mov.b32 	%r460, 2147483647;
	@%p41 bra 	$L__BB9_66;
	ld.global.u32 	%r460, [%rd13+7680];
$L__BB9_66:
	setp.le.s32 	%p42, %r175, %r174;
	@%p42 bra 	$L__BB9_69;
	xor.b32  	%r103, %r460, -2147483648;
	xor.b32  	%r104, %r461, -2147483648;
	xor.b32  	%r105, %r462, -2147483648;
	xor.b32  	%r106, %r463, -2147483648;
	xor.b32  	%r107, %r464, -2147483648;
	xor.b32  	%r108, %r465, -2147483648;
	xor.b32  	%r109, %r466, -2147483648;
	xor.b32  	%r110, %r467, -2147483648;
	xor.b32  	%r111, %r468, -2147483648;
	xor.b32  	%r112, %r469, -2147483648;
	xor.b32  	%r113, %r470, -2147483648;
	xor.b32  	%r114, %r471, -2147483648;
	xor.b32  	%r115, %r472, -2147483648;
	xor.b32  	%r116, %r473, -2147483648;
	xor.b32  	%r117, %r474, -2147483648;
	xor.b32  	%r118, %r475, -2147483648;
	mov.b32 	%r476, 0;
	mov.u32 	%r477, %r174;
$L__BB9_68:
	sub.s32 	%r249, %r175, %r477;
	shl.b32 	%r250, %r476, 10;
	mov.u32 	%r251, _ZZN3cub18CUB_300001_SM_10006detail10radix_sort30DeviceRadixSortHistogramKernelINS1_5radix10policy_hubIiNS0_8NullTypeEyE10Policy1000ELNS0_9SortOrderE0EiyNS1_21identity_decomposer_tEEEvPT2_PKT1_SB_iiT3_E12temp_storage;
	add.s32 	%r252, %r251, %r250;
	min.s32 	%r253, %r249, 8;
	mov.b32 	%r254, -1;
	shl.b32 	%r255, %r254, %r253;
	not.b32 	%r256, %r255;
	shr.u32 	%r257, %r118, %r477;
	and.b32  	%r258, %r257, %r256;
	shl.b32 	%r259, %r258, 2;
	add.s32 	%r260, %r252, %r259;
	atom.shared.add.u32 	%r261, [%r260], 1;
	shr.u32 	%r262, %r117, %r477;
	and.b32  	%r263, %r262, %r256;
	shl.b32 	%r264, %r263, 2;
	add.s32 	%r265, %r252, %r264;
	atom.shared.add.u32 	%r266, [%r265], 1;
	shr.u32 	%r267, %r116, %r477;
	and.b32  	%r268, %r267, %r256;
	shl.b32 	%r269, %r268, 2;
	add.s32 	%r270, %r252, %r269;
	atom.shared.add.u32 	%r271, [%r270], 1;
	shr.u32 	%r272, %r115, %r477;
	and.b32  	%r273, %r272, %r256;
	shl.b32 	%r274, %r273, 2;
	add.s32 	%r275, %r252, %r274;
	atom.shared.add.u32 	%r276, [%r275], 1;
	shr.u32 	%r277, %r114, %r477;
	and.b32  	%r278, %r277, %r256;
	shl.b32 	%r279, %r278, 2;
	add.s32 	%r280, %r252, %r279;
	atom.shared.add.u32 	%r281, [%r280], 1;
	shr.u32 	%r282, %r113, %r477;
	and.b32  	%r283, %r282, %r256;
	shl.b32 	%r284, %r283, 2;
	add.s32 	%r285, %r252, %r284;
	atom.shared.add.u32 	%r286, [%r285], 1;
	shr.u32 	%r287, %r112, %r477;
	and.b32  	%r288, %r287, %r256;
	shl.b32 	%r289, %r288, 2;
	add.s32 	%r290, %r252, %r289;
	atom.shared.add.u32 	%r291, [%r290], 1;
	shr.u32 	%r292, %r111, %r477;
	and.b32  	%r293, %r292, %r256;
	shl.b32 	%r294, %r293, 2;
	add.s32 	%r295, %r252, %r294;
	atom.shared.add.u32 	%r296, [%r295], 1;
	shr.u32 	%r297, %r110, %r477;
	and.b32  	%r298, %r297, %r256;
	shl.b32 	%r299, %r298, 2;
	add.s32 	%r300, %r252, %r299;
	atom.shared.add.u32 	%r301, [%r300], 1;
	shr.u32 	%r302, %r109, %r477;
	and.b32  	%r303, %r302, %r256;
	shl.b32 	%r304, %r303, 2;
	add.s32 	%r305, %r252, %r304;
	atom.shared.add.u32 	%r306, [%r305], 1;
	shr.u32 	%r307, %r108, %r477;
	and.b32  	%r308, %r307, %r256;
	shl.b32 	%r309, %r308, 2;
	add.s32 	%r310, %r252, %r309;
	atom.shared.add.u32 	%r311, [%r310], 1;
	shr.u32 	%r312, %r107, %r477;
	and.b32  	%r313, %r312, %r256;
	shl.b32 	%r314, %r313, 2;
	add.s32 	%r315, %r252, %r314;
	atom.shared.add.u32 	%r316, [%r315], 1;
	shr.u32 	%r317, %r106, %r477;
	and.b32  	%r318, %r317, %r256;
	shl.b32 	%r319, %r318, 2;
	add.s32 	%r320, %r252, %r319;
	atom.shared.add.u32 	%r321, [%r320], 1;
	shr.u32 	%r322, %r105, %r477;
	and.b32  	%r323, %r322, %r256;
	shl.b32 	%r324, %r323, 2;
	add.s32 	%r325, %r252, %r324;
	atom.shared.add.u32 	%r326, [%r325], 1;
	shr.u32 	%r327, %r104, %r477;
	and.b32  	%r328, %r327, %r256;
	shl.b32 	%r329, %r328, 2;
	add.s32 	%r330, %r252, %r329;
	atom.shared.add.u32 	%r331, [%r330], 1;
	shr.u32 	%r332, %r103, %r477;
	and.b32  	%r333, %r332, %r256;
	shl.b32 	%r334, %r333, 2;
	add.s32 	%r335, %r252, %r334;
	atom.shared.add.u32 	%r336, [%r335], 1;
	add.s32 	%r477, %r477, 8;
	add.s32 	%r476, %r476, 1;
	setp.lt.s32 	%p43, %r477, %r175;
	@%p43 bra 	$L__BB9_68;
$L__BB9_69:
	add.s64 	%rd136, %rd136, %rd4;
	setp.lt.u64 	%p44, %rd136, %rd9;
	@%p44 bra 	$L__BB9_32;
$L__BB9_70:
	bar.sync 	0;
	@%p1 bra 	$L__BB9_152;
	setp.lt.u32 	%p45, %r1, 7;
	mov.b32 	%r480, 0;
	@%p45 bra 	$L__BB9_90;
	mov.b32 	%r478, 0;
$L__BB9_73:
	.pragma "nounroll";
	shl.b32 	%r339, %r478, 10;
	add.s32 	%r124, %r6, %r339;
	ld.shared.u32 	%r125, [%r124];
	setp.eq.s32 	%p46, %r125, 0;
	@%p46 bra 	$L__BB9_75;
	cvt.u32.u64 	%r340, %rd5;
	shl.b32 	%r341, %r478, 8;
	add.s32 	%r342, %r341, %r340;
	mul.wide.u32 	%rd30, %r342, 8;
	add.s64 	%rd31, %rd2, %rd30;
	cvt.u64.u32 	%rd32, %r125;
	atom.global.add.u64 	%rd33, [%rd31], %rd32;
$L__BB9_75:
	ld.shared.u32 	%r126, [%r124+1024];
	setp.eq.s32 	%p47, %r126, 0;
	@%p47 bra 	$L__BB9_77;
	cvt.u32.u64 	%r343, %rd5;
	shl.b32 	%r344, %r478, 8;
	add.s32 	%r345, %r344, %r343;
	add.s32 	%r346, %r345, 256;
	mul.wide.u32 	%rd34, %r346, 8;
	add.s64 	%rd35, %rd2, %rd34;
	cvt.u64.u32 	%rd36, %r126;
	atom.global.add.u64 	%rd37, [%rd35], %rd36;
$L__BB9_77:
	ld.shared.u32 	%r127, [%r124+2048];
	setp.eq.s32 	%p48, %r127, 0;
	@%p48 bra 	$L__BB9_79;
	cvt.u32.u64 	%r347, %rd5;
	shl.b32 	%r348, %r478, 8;
	add.s32 	%r349, %r348, %r347;
	add.s32 	%r350, %r349, 512;
	mul.wide.u32 	%rd38, %r350, 8;
	add.s64 	%rd39, %rd2, %rd38;
	cvt.u64.u32 	%rd40, %r127;
	atom.global.add.u64 	%rd41, [%rd39], %rd40;
$L__BB9_79:
	ld.shared.u32 	%r128, [%r124+3072];
	setp.eq.s32 	%p49, %r128, 0;
	@%p49 bra 	$L__BB9_81;
	cvt.u32.u64 	%r351, %rd5;
	shl.b32 	%r352, %r478, 8;
	add.s32 	%r353, %r352, %r351;
	add.s32 	%r354, %r353, 768;
	mul.wide.u32 	%rd42, %r354, 8;
	add.s64 	%rd43, %rd2, %rd42;
	cvt.u64.u32 	%rd44, %r128;
	atom.global.add.u64 	%rd45, [%rd43], %rd44;
$L__BB9_81:
	ld.shared.u32 	%r129, [%r124+4096];
	setp.eq.s32 	%p50, %r129, 0;
	@%p50 bra 	$L__BB9_83;
	cvt.u32.u64 	%r355, %rd5;
	shl.b32 	%r356, %r478, 8;
	add.s32 	%r357, %r356, %r355;
	add.s32 	%r358, %r357, 1024;
	mul.wide.u32 	%rd46, %r358, 8;
	add.s64 	%rd47, %rd2, %rd46;
	cvt.u64.u32 	%rd48, %r129;
	atom.global.add.u64 	%rd49, [%rd47], %rd48;
$L__BB9_83:
	ld.shared.u32 	%r130, [%r124+5120];
	setp.eq.s32 	%p51, %r130, 0;
	@%p51 bra 	$L__BB9_85;
	cvt.u32.u64 	%r359, %rd5;
	shl.b32 	%r360, %r478, 8;
	add.s32 	%r361, %r360, %r359;
	add.s32 	%r362, %r361, 1280;
	mul.wide.u32 	%rd50, %r362, 8;
	add.s64 	%rd51, %rd2, %rd50;
	cvt.u64.u32 	%rd52, %r130;
	atom.global.add.u64 	%rd53, [%rd51], %rd52;
$L__BB9_85:
	ld.shared.u32 	%r131, [%r124+6144];
	setp.eq.s32 	%p52, %r131, 0;
	@%p52 bra 	$L__BB9_87;
	cvt.u32.u64 	%r363, %rd5;
	shl.b32 	%r364, %r478, 8;
	add.s32 	%r365, %r364, %r363;
	add.s32 	%r366, %r365, 1536;
	mul.wide.u32 	%rd54, %r366, 8;
	add.s64 	%rd55, %rd2, %rd54;
	cvt.u64.u32 	%rd56, %r131;
	atom.global.add.u64 	%rd57, [%rd55], %rd56;
$L__BB9_87:
	ld.shared.u32 	%r132, [%r124+7168];
	setp.eq.s32 	%p53, %r132, 0;
	@%p53 bra 	$L__BB9_89;
	cvt.u32.u64 	%r367, %rd5;
	shl.b32 	%r368, %r478, 8;
	add.s32 	%r369, %r368, %r367;
	add.s32 	%r370, %r369, 1792;
	mul.wide.u32 	%rd58, %r370, 8;
	add.s64 	%rd59, %rd2, %rd58;
	cvt.u64.u32 	%rd60, %r132;
	atom.global.add.u64 	%rd61, [%rd59], %rd60;
$L__BB9_89:
	add.s32 	%r478, %r478, 8;
	setp.ne.s32 	%p54, %r478, %r16;
	mov.u32 	%r480, %r16;
	@%p54 bra 	$L__BB9_73;
$L__BB9_90:
	add.s32 	%r135, %r5, -1;
	setp.eq.s32 	%p55, %r3, 0;
	@%p55 bra 	$L__BB9_111;
	setp.lt.u32 	%p56, %r4, 3;
	@%p56 bra 	$L__BB9_101;
	shl.b32 	%r371, %r480, 10;
	add.s32 	%r136, %r6, %r371;
	ld.shared.u32 	%r137, [%r136];
	setp.eq.s32 	%p57, %r137, 0;
	@%p57 bra 	$L__BB9_94;
	cvt.u32.u64 	%r372, %rd5;
	shl.b32 	%r373, %r480, 8;
	add.s32 	%r374, %r373, %r372;
	mul.wide.u32 	%rd62, %r374, 8;
	add.s64 	%rd63, %rd2, %rd62;
	cvt.u64.u32 	%rd64, %r137;
	atom.global.add.u64 	%rd65, [%rd63], %rd64;
$L__BB9_94:
	ld.shared.u32 	%r138, [%r136+1024];
	setp.eq.s32 	%p58, %r138, 0;
	@%p58 bra 	$L__BB9_96;
	cvt.u32.u64 	%r375, %rd5;
	shl.b32 	%r376, %r480, 8;
	add.s32 	%r377, %r376, %r375;
	add.s32 	%r378, %r377, 256;
	mul.wide.u32 	%rd66, %r378, 8;
	add.s64 	%rd67, %rd2, %rd66;
	cvt.u64.u32 	%rd68, %r138;
	atom.global.add.u64 	%rd69, [%rd67], %rd68;
$L__BB9_96:
	ld.shared.u32 	%r139, [%r136+2048];
	setp.eq.s32 	%p59, %r139, 0;
	@%p59 bra 	$L__BB9_98;
	cvt.u32.u64 	%r379, %rd5;
	shl.b32 	%r380, %r480, 8;
	add.s32 	%r381, %r380, %r379;
	add.s32 	%r382, %r381, 512;
	mul.wide.u32 	%rd70, %r382, 8;
	add.s64 	%rd71, %rd2, %rd70;
	cvt.u64.u32 	%rd72, %r139;
	atom.global.add.u64 	%rd73, [%rd71], %rd72;
$L__BB9_98:
	ld.shared.u32 	%r140, [%r136+3072];
	setp.eq.s32 	%p60, %r140, 0;
	@%p60 bra 	$L__BB9_100;
	cvt.u32.u64 	%r383, %rd5;
	shl.b32 	%r384, %r480, 8;
	add.s32 	%r385, %r384, %r383;
	add.s32 	%r386, %r385, 768;
	mul.wide.u32 	%rd74, %r386, 8;
	add.s64 	%rd75, %rd2, %rd74;
	cvt.u64.u32 	%rd76, %r140;
	atom.global.add.u64 	%rd77, [%rd75], %rd76;
$L__BB9_100:
	add.s32 	%r480, %r480, 4;
$L__BB9_101:
	setp.eq.s32 	%p61, %r5, 0;
	@%p61 bra 	$L__BB9_111;
	setp.eq.s32 	%p62, %r135, 0;
	@%p62 bra 	$L__BB9_108;
	shl.b32 	%r387, %r480, 10;
	add.s32 	%r143, %r6, %r387;
	ld.shared.u32 	%r144, [%r143];
	setp.eq.s32 	%p63, %r144, 0;
	@%p63 bra 	$L__BB9_105;
	cvt.u32.u64 	%r388, %rd5;
	shl.b32 	%r389, %r480, 8;
	add.s32 	%r390, %r389, %r388;
	mul.wide.u32 	%rd78, %r390, 8;
	add.s64 	%rd79, %rd2, %rd78;
	cvt.u64.u32 	%rd80, %r144;
	atom.global.add.u64 	%rd81, [%rd79], %rd80;
$L__BB9_105:
	ld.shared.u32 	%r145, [%r143+1024];
	setp.eq.s32 	%p64, %r145, 0;
	@%p64 bra 	$L__BB9_107;
	cvt.u32.u64 	%r391, %rd5;
	shl.b32 	%r392, %r480, 8;
	add.s32 	%r393, %r392, %r391;
	add.s32 	%r394, %r393, 256;
	mul.wide.u32 	%rd82, %r394, 8;
	add.s64 	%rd83, %rd2, %rd82;
	cvt.u64.u32 	%rd84, %r145;
	atom.global.add.u64 	%rd85, [%rd83], %rd84;
$L__BB9_107:
	add.s32 	%r480, %r480, 2;
$L__BB9_108:
	setp.eq.s32 	%p65, %r17, 0;
	@%p65 bra 	$L__BB9_111;
	shl.b32 	%r395, %r480, 10;
	add.s32 	%r396, %r6, %r395;
	ld.shared.u32 	%r148, [%r396];
	setp.eq.s32 	%p66, %r148, 0;
	@%p66 bra 	$L__BB9_111;
	cvt.u32.u64 	%r397, %rd5;
	shl.b32 	%r398, %r480, 8;
	add.s32 	%r399, %r398, %r397;
	mul.wide.u32 	%rd86, %r399, 8;
	add.s64 	%rd87, %rd2, %rd86;
	cvt.u64.u32 	%rd88, %r148;
	atom.global.add.u64 	%rd89, [%rd87], %rd88;
$L__BB9_111:
	cvt.u32.u64 	%r400, %rd5;
	setp.gt.u32 	%p67, %r400, 127;
	@%p67 bra 	$L__BB9_152;
	setp.lt.u32 	%p68, %r1, 7;
	mov.b32 	%r484, 0;
	@%p68 bra 	$L__BB9_131;
	mov.b32 	%r482, 0;
$L__BB9_114:
	.pragma "nounroll";
	shl.b32 	%r404, %r482, 10;
	add.s32 	%r150, %r6, %r404;
	ld.shared.u32 	%r151, [%r150+512];
	setp.eq.s32 	%p69, %r151, 0;
	shl.b32 	%r405, %r482, 8;
	add.s32 	%r406, %r405, %r400;
	mul.wide.u32 	%rd90, %r406, 8;
	add.s64 	%rd15, %rd2, %rd90;
	@%p69 bra 	$L__BB9_116;
	cvt.u64.u32 	%rd91, %r151;
	atom.global.add.u64 	%rd92, [%rd15+1024], %rd91;
$L__BB9_116:
	ld.shared.u32 	%r152, [%r150+1536];
	setp.eq.s32 	%p70, %r152, 0;
	@%p70 bra 	$L__BB9_118;
	cvt.u64.u32 	%rd93, %r152;
	atom.global.add.u64 	%rd94, [%rd15+3072], %rd93;
$L__BB9_118:
	ld.shared.u32 	%r153, [%r150+2560];
	setp.eq.s32 	%p71, %r153, 0;
	@%p71 bra 	$L__BB9_120;
	cvt.u64.u32 	%rd95, %r153;
	atom.global.add.u64 	%rd96, [%rd15+5120], %rd95;
$L__BB9_120:
	ld.shared.u32 	%r154, [%r150+3584];
	setp.eq.s32 	%p72, %r154, 0;
	@%p72 bra 	$L__BB9_122;
	cvt.u64.u32 	%rd97, %r154;
	atom.global.add.u64 	%rd98, [%rd15+7168], %rd97;
$L__BB9_122:
	ld.shared.u32 	%r155, [%r150+4608];
	setp.eq.s32 	%p73, %r155, 0;
	@%p73 bra 	$L__BB9_124;
	cvt.u64.u32 	%rd99, %r155;
	atom.global.add.u64 	%rd100, [%rd15+9216], %rd99;
$L__BB9_124:
	ld.shared.u32 	%r156, [%r150+5632];
	setp.eq.s32 	%p74, %r156, 0;
	@%p74 bra 	$L__BB9_126;
	cvt.u64.u32 	%rd101, %r156;
	atom.global.add.u64 	%rd102, [%rd15+11264], %rd101;
$L__BB9_126:
	ld.shared.u32 	%r157, [%r150+6656];
	setp.eq.s32 	%p75, %r157, 0;
	@%p75 bra 	$L__BB9_128;
	cvt.u64.u32 	%rd103, %r157;
	atom.global.add.u64 	%rd104, [%rd15+13312], %rd103;
$L__BB9_128:
	ld.shared.u32 	%r158, [%r150+7680];
	setp.eq.s32 	%p76, %r158, 0;
	@%p76 bra 	$L__BB9_130;
	cvt.u64.u32 	%rd105, %r158;
	atom.global.add.u64 	%rd106, [%rd15+15360], %rd105;
$L__BB9_130:
	add.s32 	%r482, %r482, 8;
	setp.ne.s32 	%p77, %r482, %r16;
	mov.u32 	%r484, %r16;
	@%p77 bra 	$L__BB9_114;
$L__BB9_131:
	setp.eq.s32 	%p78, %r3, 0;
	@%p78 bra 	$L__BB9_152;
	setp.lt.u32 	%p79, %r4, 3;
	@%p79 bra 	$L__BB9_142;
	shl.b32 	%r407, %r484, 10;
	add.s32 	%r161, %r6, %r407;
	ld.shared.u32 	%r162, [%r161+512];
	setp.eq.s32 	%p80, %r162, 0;
	@%p80 bra 	$L__BB9_135;
	shl.b32 	%r409, %r484, 8;
	add.s32 	%r410, %r409, %r400;
	mul.wide.u32 	%rd107, %r410, 8;
	add.s64 	%rd108, %rd2, %rd107;
	cvt.u64.u32 	%rd109, %r162;
	atom.global.add.u64 	%rd110, [%rd108+1024], %rd109;
$L__BB9_135:
	ld.shared.u32 	%r163, [%r161+1536];
	setp.eq.s32 	%p81, %r163, 0;
	@%p81 bra 	$L__BB9_137;
	shl.b32 	%r412, %r484, 8;
	add.s32 	%r413, %r412, %r400;
	add.s32 	%r414, %r413, 256;
	mul.wide.u32 	%rd111, %r414, 8;
	add.s64 	%rd112, %rd2, %rd111;
	cvt.u64.u32 	%rd113, %r163;
	atom.global.add.u64 	%rd114, [%rd112+1024], %rd113;
$L__BB9_137:
	ld.shared.u32 	%r164, [%r161+2560];
	setp.eq.s32 	%p82, %r164, 0;
	@%p82 bra 	$L__BB9_139;
	shl.b32 	%r416, %r484, 8;
	add.s32 	%r417, %r416, %r400;
	add.s32 	%r418, %r417, 512;
	mul.wide.u32 	%rd115, %r418, 8;
	add.s64 	%rd116, %rd2, %rd115;
	cvt.u64.u32 	%rd117, %r164;
	atom.global.add.u64 	%rd118, [%rd116+1024], %rd117;
$L__BB9_139:
	ld.shared.u32 	%r165, [%r161+3584];
	setp.eq.s32 	%p83, %r165, 0;
	@%p83 bra 	$L__BB9_141;
	shl.b32 	%r420, %r484, 8;
	add.s32 	%r421, %r420, %r400;
	add.s32 	%r422, %r421, 768;
	mul.wide.u32 	%rd119, %r422, 8;
	add.s64 	%rd120, %rd2, %rd119;
	cvt.u64.u32 	%rd121, %r165;
	atom.global.add.u64 	%rd122, [%rd120+1024], %rd121;
$L__BB9_141:
	add.s32 	%r484, %r484, 4;
$L__BB9_142:
	setp.eq.s32 	%p84, %r5, 0;
	@%p84 bra 	$L__BB9_152;
	setp.eq.s32 	%p85, %r135, 0;
	@%p85 bra 	$L__BB9_149;
	shl.b32 	%r423, %r484, 10;
	add.s32 	%r168, %r6, %r423;
	ld.shared.u32 	%r169, [%r168+512];
	setp.eq.s32 	%p86, %r169, 0;
	@%p86 bra 	$L__BB9_146;
	shl.b32 	%r425, %r484, 8;
	add.s32 	%r426, %r425, %r400;
	mul.wide.u32 	%rd123, %r426, 8;
	add.s64 	%rd124, %rd2, %rd123;
	cvt.u64.u32 	%rd125, %r169;
	atom.global.add.u64 	%rd126, [%rd124+1024], %rd125;
$L__BB9_146:
	ld.shared.u32 	%r170, [%r168+1536];
	setp.eq.s32 	%p87, %r170, 0;
	@%p87 bra 	$L__BB9_148;
	shl.b32 	%r428, %r484, 8;
	add.s32 	%r429, %r428, %r400;
	add.s32 	%r430, %r429, 256;
	mul.wide.u32 	%rd127, %r430, 8;
	add.s64 	%rd128, %rd2, %rd127;
	cvt.u64.u32 	%rd129, %r170;
	atom.global.add.u64 	%rd130, [%rd128+1024], %rd129;
$L__BB9_148:
	add.s32 	%r484, %r484, 2;
$L__BB9_149:
	setp.eq.s32 	%p88, %r17, 0;
	@%p88 bra 	$L__BB9_152;
	shl.b32 	%r431, %r484, 10;
	add.s32 	%r432, %r6, %r431;
	ld.shared.u32 	%r173, [%r432+512];
	setp.eq.s32 	%p89, %r173, 0;
	@%p89 bra 	$L__BB9_152;
	shl.b32 	%r434, %r484, 8;
	add.s32 	%r435, %r434, %r400;
	mul.wide.u32 	%rd131, %r435, 8;
	add.s64 	%rd132, %rd2, %rd131;
	cvt.u64.u32 	%rd133, %r173;
	atom.global.add.u64 	%rd134, [%rd132+1024], %rd133;
$L__BB9_152:
	bar.sync 	0;
	add.s64 	%rd135, %rd135, 1;
	setp.ne.s64 	%p90, %rd135, %rd6;
	@%p90 bra 	$L__BB9_2;
$L__BB9_153:
	ret;

}
	// .globl	_ZN3cub18CUB_300001_SM_10006detail10radix_sort33DeviceRadixSortExclusiveSumKernelINS1_5radix10policy_hubIiNS0_8NullTypeEyE10Policy1000EyEEvPT0_
.visible .entry _ZN3cub18CUB_300001_SM_10006detail10radix_sort33DeviceRadixSortExclusiveSumKernelINS1_5radix10policy_hubIiNS0_8NullTypeEyE10Policy1000EyEEvPT0_(
	.param .u64 .ptr .align 1 _ZN3cub18CUB_300001_SM_10006detail10radix_sort33DeviceRadixSortExclusiveSumKernelINS1_5radix10policy_hubIiNS0_8NullTypeEyE10Policy1000EyEEvPT0__param_0
)
{
	.reg .pred 	%p<4>;
	.reg .b32 	%r<28>;
	.reg .b64 	%rd<54>;
	// demoted variable
	.shared .align 16 .b8 _ZZN3cub18CUB_300001_SM_10006detail10radix_sort33DeviceRadixSortExclusiveSumKernelINS1_5radix10policy_hubIiNS0_8NullTypeEyE10Policy1000EyEEvPT0_E12temp_storage[2336];
	ld.param.u64 	%rd5, [_ZN3cub18CUB_300001_SM_10006detail10radix_sort33DeviceRadixSortExclusiveSumKernelINS1_5radix10policy_hubIiNS0_8NullTypeEyE10Policy1000EyEEvPT0__param_0];
	cvta.to.global.u64 	%rd6, %rd5;
	mov.u32 	%r3, %ctaid.x;
	shl.b32 	%r4, %r3, 8;
	mov.u32 	%r1, %tid.x;
	setp.gt.u32 	%p1, %r1, 255;
	add.s32 	%r5, %r4, %r1;
	mul.wide.s32 	%rd7, %r5, 8;
	add.s64 	%rd1, %rd6, %rd7;
	@%p1 bra 	$L__BB10_2;
	ld.global.u64 	%rd53, [%rd1];
$L__BB10_2:
	shr.u32 	%r6, %r1, 3;
	add.s32 	%r7, %r6, %r1;
	shl.b32 	%r8, %r7, 3;
	mov.u32 	%r9, _ZZN3cub18CUB_300001_SM_10006detail10radix_sort33DeviceRadixSortExclusiveSumKernelINS1_5radix10policy_hubIiNS0_8NullTypeEyE10Policy1000EyEEvPT0_E12temp_storage;
	add.s32 	%r10, %r9, %r8;
	add.s32 	%r2, %r10, 16;
	st.shared.u64 	[%r10+16], %rd53;
	bar.sync 	0;
	setp.gt.u32 	%p2, %r1, 31;
	@%p2 bra 	$L__BB10_4;
	mad.lo.s32 	%r27, %r1, 72, %r9;
	ld.shared.u64 	%rd23, [%r27+16];
	ld.shared.u64 	%rd24, [%r27+24];
	ld.shared.u64 	%rd25, [%r27+32];
	ld.shared.u64 	%rd26, [%r27+40];
	ld.shared.u64 	%rd27, [%r27+48];
	ld.shared.u64 	%rd28, [%r27+56];
	ld.shared.u64 	%rd29, [%r27+64];
	ld.shared.u64 	%rd30, [%r27+72];
	add.s64 	%rd31, %rd24, %rd23;
	add.s64 	%rd32, %rd31, %rd25;
	add.s64 	%rd33, %rd32, %rd26;
	add.s64 	%rd34, %rd33, %rd27;
	add.s64 	%rd35, %rd34, %rd28;
	add.s64 	%rd36, %rd35, %rd29;
	add.s64 	%rd10, %rd36, %rd30;
	mov.b32 	%r11, 1;
	mov.b32 	%r24, 0;
	mov.b32 	%r25, -1;
	// begin inline asm
	{  .reg .u64 r0;  .reg .u32 lo;  .reg .u32 hi;  .reg .pred p;  mov.b64 {lo, hi}, %rd10;  shfl.sync.up.b32 lo|p, lo, %r11, %r24, %r25;  shfl.sync.up.b32 hi|p, hi, %r11, %r24, %r25;  mov.b64 r0, {lo, hi};  @p add.u64 r0, r0, %rd10;  mov.u64 %rd8, r0;}
	// end inline asm
	mov.b32 	%r14, 2;
	// begin inline asm
	{  .reg .u64 r0;  .reg .u32 lo;  .reg .u32 hi;  .reg .pred p;  mov.b64 {lo, hi}, %rd8;  shfl.sync.up.b32 lo|p, lo, %r14, %r24, %r25;  shfl.sync.up.b32 hi|p, hi, %r14, %r24, %r25;  mov.b64 r0, {lo, hi};  @p add.u64 r0, r0, %rd8;  mov.u64 %rd11, r0;}
	// end inline asm
	mov.b32 	%r17, 4;
	// begin inline asm
	{  .reg .u64 r0;  .reg .u32 lo;  .reg .u32 hi;  .reg .pred p;  mov.b64 {lo, hi}, %rd11;  shfl.sync.up.b32 lo|p, lo, %r17, %r24, %r25;  shfl.sync.up.b32 hi|p, hi, %r17, %r24, %r25;  mov.b64 r0, {lo, hi};  @p add.u64 r0, r0, %rd11;  mov.u64 %rd14, r0;}
	// end inline asm
	mov.b32 	%r20, 8;
	// begin inline asm
	{  .reg .u64 r0;  .reg .u32 lo;  .reg .u32 hi;  .reg .pred p;  mov.b64 {lo, hi}, %rd14;  shfl.sync.up.b32 lo|p, lo, %r20, %r24, %r25;  shfl.sync.up.b32 hi|p, hi, %r20, %r24, %r25;  mov.b64 r0, {lo, hi};  @p add.u64 r0, r0, %rd14;  mov.u64 %rd17, r0;}
	// end inline asm
	mov.b32 	%r23, 16;
	// begin inline asm
	{  .reg .u64 r0;  .reg .u32 lo;  .reg .u32 hi;  .reg .pred p;  mov.b64 {lo, hi}, %rd17;  shfl.sync.up.b32 lo|p, lo, %r23, %r24, %r25;  shfl.sync.up.b32 hi|p, hi, %r23, %r24, %r25;  mov.b64 r0, {lo, hi};  @p add.u64 r0, r0, %rd17;  mov.u64 %rd20, r0;}
	// end inline asm
	sub.s64 	%rd37, %rd20, %rd10;
	ld.shared.u64 	%rd38, [%r27+16];
	ld.shared.u64 	%rd39, [%r27+24];
	ld.shared.u64 	%rd40, [%r27+32];
	ld.shared.u64 	%rd41, [%r27+40];
	ld.shared.u64 	%rd42, [%r27+48];
	ld.shared.u64 	%rd43, [%r27+56];
	ld.shared.u64 	%rd44, [%r27+64];
	add.s64 	%rd45, %rd38, %rd37;
	add.s64 	%rd46, %rd39, %rd45;
	add.s64 	%rd47, %rd40, %rd46;
	add.s64 	%rd48, %rd41, %rd47;
	add.s64 	%rd49, %rd42, %rd48;
	add.s64 	%rd50, %rd43, %rd49;
	add.s64 	%rd51, %rd44, %rd50;
	st.shared.u64 	[%r27+16], %rd37;
	st.shared.u64 	[%r27+24], %rd45;
	st.shared.u64 	[%r27+32], %rd46;
	st.shared.u64 	[%r27+40], %rd47;
	st.shared.u64 	[%r27+48], %rd48;
	st.shared.u64 	[%r27+56], %rd49;
	st.shared.u64 	[%r27+64], %rd50;
	st.shared.u64 	[%r27+72], %rd51;
$L__BB10_4:
	setp.gt.u32 	%p3, %r1, 255;
	bar.sync 	0;
	@%p3 bra 	$L__BB10_6;
	ld.shared.u64 	%rd52, [%r2];
	st.global.u64 	[%rd1], %rd52;
$L__BB10_6:
	ret;

}
	// .globl	_ZN3cub18CUB_300001_SM_10006detail10radix_sort29DeviceRadixSortOnesweepKernelINS1_5radix10policy_hubIiNS0_8NullTypeEyE10Policy1000ELNS0_9SortOrderE0EiS6_yiiNS1_21identity_decomposer_tEEEvPT5_SC_PT3_PKSD_PT1_PKSH_PT2_PKSL_T4_iiT6_
.visible .entry _ZN3cub18CUB_300001_SM_10006detail10radix_sort29DeviceRadixSortOnesweepKernelINS1_5radix10policy_hubIiNS0_8NullTypeEyE10Policy1000ELNS0_9SortOrderE0EiS6_yiiNS1_21identity_decomposer_tEEEvPT5_SC_PT3_PKSD_PT1_PKSH_PT2_PKSL_T4_iiT6_(
	.param .u64 .ptr .align 1 _ZN3cub18CUB_300001_SM_10006detail10radix_sort29DeviceRadixSortOnesweepKernelINS1_5radix10policy_hubIiNS0_8NullTypeEyE10Policy1000ELNS0_9SortOrderE0EiS6_yiiNS1_21identity_decomposer_tEEEvPT5_SC_PT3_PKSD_PT1_PKSH_PT2_PKSL_T4_iiT6__param_0,
	.param .u64 .ptr .align 1 _ZN3cub18CUB_300001_SM_10006detail10radix_sort29DeviceRadixSortOnesweepKernelINS1_5radix10policy_hubIiNS0_8NullTypeEyE10Policy1000ELNS0_9SortOrderE0EiS6_yiiNS1_21identity_decomposer_tEEEvPT5_SC_PT3_PKSD_PT1_PKSH_PT2_PKSL_T4_iiT6__param_1,
	.param .u64 .ptr .align 1 _ZN3cub18CUB_300001_SM_10006detail10radix_sort29DeviceRadixSortOnesweepKernelINS1_5radix10policy_hubIiNS0_8NullTypeEyE10Policy1000ELNS0_9SortOrderE0EiS6_yiiNS1_21identity_decomposer_tEEEvPT5_SC_PT3_PKSD_PT1_PKSH_PT2_PKSL_T4_iiT6__param_2,
	.param .u64 .ptr .align 1 _ZN3cub18CUB_300001_SM_10006detail10radix_sort29DeviceRadixSortOnesweepKernelINS1_5radix10policy_hubIiNS0_8NullTypeEyE10Policy1000ELNS0_9SortOrderE0EiS6_yiiNS1_21identity_decomposer_tEEEvPT5_SC_PT3_PKSD_PT1_PKSH_PT2_PKSL_T4_iiT6__param_3,
	.param .u64 .ptr .align 1 _ZN3cub18CUB_300001_SM_10006detail10radix_sort29DeviceRadixSortOnesweepKernelINS1_5radix10policy_hubIiNS0_8NullTypeEyE10Policy1000ELNS0_9SortOrderE0EiS6_yiiNS1_21identity_decomposer_tEEEvPT5_SC_PT3_PKSD_PT1_PKSH_PT2_PKSL_T4_iiT6__param_4,
	.param .u64 .ptr .align 1 _ZN3cub18CUB_300001_SM_10006detail10radix_sort29DeviceRadixSortOnesweepKernelINS1_5radix10policy_hubIiNS0_8NullTypeEyE10Policy1000ELNS0_9SortOrderE0EiS6_yiiNS1_21identity_decomposer_tEEEvPT5_SC_PT3_PKSD_PT1_PKSH_PT2_PKSL_T4_iiT6__param_5,
	.param .u64 .ptr .align 1 _ZN3cub18CUB_300001_SM_10006detail10radix_sort29DeviceRadixSortOnesweepKernelINS1_5radix10policy_hubIiNS0_8NullTypeEyE10Policy1000ELNS0_9SortOrderE0EiS6_yiiNS1_21identity_decomposer_tEEEvPT5_SC_PT3_PKSD_PT1_PKSH_PT2_PKSL_T4_iiT6__param_6,
	.param .u64 .ptr .align 1 _ZN3cub18CUB_300001_SM_10006detail10radix_sort29DeviceRadixSortOnesweepKernelINS1_5radix10policy_hubIiNS0_8NullTypeEyE10Policy1000ELNS0_9SortOrderE0EiS6_yiiNS1_21identity_decomposer_tEEEvPT5_SC_PT3_PKSD_PT1_PKSH_PT2_PKSL_T4_iiT6__param_7,
	.param .u32 _ZN3cub18CUB_300001_SM_10006detail10radix_sort29DeviceRadixSortOnesweepKernelINS1_5radix10policy_hubIiNS0_8NullTypeEyE10Policy1000ELNS0_9SortOrderE0EiS6_yiiNS1_21identity_decomposer_tEEEvPT5_SC_PT3_PKSD_PT1_PKSH_PT2_PKSL_T4_iiT6__param_8,
	.param .u32 _ZN3cub18CUB_300001_SM_10006detail10radix_sort29DeviceRadixSortOnesweepKernelINS1_5radix10policy_hubIiNS0_8NullTypeEyE10Policy1000ELNS0_9SortOrderE0EiS6_yiiNS1_21identity_decomposer_tEEEvPT5_SC_PT3_PKSD_PT1_PKSH_PT2_PKSL_T4_iiT6__param_9,
	.param .u32 _ZN3cub18CUB_300001_SM_10006detail10radix_sort29DeviceRadixSortOnesweepKernelINS1_5radix10policy_hubIiNS0_8NullTypeEyE10Policy1000ELNS0_9SortOrderE0EiS6_yiiNS1_21identity_decomposer_tEEEvPT5_SC_PT3_PKSD_PT1_PKSH_PT2_PKSL_T4_iiT6__param_10,
	.param .align 1 .b8 _ZN3cub18CUB_300001_SM_10006detail10radix_sort29DeviceRadixSortOnesweepKernelINS1_5radix10policy_hubIiNS0_8NullTypeEyE10Policy1000ELNS0_9SortOrderE0EiS6_yiiNS1_21identity_decomposer_tEEEvPT5_SC_PT3_PKSD_PT1_PKSH_PT2_PKSL_T4_iiT6__param_11[1]
)
.maxntid 384
{
	.reg .pred 	%p<142>;
	.reg .b32 	%r<1806>;
	.reg .b64 	%rd<239>;
	// demoted variable
	.shared .align 16 .b8 _ZZN3cub18CUB_300001_SM_10006detail10radix_sort29DeviceRadixSortOnesweepKernelINS1_5radix10policy_hubIiNS0_8NullTypeEyE10Policy1000ELNS0_9SortOrderE0EiS6_yiiNS1_21identity_decomposer_tEEEvPT5_SC_PT3_PKSD_PT1_PKSH_PT2_PKSL_T4_iiT6_E1s[31232];
	ld.param.u64 	%rd21, [_ZN3cub18CUB_300001_SM_10006detail10radix_sort29DeviceRadixSortOnesweepKernelINS1_5radix10policy_hubIiNS0_8NullTypeEyE10Policy1000ELNS0_9SortOrderE0EiS6_yiiNS1_21identity_decomposer_tEEEvPT5_SC_PT3_PKSD_PT1_PKSH_PT2_PKSL_T4_iiT6__param_1];
	ld.param.u64 	%rd24, [_ZN3cub18CUB_300001_SM_10006detail10radix_sort29DeviceRadixSortOnesweepKernelINS1_5radix10policy_hubIiNS0_8NullTypeEyE10Policy1000ELNS0_9SortOrderE0EiS6_yiiNS1_21identity_decomposer_tEEEvPT5_SC_PT3_PKSD_PT1_PKSH_PT2_PKSL_T4_iiT6__param_4];
	ld.param.u64 	%rd25, [_ZN3cub18CUB_300001_SM_10006detail10radix_sort29DeviceRadixSortOnesweepKernelINS1_5radix10policy_hubIiNS0_8NullTypeEyE10Policy1000ELNS0_9SortOrderE0EiS6_yiiNS1_21identity_decomposer_tEEEvPT5_SC_PT3_PKSD_PT1_PKSH_PT2_PKSL_T4_iiT6__param_5];
	ld.param.u32 	%r293, [_ZN3cub18CUB_300001_SM_10006detail10radix_sort29DeviceRadixSortOnesweepKernelINS1_5radix10policy_hubIiNS0_8NullTypeEyE10Policy1000ELNS0_9SortOrderE0EiS6_yiiNS1_21identity_decomposer_tEEEvPT5_SC_PT3_PKSD_PT1_PKSH_PT2_PKSL_T4_iiT6__param_9];
	ld.param.u32 	%r294, [_ZN3cub18CUB_300001_SM_10006detail10radix_sort29DeviceRadixSortOnesweepKernelINS1_5radix10policy_hubIiNS0_8NullTypeEyE10Policy1000ELNS0_9SortOrderE0EiS6_yiiNS1_21identity_decomposer_tEEEvPT5_SC_PT3_PKSD_PT1_PKSH_PT2_PKSL_T4_iiT6__param_10];
	cvta.to.global.u64 	%rd1, %rd24;
	cvta.to.global.u64 	%rd2, %rd25;
	mov.u32 	%r1, %tid.x;
	// begin inline asm
	mov.u32 %r295, %laneid;
	// end inline asm
	setp.ne.s32 	%p1, %r1, 0;
	@%p1 bra 	$L__BB11_2;
	cvta.to.global.u64 	%rd26, %rd21;
	atom.global.add.u32 	%r296, [%rd26], 1;
	st.shared.u32 	[_ZZN3cub18CUB_300001_SM_10006detail10radix_sort29DeviceRadixSortOnesweepKernelINS1_5radix10policy_hubIiNS0_8NullTypeEyE10Policy1000ELNS0_9SortOrderE0EiS6_yiiNS1_21identity_decomposer_tEEEvPT5_SC_PT3_PKSD_PT1_PKSH_PT2_PKSL_T4_iiT6_E1s+29184], %r296;
$L__BB11_2:
	ld.param.u32 	%r1706, [_ZN3cub18CUB_300001_SM_10006detail10radix_sort29DeviceRadixSortOnesweepKernelINS1_5radix10policy_hubIiNS0_8NullTypeEyE10Policy1000ELNS0_9SortOrderE0EiS6_yiiNS1_21identity_decomposer_tEEEvPT5_SC_PT3_PKSD_PT1_PKSH_PT2_PKSL_T4_iiT6__param_8];
	bar.sync 	0;
	ld.shared.u32 	%r3, [_ZZN3cub18CUB_300001_SM_10006detail10radix_sort29DeviceRadixSortOnesweepKernelINS1_5radix10policy_hubIiNS0_8NullTypeEyE10Policy1000ELNS0_9SortOrderE0EiS6_yiiNS1_21identity_decomposer_tEEEvPT5_SC_PT3_PKSD_PT1_PKSH_PT2_PKSL_T4_iiT6_E1s+29184];
	mul.lo.s32 	%r297, %r3, 7296;
	add.s32 	%r4, %r297, 7296;
	setp.gt.s32 	%p2, %r4, %r1706;
	cvt.s64.s32 	%rd3, %r297;
	@%p2 bra 	$L__BB11_4;
	and.b32  	%r298, %r1, 31;
	and.b32  	%r299, %r1, 992;
	mul.lo.s32 	%r300, %r299, 19;
	or.b32  	%r301, %r300, %r298;
	cvt.u64.u32 	%rd27, %r301;
	add.s64 	%rd28, %rd27, %rd3;
	shl.b64 	%rd29, %rd28, 2;
	add.s64 	%rd30, %rd2, %rd29;
	ld.global.u32 	%r1732, [%rd30];
	ld.global.u32 	%r1733, [%rd30+128];
	ld.global.u32 	%r1734, [%rd30+256];
	ld.global.u32 	%r1735, [%rd30+384];
	ld.global.u32 	%r1736, [%rd30+512];
	ld.global.u32 	%r1737, [%rd30+640];
	ld.global.u32 	%r1738, [%rd30+768];
	ld.global.u32 	%r1739, [%rd30+896];
	ld.global.u32 	%r1740, [%rd30+1024];
	ld.global.u32 	%r1741, [%rd30+1152];
	ld.global.u32 	%r1742, [%rd30+1280];
	ld.global.u32 	%r1743, [%rd30+1408];
	ld.global.u32 	%r1744, [%rd30+1536];
	ld.global.u32 	%r1745, [%rd30+1664];
	ld.global.u32 	%r1746, [%rd30+1792];
	ld.global.u32 	%r1747, [%rd30+1920];
	ld.global.u32 	%r1748, [%rd30+2048];
	ld.global.u32 	%r1749, [%rd30+2176];
	ld.global.u32 	%r1750, [%rd30+2304];
	bra.uni 	$L__BB11_42;
$L__BB11_4:
	ld.param.u32 	%r1707, [_ZN3cub18CUB_300001_SM_10006detail10radix_sort29DeviceRadixSortOnesweepKernelINS1_5radix10policy_hubIiNS0_8NullTypeEyE10Policy1000ELNS0_9SortOrderE0EiS6_yiiNS1_21identity_decomposer_tEEEvPT5_SC_PT3_PKSD_PT1_PKSH_PT2_PKSL_T4_iiT6__param_8];
	cvt.u32.u64 	%r303, %rd3;
	sub.s32 	%r24, %r1707, %r303;
	and.b32  	%r304, %r1, 31;
	and.b32  	%r305, %r1, 992;
	mul.lo.s32 	%r306, %r305, 19;
	or.b32  	%r25, %r306, %r304;
	setp.ge.s32 	%p3, %r25, %r24;
	cvt.u64.u32 	%rd31, %r25;
	add.s64 	%rd32, %rd31, %rd3;
	shl.b64 	%rd33, %rd32, 2;
	add.s64 	%rd4, %rd2, %rd33;
	mov.b32 	%r1732, 2147483647;
	@%p3 bra 	$L__BB11_6;
	ld.global.u32 	%r1732, [%rd4];
$L__BB11_6:
	add.s32 	%r308, %r25, 32;
	setp.ge.s32 	%p4, %r308, %r24;
	mov.b32 	%r1733, 2147483647;
	@%p4 bra 	$L__BB11_8;
	ld.global.u32 	%r1733, [%rd4+128];
$L__BB11_8:
	add.s32 	%r310, %r25, 64;
	setp.ge.s32 	%p5, %r310, %r24;
	mov.b32 	%r1734, 2147483647;
	@%p5 bra 	$L__BB11_10;
	ld.global.u32 	%r1734, [%rd4+256];
$L__BB11_10:
	add.s32 	%r312, %r25, 96;
	setp.ge.s32 	%p6, %r312, %r24;
	mov.b32 	%r1735, 2147483647;
	@%p6 bra 	$L__BB11_12;
	ld.global.u32 	%r1735, [%rd4+384];
$L__BB11_12:
	add.s32 	%r314, %r25, 128;
	setp.ge.s32 	%p7, %r314, %r24;
	mov.b32 	%r1736, 2147483647;
	@%p7 bra 	$L__BB11_14;
	ld.global.u32 	%r1736, [%rd4+512];
$L__BB11_14:
	add.s32 	%r316, %r25, 160;
	setp.ge.s32 	%p8, %r316, %r24;
	mov.b32 	%r1737, 2147483647;
	@%p8 bra 	$L__BB11_16;
	ld.global.u32 	%r1737, [%rd4+640];
$L__BB11_16:
	add.s32 	%r318, %r25, 192;
	setp.ge.s32 	%p9, %r318, %r24;
	mov.b32 	%r1738, 2147483647;
	@%p9 bra 	$L__BB11_18;
	ld.global.u32 	%r1738, [%rd4+768];
$L__BB11_18:
	add.s32 	%r320, %r25, 224;
	setp.ge.s32 	%p10, %r320, %r24;
	mov.b32 	%r1739, 2147483647;
	@%p10 bra 	$L__BB11_20;
	ld.global.u32 	%r1739, [%rd4+896];
$L__BB11_20:
	add.s32 	%r322, %r25, 256;
	setp.ge.s32 	%p11, %r322, %r24;
	mov.b32 	%r1740, 2147483647;
	@%p11 bra 	$L__BB11_22;
	ld.global.u32 	%r1740, [%rd4+1024];
$L__BB11_22:
	add.s32 	%r324, %r25, 288;
	setp.ge.s32 	%p12, %r324, %r24;
	mov.b32 	%r1741, 2147483647;
	@%p12 bra 	$L__BB11_24;
	ld.global.u32 	%r1741, [%rd4+1152];
$L__BB11_24:
	add.s32 	%r326, %r25, 320;
	setp.ge.s32 	%p13, %r326, %r24;
	mov.b32 	%r1742, 2147483647;
	@%p13 bra 	$L__BB11_26;
	ld.global.u32 	%r1742, [%rd4+1280];
$L__BB11_26:
	add.s32 	%r328, %r25, 352;
	setp.ge.s32 	%p14, %r328, %r24;
	mov.b32 	%r1743, 2147483647;
	@%p14 bra 	$L__BB11_28;
	ld.global.u32 	%r1743, [%rd4+1408];
$L__BB11_28:
	add.s32 	%r330, %r25, 384;
	setp.ge.s32 	%p15, %r330, %r24;
	mov.b32 	%r1744, 2147483647;
	@%p15 bra 	$L__BB11_30;
	ld.global.u32 	%r1744, [%rd4+1536];
$L__BB11_30:
	add.s32 	%r332, %r25, 416;
	setp.ge.s32 	%p16, %r332, %r24;
	mov.b32 	%r1745, 2147483647;
	@%p16 bra 	$L__BB11_32;
	ld.global.u32 	%r1745, [%rd4+1664];
$L__BB11_32:
	add.s32 	%r334, %r25, 448;
	setp.ge.s32 	%p17, %r334, %r24;
	mov.b32 	%r1746, 2147483647;
	@%p17 bra 	$L__BB11_34;
	ld.global.u32 	%r1746, [%rd4+1792];
$L__BB11_34:
	add.s32 	%r336, %r25, 480;
	setp.ge.s32 	%p18, %r336, %r24;
	mov.b32 	%r1747, 2147483647;
	@%p18 bra 	$L__BB11_36;
	ld.global.u32 	%r1747, [%rd4+1920];
$L__BB11_36:
	add.s32 	%r338, %r25, 512;
	setp.ge.s32 	%p19, %r338, %r24;
	mov.b32 	%r1748, 2147483647;
	@%p19 bra 	$L__BB11_38;
	ld.global.u32 	%r1748, [%rd4+2048];
$L__BB11_38:
	add.s32 	%r340, %r25, 544;
	setp.ge.s32 	%p20, %r340, %r24;
	mov.b32 	%r1749, 2147483647;
	@%p20 bra 	$L__BB11_40;
	ld.global.u32 	%r1749, [%rd4+2176];
$L__BB11_40:
	add.s32 	%r342, %r25, 576;
	setp.ge.s32 	%p21, %r342, %r24;
	mov.b32 	%r1750, 2147483647;
	@%p21 bra 	$L__BB11_42;
	ld.global.u32 	%r1750, [%rd4+2304];
$L__BB11_42:
	mov.b32 	%r343, -1;
	shl.b32 	%r344, %r343, %r294;
	not.b32 	%r82, %r344;
	shr.u32 	%r83, %r1, 5;
	shl.b32 	%r345, %r83, 10;
	mov.u32 	%r346, _ZZN3cub18CUB_300001_SM_10006detail10radix_sort29DeviceRadixSortOnesweepKernelINS1_5radix10policy_hubIiNS0_8NullTypeEyE10Policy1000ELNS0_9SortOrderE0EiS6_yiiNS1_21identity_decomposer_tEEEvPT5_SC_PT3_PKSD_PT1_PKSH_PT2_PKSL_T4_iiT6_E1s;
	add.s32 	%r84, %r346, %r345;
	setp.gt.s32 	%p22, %r295, 255;
	@%p22 bra 	$L__BB11_55;
	max.s32 	%r347, %r295, 224;
	sub.s32 	%r348, %r347, %r295;
	add.s32 	%r349, %r348, 31;
	shr.u32 	%r350, %r349, 5;
	add.s32 	%r85, %r350, 1;
	and.b32  	%r86, %r85, 15;
	setp.lt.u32 	%p23, %r349, 480;
	mov.u32 	%r1754, %r295;
	@%p23 bra 	$L__BB11_46;
	and.b32  	%r351, %r85, 268435440;
	neg.s32 	%r1752, %r351;
	shl.b32 	%r353, %r295, 2;
	add.s32 	%r354, %r345, %r353;
	add.s32 	%r356, %r354, %r346;
	add.s32 	%r1751, %r356, 1024;
	mov.u32 	%r1754, %r295;
$L__BB11_45:
	.pragma "nounroll";
	mov.b32 	%r357, 0;
	st.shared.u32 	[%r1751+-1024], %r357;
	st.shared.u32 	[%r1751+-896], %r357;
	st.shared.u32 	[%r1751+-768], %r357;
	st.shared.u32 	[%r1751+-640], %r357;
	st.shared.u32 	[%r1751+-512], %r357;
	st.shared.u32 	[%r1751+-384], %r357;
	st.shared.u32 	[%r1751+-256], %r357;
	st.shared.u32 	[%r1751+-128], %r357;
	st.shared.u32 	[%r1751], %r357;
	st.shared.u32 	[%r1751+128], %r357;
	st.shared.u32 	[%r1751+256], %r357;
	st.shared.u32 	[%r1751+384], %r357;
	st.shared.u32 	[%r1751+512], %r357;
	st.shared.u32 	[%r1751+640], %r357;
	st.shared.u32 	[%r1751+768], %r357;
	st.shared.u32 	[%r1751+896], %r357;
	add.s32 	%r1754, %r1754, 512;
	add.s32 	%r1752, %r1752, 16;
	add.s32 	%r1751, %r1751, 2048;
	setp.ne.s32 	%p24, %r1752, 0;
	@%p24 bra 	$L__BB11_45;
$L__BB11_46:
	setp.eq.s32 	%p25, %r86, 0;
	@%p25 bra 	$L__BB11_55;
	and.b32  	%r96, %r85, 7;
	setp.lt.u32 	%p26, %r86, 8;
	@%p26 bra 	$L__BB11_49;
	shl.b32 	%r358, %r1754, 2;
	add.s32 	%r359, %r84, %r358;
	mov.b32 	%r360, 0;
	st.shared.u32 	[%r359], %r360;
	st.shared.u32 	[%r359+128], %r360;
	st.shared.u32 	[%r359+256], %r360;
	st.shared.u32 	[%r359+384], %r360;
	st.shared.u32 	[%r359+512], %r360;
	st.shared.u32 	[%r359+640], %r360;
	st.shared.u32 	[%r359+768], %r360;
	st.shared.u32 	[%r359+896], %r360;
	add.s32 	%r1754, %r1754, 256;
$L__BB11_49:
	setp.eq.s32 	%p27, %r96, 0;
	@%p27 bra 	$L__BB11_55;
	and.b32  	%r99, %r85, 3;
	setp.lt.u32 	%p28, %r96, 4;
	@%p28 bra 	$L__BB11_52;
	shl.b32 	%r361, %r1754, 2;
	add.s32 	%r362, %r84, %r361;
	mov.b32 	%r363, 0;
	st.shared.u32 	[%r362], %r363;
	st.shared.u32 	[%r362+128], %r363;
	st.shared.u32 	[%r362+256], %r363;
	st.shared.u32 	[%r362+384], %r363;
	add.s32 	%r1754, %r1754, 128;
$L__BB11_52:
	setp.eq.s32 	%p29, %r99, 0;
	@%p29 bra 	$L__BB11_55;
	shl.b32 	%r365, %r1754, 2;
	add.s32 	%r366, %r345, %r365;
	add.s32 	%r1758, %r346, %r366;
	neg.s32 	%r1757, %r99;
$L__BB11_54:
	.pragma "nounroll";
	mov.b32 	%r368, 0;
	st.shared.u32 	[%r1758], %r368;
	add.s32 	%r1758, %r1758, 128;
	add.s32 	%r1757, %r1757, 1;
	setp.ne.s32 	%p30, %r1757, 0;
	@%p30 bra 	$L__BB11_54;
$L__BB11_55:
	bar.warp.sync 	-1;
	xor.b32  	%r370, %r1732, -2147483648;
	shr.u32 	%r371, %r370, %r293;
	and.b32  	%r108, %r371, %r82;
	shl.b32 	%r372, %r108, 2;
	add.s32 	%r373, %r84, %r372;
	atom.shared.add.u32 	%r374, [%r373], 1;
	xor.b32  	%r375, %r1733, -2147483648;
	shr.u32 	%r376, %r375, %r293;
	and.b32  	%r377, %r376, %r82;
	shl.b32 	%r378, %r377, 2;
	add.s32 	%r379, %r84, %r378;
	atom.shared.add.u32 	%r380, [%r379], 1;
	xor.b32  	%r381, %r1734, -2147483648;
	shr.u32 	%r382, %r381, %r293;
	and.b32  	%r383, %r382, %r82;
	shl.b32 	%r384, %r383, 2;
	add.s32 	%r385, %r84, %r384;
	atom.shared.add.u32 	%r386, [%r385], 1;
	xor.b32  	%r387, %r1735, -2147483648;
	shr.u32 	%r388, %r387, %r293;
	and.b32  	%r389, %r388, %r82;
	shl.b32 	%r390, %r389, 2;
	add.s32 	%r391, %r84, %r390;
	atom.shared.add.u32 	%r392, [%r391], 1;
	xor.b32  	%r393, %r1736, -2147483648;
	shr.u32 	%r394, %r393, %r293;
	and.b32  	%r395, %r394, %r82;
	shl.b32 	%r396, %r395, 2;
	add.s32 	%r397, %r84, %r396;
	atom.shared.add.u32 	%r398, [%r397], 1;
	xor.b32  	%r399, %r1737, -2147483648;
	shr.u32 	%r400, %r399, %r293;
	and.b32  	%r401, %r400, %r82;
	shl.b32 	%r402, %r401, 2;
	add.s32 	%r403, %r84, %r402;
	atom.shared.add.u32 	%r404, [%r403], 1;
	xor.b32  	%r405, %r1738, -2147483648;
	shr.u32 	%r406, %r405, %r293;
	and.b32  	%r407, %r406, %r82;
	shl.b32 	%r408, %r407, 2;
	add.s32 	%r409, %r84, %r408;
	atom.shared.add.u32 	%r410, [%r409], 1;
	xor.b32  	%r1771, %r1739, -2147483648;
	shr.u32 	%r411, %r1771, %r293;
	and.b32  	%r412, %r411, %r82;
	shl.b32 	%r413, %r412, 2;
	add.s32 	%r414, %r84, %r413;
	atom.shared.add.u32 	%r415, [%r414], 1;
	xor.b32  	%r1772, %r1740, -2147483648;
	shr.u32 	%r416, %r1772, %r293;
	and.b32  	%r417, %r416, %r82;
	shl.b32 	%r418, %r417, 2;
	add.s32 	%r419, %r84, %r418;
	atom.shared.add.u32 	%r420, [%r419], 1;
	xor.b32  	%r421, %r1741, -2147483648;
	shr.u32 	%r422, %r421, %r293;
	and.b32  	%r423, %r422, %r82;
	shl.b32 	%r424, %r423, 2;
	add.s32 	%r425, %r84, %r424;
	atom.shared.add.u32 	%r426, [%r425], 1;
	xor.b32  	%r427, %r1742, -2147483648;
	shr.u32 	%r428, %r427, %r293;
	and.b32  	%r429, %r428, %r82;
	shl.b32 	%r430, %r429, 2;
	add.s32 	%r431, %r84, %r430;
	atom.shared.add.u32 	%r432, [%r431], 1;
	xor.b32  	%r433, %r1743, -2147483648;
	shr.u32 	%r434, %r433, %r293;
	and.b32  	%r435, %r434, %r82;
	shl.b32 	%r436, %r435, 2;
	add.s32 	%r437, %r84, %r436;
	atom.shared.add.u32 	%r438, [%r437], 1;
	xor.b32  	%r439, %r1744, -2147483648;
	shr.u32 	%r440, %r439, %r293;
	and.b32  	%r441, %r440, %r82;
	shl.b32 	%r442, %r441, 2;
	add.s32 	%r443, %r84, %r442;
	atom.shared.add.u32 	%r444, [%r443], 1;
	xor.b32  	%r445, %r1745, -2147483648;
	shr.u32 	%r446, %r445, %r293;
	and.b32  	%r447, %r446, %r82;
	shl.b32 	%r448, %r447, 2;
	add.s32 	%r449, %r84, %r448;
	atom.shared.add.u32 	%r450, [%r449], 1;
	xor.b32  	%r451, %r1746, -2147483648;
	shr.u32 	%r452, %r451, %r293;
	and.b32  	%r453, %r452, %r82;
	shl.b32 	%r454, %r453, 2;
	add.s32 	%r455, %r84, %r454;
	atom.shared.add.u32 	%r456, [%r455], 1;
	xor.b32  	%r457, %r1747, -2147483648;
	shr.u32 	%r458, %r457, %r293;
	and.b32  	%r459, %r458, %r82;
	shl.b32 	%r460, %r459, 2;
	add.s32 	%r461, %r84, %r460;
	atom.shared.add.u32 	%r462, [%r461], 1;
	xor.b32  	%r463, %r1748, -2147483648;
	shr.u32 	%r464, %r463, %r293;
	and.b32  	%r465, %r464, %r82;
	shl.b32 	%r466, %r465, 2;
	add.s32 	%r467, %r84, %r466;
	atom.shared.add.u32 	%r468, [%r467], 1;
	xor.b32  	%r469, %r1749, -2147483648;
	shr.u32 	%r470, %r469, %r293;
	and.b32  	%r471, %r470, %r82;
	shl.b32 	%r472, %r471, 2;
	add.s32 	%r473, %r84, %r472;
	atom.shared.add.u32 	%r474, [%r473], 1;
	xor.b32  	%r475, %r1750, -2147483648;
	shr.u32 	%r476, %r475, %r293;
	and.b32  	%r477, %r476, %r82;
	shl.b32 	%r478, %r477, 2;
	add.s32 	%r479, %r84, %r478;
	atom.shared.add.u32 	%r480, [%r479], 1;
	bar.sync 	0;
	setp.gt.u32 	%p31, %r1, 255;
	shl.b32 	%r481, %r1, 2;
	add.s32 	%r111, %r346, %r481;
	mov.b32 	%r1759, 0;
	@%p31 bra 	$L__BB11_57;
	ld.shared.u32 	%r483, [%r111];
	mov.b32 	%r484, 0;
	st.shared.u32 	[%r111], %r484;
	ld.shared.u32 	%r485, [%r111+1024];
	st.shared.u32 	[%r111+1024], %r483;
	add.s32 	%r486, %r485, %r483;
	ld.shared.u32 	%r487, [%r111+2048];
	st.shared.u32 	[%r111+2048], %r486;
	add.s32 	%r488, %r487, %r486;
	ld.shared.u32 	%r489, [%r111+3072];
	st.shared.u32 	[%r111+3072], %r488;
	add.s32 	%r490, %r489, %r488;
	ld.shared.u32 	%r491, [%r111+4096];
	st.shared.u32 	[%r111+4096], %r490;
	add.s32 	%r492, %r491, %r490;
	ld.shared.u32 	%r493, [%r111+5120];
	st.shared.u32 	[%r111+5120], %r492;
	add.s32 	%r494, %r493, %r492;
	ld.shared.u32 	%r495, [%r111+6144];
	st.shared.u32 	[%r111+6144], %r494;
	add.s32 	%r496, %r495, %r494;
	ld.shared.u32 	%r497, [%r111+7168];
	st.shared.u32 	[%r111+7168], %r496;
	add.s32 	%r498, %r497, %r496;
	ld.shared.u32 	%r499, [%r111+8192];
	st.shared.u32 	[%r111+8192], %r498;
	add.s32 	%r500, %r499, %r498;
	ld.shared.u32 	%r501, [%r111+9216];
	st.shared.u32 	[%r111+9216], %r500;
	add.s32 	%r502, %r501, %r500;
	ld.shared.u32 	%r503, [%r111+10240];
	st.shared.u32 	[%r111+10240], %r502;
	add.s32 	%r504, %r503, %r502;
	ld.shared.u32 	%r505, [%r111+11264];
	st.shared.u32 	[%r111+11264], %r504;
	add.s32 	%r1759, %r505, %r504;
$L__BB11_57:
	ld.param.u64 	%rd228, [_ZN3cub18CUB_300001_SM_10006detail10radix_sort29DeviceRadixSortOnesweepKernelINS1_5radix10policy_hubIiNS0_8NullTypeEyE10Policy1000ELNS0_9SortOrderE0EiS6_yiiNS1_21identity_decomposer_tEEEvPT5_SC_PT3_PKSD_PT1_PKSH_PT2_PKSL_T4_iiT6__param_0];
	setp.gt.u32 	%p32, %r1, 255;
	shl.b32 	%r506, %r3, 8;
	add.s32 	%r507, %r506, %r1;
	cvta.to.global.u64 	%rd5, %rd228;
	mul.wide.s32 	%rd34, %r507, 4;
	add.s64 	%rd6, %rd5, %rd34;
	@%p32 bra 	$L__BB11_59;
	or.b32  	%r508, %r1759, 1073741824;
	st.volatile.global.u32 	[%rd6], %r508;
$L__BB11_59:
	ld.param.u64 	%rd235, [_ZN3cub18CUB_300001_SM_10006detail10radix_sort29DeviceRadixSortOnesweepKernelINS1_5radix10policy_hubIiNS0_8NullTypeEyE10Policy1000ELNS0_9SortOrderE0EiS6_yiiNS1_21identity_decomposer_tEEEvPT5_SC_PT3_PKSD_PT1_PKSH_PT2_PKSL_T4_iiT6__param_3];
	xor.b32  	%r1773, %r1741, -2147483648;
	xor.b32  	%r1774, %r1742, -2147483648;
	xor.b32  	%r1765, %r1733, -2147483648;
	xor.b32  	%r1766, %r1734, -2147483648;
	xor.b32  	%r1777, %r1745, -2147483648;
	xor.b32  	%r1778, %r1746, -2147483648;
	xor.b32  	%r1764, %r1732, -2147483648;
	xor.b32  	%r1779, %r1747, -2147483648;
	xor.b32  	%r1780, %r1748, -2147483648;
	xor.b32  	%r1768, %r1736, -2147483648;
	xor.b32  	%r1767, %r1735, -2147483648;
	xor.b32  	%r1775, %r1743, -2147483648;
	xor.b32  	%r1782, %r1750, -2147483648;
	xor.b32  	%r1781, %r1749, -2147483648;
	xor.b32  	%r1769, %r1737, -2147483648;
	xor.b32  	%r1776, %r1744, -2147483648;
	xor.b32  	%r1770, %r1738, -2147483648;
	setp.lt.u32 	%p33, %r1, 256;
	setp.eq.s32 	%p34, %r1759, 7296;
	and.pred  	%p35, %p33, %p34;
	selp.u32 	%r509, 1, 0, %p35;
	{ 
	.reg .pred 	%p1; 
	.reg .pred 	%p2; 
	setp.ne.u32 	%p1, %r509, 0; 
	bar.red.or.pred 	%p2, 0, %p1; 
	selp.u32 	%r510, 1, 0, %p2; 
	}
	setp.eq.s32 	%p36, %r510, 0;
	cvt.u64.u32 	%rd7, %r1;
	cvta.to.global.u64 	%rd35, %rd235;
	mul.wide.u32 	%rd36, %r1, 8;
	add.s64 	%rd8, %rd35, %rd36;
	@%p36 bra 	$L__BB11_111;
	setp.gt.u32 	%p37, %r1, 255;
	setp.gt.u32 	%p38, %r1, %r108;
	selp.b32 	%r131, 7296, 0, %p38;
	shl.b32 	%r511, %r1, 3;
	mov.u32 	%r512, _ZZN3cub18CUB_300001_SM_10006detail10radix_sort29DeviceRadixSortOnesweepKernelINS1_5radix10policy_hubIiNS0_8NullTypeEyE10Policy1000ELNS0_9SortOrderE0EiS6_yiiNS1_21identity_decomposer_tEEEvPT5_SC_PT3_PKSD_PT1_PKSH_PT2_PKSL_T4_iiT6_E1s;
	add.s32 	%r513, %r512, %r511;
	add.s32 	%r132, %r513, 29184;
	@%p37 bra 	$L__BB11_68;
	ld.global.u64 	%rd37, [%rd8];
	cvt.u64.u32 	%rd38, %r131;
	sub.s64 	%rd237, %rd37, %rd38;
	st.shared.u64 	[%r132], %rd237;
	setp.lt.s32 	%p39, %r3, 1;
	mov.u32 	%r1763, %r1759;
	@%p39 bra 	$L__BB11_67;
	mov.b32 	%r1761, -1;
	mov.u32 	%r1760, %r3;
	mov.u32 	%r1763, %r1759;
$L__BB11_63:
	add.s32 	%r136, %r1760, -1;
	shl.b32 	%r515, %r136, 8;
	add.s32 	%r516, %r515, %r1;
	mul.wide.s32 	%rd39, %r516, 4;
	add.s64 	%rd10, %rd5, %rd39;
$L__BB11_64:
	membar.cta;
	ld.volatile.global.u32 	%r137, [%rd10];
	setp.eq.s32 	%p40, %r137, 0;
	@%p40 bra 	$L__BB11_64;
	and.b32  	%r517, %r137, 1073741823;
	add.s32 	%r1763, %r517, %r1763;
	setp.gt.s32 	%p41, %r137, -1;
	vote.sync.ballot.b32 	%r1761, %p41, %r1761;
	setp.gt.u32 	%p43, %r1760, 1;
	and.pred  	%p44, %p41, %p43;
	mov.u32 	%r1760, %r136;
	@%p44 bra 	$L__BB11_63;
	ld.shared.u64 	%rd237, [%r132];
$L__BB11_67:
	or.b32  	%r518, %r1763, -2147483648;
	st.volatile.global.u32 	[%rd6], %r518;
	sub.s32 	%r519, %r1763, %r1759;
	cvt.s64.s32 	%rd40, %r519;
	add.s64 	%rd41, %rd237, %rd40;
	st.shared.u64 	[%r132], %rd41;
$L__BB11_68:
	ld.param.u32 	%r1708, [_ZN3cub18CUB_300001_SM_10006detail10radix_sort29DeviceRadixSortOnesweepKernelINS1_5radix10policy_hubIiNS0_8NullTypeEyE10Policy1000ELNS0_9SortOrderE0EiS6_yiiNS1_21identity_decomposer_tEEEvPT5_SC_PT3_PKSD_PT1_PKSH_PT2_PKSL_T4_iiT6__param_8];
	ld.param.u64 	%rd231, [_ZN3cub18CUB_300001_SM_10006detail10radix_sort29DeviceRadixSortOnesweepKernelINS1_5radix10policy_hubIiNS0_8NullTypeEyE10Policy1000ELNS0_9SortOrderE0EiS6_yiiNS1_21identity_decomposer_tEEEvPT5_SC_PT3_PKSD_PT1_PKSH_PT2_PKSL_T4_iiT6__param_2];
	setp.gt.u32 	%p45, %r1, 255;
	setp.lt.s32 	%p46, %r4, %r1708;
	setp.eq.s64 	%p47, %rd231, 0;
	or.pred  	%p48, %p47, %p46;
	or.pred  	%p49, %p45, %p48;
	@%p49 bra 	$L__BB11_70;
	ld.param.u64 	%rd232, [_ZN3cub18CUB_300001_SM_10006detail10radix_sort29DeviceRadixSortOnesweepKernelINS1_5radix10policy_hubIiNS0_8NullTypeEyE10Policy1000ELNS0_9SortOrderE0EiS6_yiiNS1_21identity_decomposer_tEEEvPT5_SC_PT3_PKSD_PT1_PKSH_PT2_PKSL_T4_iiT6__param_2];
	ld.shared.u64 	%rd42, [%r132];
	cvt.u64.u32 	%rd43, %r131;
	cvt.s64.s32 	%rd44, %r1759;
	add.s64 	%rd45, %rd43, %rd44;
	add.s64 	%rd46, %rd45, %rd42;
	cvta.to.global.u64 	%rd47, %rd232;
	shl.b64 	%rd48, %rd7, 3;
	add.s64 	%rd49, %rd47, %rd48;
	st.global.u64 	[%rd49], %rd46;
$L__BB11_70:
	ld.param.u32 	%r1709, [_ZN3cub18CUB_300001_SM_10006detail10radix_sort29DeviceRadixSortOnesweepKernelINS1_5radix10policy_hubIiNS0_8NullTypeEyE10Policy1000ELNS0_9SortOrderE0EiS6_yiiNS1_21identity_decomposer_tEEEvPT5_SC_PT3_PKSD_PT1_PKSH_PT2_PKSL_T4_iiT6__param_8];
	setp.gt.s32 	%p50, %r4, %r1709;
	bar.sync 	0;
	shl.b32 	%r520, %r108, 3;
	add.s32 	%r522, %r512, %r520;
	ld.shared.u64 	%rd13, [%r522+29184];
	@%p50 bra 	$L__BB11_72;
	and.b32  	%r523, %r1, 31;
	and.b32  	%r524, %r1, 992;
	mul.lo.s32 	%r525, %r524, 19;
	or.b32  	%r526, %r525, %r523;
	cvt.u64.u32 	%rd50, %r526;
	add.s64 	%rd51, %rd13, %rd50;
	shl.b64 	%rd52, %rd51, 2;
	add.s64 	%rd53, %rd1, %rd52;
	st.global.u32 	[%rd53], %r1732;
	st.global.u32 	[%rd53+128], %r1733;
	st.global.u32 	[%rd53+256], %r1734;
	st.global.u32 	[%rd53+384], %r1735;
	st.global.u32 	[%rd53+512], %r1736;
	st.global.u32 	[%rd53+640], %r1737;
	st.global.u32 	[%rd53+768], %r1738;
	st.global.u32 	[%rd53+896], %r1739;
	st.global.u32 	[%rd53+1024], %r1740;
	st.global.u32 	[%rd53+1152], %r1741;
	st.global.u32 	[%rd53+1280], %r1742;
	st.global.u32 	[%rd53+1408], %r1743;
	st.global.u32 	[%rd53+1536], %r1744;
	st.global.u32 	[%rd53+1664], %r1745;
	st.global.u32 	[%rd53+1792], %r1746;
	st.global.u32 	[%rd53+1920], %r1747;
	st.global.u32 	[%rd53+2048], %r1748;
	st.global.u32 	[%rd53+2176], %r1749;
	st.global.u32 	[%rd53+2304], %r1750;
	bra.uni 	$L__BB11_110;
$L__BB11_72:
	ld.param.u32 	%r1710, [_ZN3cub18CUB_300001_SM_10006detail10radix_sort29DeviceRadixSortOnesweepKernelINS1_5radix10policy_hubIiNS0_8NullTypeEyE10Policy1000ELNS0_9SortOrderE0EiS6_yiiNS1_21identity_decomposer_tEEEvPT5_SC_PT3_PKSD_PT1_PKSH_PT2_PKSL_T4_iiT6__param_8];
	mad.lo.s32 	%r141, %r3, -7296, %r1710;
	and.b32  	%r527, %r1, 31;
	and.b32  	%r528, %r1, 992;
	mul.lo.s32 	%r529, %r528, 19;
	or.b32  	%r142, %r529, %r527;
	setp.ge.s32 	%p51, %r142, %r141;
	cvt.u64.u32 	%rd54, %r142;
	add.s64 	%rd55, %rd13, %rd54;
	shl.b64 	%rd56, %rd55, 2;
	add.s64 	%rd14, %rd1, %rd56;
	@%p51 bra 	$L__BB11_74;
	st.global.u32 	[%rd14], %r1732;
$L__BB11_74:
	add.s32 	%r530, %r142, 32;
	setp.ge.s32 	%p52, %r530, %r141;
	@%p52 bra 	$L__BB11_76;
	st.global.u32 	[%rd14+128], %r1733;
$L__BB11_76:
	add.s32 	%r531, %r142, 64;
	setp.ge.s32 	%p53, %r531, %r141;
	@%p53 bra 	$L__BB11_78;
	st.global.u32 	[%rd14+256], %r1734;
$L__BB11_78:
	add.s32 	%r532, %r142, 96;
	setp.ge.s32 	%p54, %r532, %r141;
	@%p54 bra 	$L__BB11_80;
	st.global.u32 	[%rd14+384], %r1735;
$L__BB11_80:
	add.s32 	%r533, %r142, 128;
	setp.ge.s32 	%p55, %r533, %r141;
	@%p55 bra 	$L__BB11_82;
	st.global.u32 	[%rd14+512], %r1736;
$L__BB11_82:
	add.s32 	%r534, %r142, 160;
	setp.ge.s32 	%p56, %r534, %r141;
	@%p56 bra 	$L__BB11_84;
	st.global.u32 	[%rd14+640], %r1737;
$L__BB11_84:
	add.s32 	%r535, %r142, 192;
	setp.ge.s32 	%p57, %r535, %r141;
	@%p57 bra 	$L__BB11_86;
	st.global.u32 	[%rd14+768], %r1738;
$L__BB11_86:
	add.s32 	%r536, %r142, 224;
	setp.ge.s32 	%p58, %r536, %r141;
	@%p58 bra 	$L__BB11_88;
	st.global.u32 	[%rd14+896], %r1739;
$L__BB11_88:
	add.s32 	%r537, %r142, 256;
	setp.ge.s32 	%p59, %r537, %r141;
	@%p59 bra 	$L__BB11_90;
	st.global.u32 	[%rd14+1024], %r1740;
$L__BB11_90:
	add.s32 	%r538, %r142, 288;
	setp.ge.s32 	%p60, %r538, %r141;
	@%p60 bra 	$L__BB11_92;
	st.global.u32 	[%rd14+1152], %r1741;
$L__BB11_92:
	add.s32 	%r539, %r142, 320;
	setp.ge.s32 	%p61, %r539, %r141;
	@%p61 bra 	$L__BB11_94;
	st.global.u32 	[%rd14+1280], %r1742;
$L__BB11_94:
	add.s32 	%r540, %r142, 352;
	setp.ge.s32 	%p62, %r540, %r141;
	@%p62 bra 	$L__BB11_96;
	st.global.u32 	[%rd14+1408], %r1743;
$L__BB11_96:
	add.s32 	%r541, %r142, 384;
	setp.ge.s32 	%p63, %r541, %r141;
	@%p63 bra 	$L__BB11_98;
	st.global.u32 	[%rd14+1536], %r1744;
$L__BB11_98:
	add.s32 	%r542, %r142, 416;
	setp.ge.s32 	%p64, %r542, %r141;
	@%p64 bra 	$L__BB11_100;
	st.global.u32 	[%rd14+1664], %r1745;
$L__BB11_100:
	add.s32 	%r543, %r142, 448;
	setp.ge.s32 	%p65, %r543, %r141;
	@%p65 bra 	$L__BB11_102;
	st.global.u32 	[%rd14+1792], %r1746;
$L__BB11_102:
	add.s32 	%r544, %r142, 480;
	setp.ge.s32 	%p66, %r544, %r141;
	@%p66 bra 	$L__BB11_104;
	st.global.u32 	[%rd14+1920], %r1747;
$L__BB11_104:
	add.s32 	%r545, %r142, 512;
	setp.ge.s32 	%p67, %r545, %r141;
	@%p67 bra 	$L__BB11_106;
	st.global.u32 	[%rd14+2048], %r1748;
$L__BB11_106:
	add.s32 	%r546, %r142, 544;
	setp.ge.s32 	%p68, %r546, %r141;
	@%p68 bra 	$L__BB11_108;
	st.global.u32 	[%rd14+2176], %r1749;
$L__BB11_108:
	add.s32 	%r547, %r142, 576;
	setp.ge.s32 	%p69, %r547, %r141;
	@%p69 bra 	$L__BB11_110;
	st.global.u32 	[%rd14+2304], %r1750;
$L__BB11_110:
	// begin inline asm
	exit;
	// end inline asm
	mov.u32 	%r1764, %r1732;
	mov.u32 	%r1765, %r1733;
	mov.u32 	%r1766, %r1734;
	mov.u32 	%r1767, %r1735;
	mov.u32 	%r1768, %r1736;
	mov.u32 	%r1769, %r1737;
	mov.u32 	%r1770, %r1738;
	mov.u32 	%r1771, %r1739;
	mov.u32 	%r1772, %r1740;
	mov.u32 	%r1773, %r1741;
	mov.u32 	%r1774, %r1742;
	mov.u32 	%r1775, %r1743;
	mov.u32 	%r1776, %r1744;
	mov.u32 	%r1777, %r1745;
	mov.u32 	%r1778, %r1746;
	mov.u32 	%r1779, %r1747;
	mov.u32 	%r1780, %r1748;
	mov.u32 	%r1781, %r1749;
	mov.u32 	%r1782, %r1750;
$L__BB11_111:
	mul.hi.u32 	%r548, %r1, 357913942;
	add.s32 	%r549, %r548, %r1;
	shl.b32 	%r550, %r549, 2;
	mov.u32 	%r551, _ZZN3cub18CUB_300001_SM_10006detail10radix_sort29DeviceRadixSortOnesweepKernelINS1_5radix10policy_hubIiNS0_8NullTypeEyE10Policy1000ELNS0_9SortOrderE0EiS6_yiiNS1_21identity_decomposer_tEEEvPT5_SC_PT3_PKSD_PT1_PKSH_PT2_PKSL_T4_iiT6_E1s;
	add.s32 	%r552, %r551, %r550;
	add.s32 	%r162, %r552, 13328;
	st.shared.u32 	[%r552+13328], %r1759;
	bar.sync 	0;
	setp.gt.u32 	%p70, %r1, 31;
	@%p70 bra 	$L__BB11_113;
	mad.lo.s32 	%r584, %r1, 52, %r551;
	ld.shared.u32 	%r585, [%r584+13328];
	ld.shared.u32 	%r586, [%r584+13332];
	ld.shared.u32 	%r587, [%r584+13336];
	ld.shared.u32 	%r588, [%r584+13340];
	ld.shared.u32 	%r589, [%r584+13344];
	ld.shared.u32 	%r590, [%r584+13348];
	ld.shared.u32 	%r591, [%r584+13352];
	ld.shared.u32 	%r592, [%r584+13356];
	ld.shared.u32 	%r593, [%r584+13360];
	ld.shared.u32 	%r594, [%r584+13364];
	ld.shared.u32 	%r595, [%r584+13368];
	ld.shared.u32 	%r596, [%r584+13372];
	add.s32 	%r597, %r586, %r585;
	add.s32 	%r598, %r597, %r587;
	add.s32 	%r599, %r598, %r588;
	add.s32 	%r600, %r599, %r589;
	add.s32 	%r601, %r600, %r590;
	add.s32 	%r602, %r601, %r591;
	add.s32 	%r603, %r602, %r592;
	add.s32 	%r604, %r603, %r593;
	add.s32 	%r605, %r604, %r594;
	add.s32 	%r606, %r605, %r595;
	add.s32 	%r557, %r606, %r596;
	mov.b32 	%r555, 1;
	mov.b32 	%r580, 0;
	mov.b32 	%r582, -1;
	// begin inline asm
	{  .reg .s32 r0;  .reg .pred p;  shfl.sync.up.b32 r0|p, %r557, %r555, %r580, %r582;  @p add.s32 r0, r0, %r557;  mov.s32 %r553, r0;}
	// end inline asm
	mov.b32 	%r561, 2;
	// begin inline asm
	{  .reg .s32 r0;  .reg .pred p;  shfl.sync.up.b32 r0|p, %r553, %r561, %r580, %r582;  @p add.s32 r0, r0, %r553;  mov.s32 %r559, r0;}
	// end inline asm
	mov.b32 	%r567, 4;
	// begin inline asm
	{  .reg .s32 r0;  .reg .pred p;  shfl.sync.up.b32 r0|p, %r559, %r567, %r580, %r582;  @p add.s32 r0, r0, %r559;  mov.s32 %r565, r0;}
	// end inline asm
	mov.b32 	%r573, 8;
	// begin inline asm
	{  .reg .s32 r0;  .reg .pred p;  shfl.sync.up.b32 r0|p, %r565, %r573, %r580, %r582;  @p add.s32 r0, r0, %r565;  mov.s32 %r571, r0;}
	// end inline asm
	mov.b32 	%r579, 16;
	// begin inline asm
	{  .reg .s32 r0;  .reg .pred p;  shfl.sync.up.b32 r0|p, %r571, %r579, %r580, %r582;  @p add.s32 r0, r0, %r571;  mov.s32 %r577, r0;}
	// end inline asm
	sub.s32 	%r607, %r577, %r557;
	add.s32 	%r608, %r585, %r607;
	add.s32 	%r609, %r586, %r608;
	add.s32 	%r610, %r587, %r609;
	add.s32 	%r611, %r588, %r610;
	add.s32 	%r612, %r589, %r611;
	add.s32 	%r613, %r590, %r612;
	add.s32 	%r614, %r591, %r613;
	add.s32 	%r615, %r592, %r614;
	add.s32 	%r616, %r593, %r615;
	add.s32 	%r617, %r594, %r616;
	add.s32 	%r618, %r595, %r617;
	st.shared.u32 	[%r584+13328], %r607;
	st.shared.u32 	[%r584+13332], %r608;
	st.shared.u32 	[%r584+13336], %r609;
	st.shared.u32 	[%r584+13340], %r610;
	st.shared.u32 	[%r584+13344], %r611;
	st.shared.u32 	[%r584+13348], %r612;
	st.shared.u32 	[%r584+13352], %r613;
	st.shared.u32 	[%r584+13356], %r614;
	st.shared.u32 	[%r584+13360], %r615;
	st.shared.u32 	[%r584+13364], %r616;
	st.shared.u32 	[%r584+13368], %r617;
	st.shared.u32 	[%r584+13372], %r618;
$L__BB11_113:
	setp.gt.u32 	%p71, %r1, 255;
	bar.sync 	0;
	ld.shared.u32 	%r163, [%r162];
	@%p71 bra 	$L__BB11_115;
	shl.b32 	%r619, %r1, 2;
	add.s32 	%r621, %r551, %r619;
	ld.shared.u32 	%r622, [%r621];
	add.s32 	%r623, %r622, %r163;
	st.shared.u32 	[%r621], %r623;
	ld.shared.u32 	%r624, [%r621+1024];
	add.s32 	%r625, %r624, %r163;
	st.shared.u32 	[%r621+1024], %r625;
	ld.shared.u32 	%r626, [%r621+2048];
	add.s32 	%r627, %r626, %r163;
	st.shared.u32 	[%r621+2048], %r627;
	ld.shared.u32 	%r628, [%r621+3072];
	add.s32 	%r629, %r628, %r163;
	st.shared.u32 	[%r621+3072], %r629;
	ld.shared.u32 	%r630, [%r621+4096];
	add.s32 	%r631, %r630, %r163;
	st.shared.u32 	[%r621+4096], %r631;
	ld.shared.u32 	%r632, [%r621+5120];
	add.s32 	%r633, %r632, %r163;
	st.shared.u32 	[%r621+5120], %r633;
	ld.shared.u32 	%r634, [%r621+6144];
	add.s32 	%r635, %r634, %r163;
	st.shared.u32 	[%r621+6144], %r635;
	ld.shared.u32 	%r636, [%r621+7168];
	add.s32 	%r637, %r636, %r163;
	st.shared.u32 	[%r621+7168], %r637;
	ld.shared.u32 	%r638, [%r621+8192];
	add.s32 	%r639, %r638, %r163;
	st.shared.u32 	[%r621+8192], %r639;
	ld.shared.u32 	%r640, [%r621+9216];
	add.s32 	%r641, %r640, %r163;
	st.shared.u32 	[%r621+9216], %r641;
	ld.shared.u32 	%r642, [%r621+10240];
	add.s32 	%r643, %r642, %r163;
	st.shared.u32 	[%r621+10240], %r643;
	ld.shared.u32 	%r644, [%r621+11264];
	add.s32 	%r645, %r644, %r163;
	st.shared.u32 	[%r621+11264], %r645;
$L__BB11_115:
	shl.b32 	%r672, %r1, 5;
	and.b32  	%r673, %r672, 31744;
	add.s32 	%r164, %r551, %r673;
	bar.sync 	0;
	// begin inline asm
	mov.u32 %r646, %lanemask_le;
	// end inline asm
	shr.u32 	%r675, %r1764, %r293;
	and.b32  	%r669, %r675, %r82;
	mov.b32 	%r649, 1;
	// begin inline asm
	{
    .reg .pred p;
    and.b32 %r647, %r669, %r649;    setp.ne.u32 p, %r647, 0;
    vote.ballot.sync.b32 %r647, p, 0xffffffff;
    @!p not.b32 %r647, %r647;
}

	// end inline asm
	mov.b32 	%r652, 2;
	// begin inline asm
	{
    .reg .pred p;
    and.b32 %r650, %r669, %r652;    setp.ne.u32 p, %r650, 0;
    vote.ballot.sync.b32 %r650, p, 0xffffffff;
    @!p not.b32 %r650, %r650;
}

	// end inline asm
	and.b32  	%r676, %r650, %r647;
	mov.b32 	%r655, 4;
	// begin inline asm
	{
    .reg .pred p;
    and.b32 %r653, %r669, %r655;    setp.ne.u32 p, %r653, 0;
    vote.ballot.sync.b32 %r653, p, 0xffffffff;
    @!p not.b32 %r653, %r653;
}

	// end inline asm
	and.b32  	%r677, %r653, %r676;
	mov.b32 	%r658, 8;
	// begin inline asm
	{
    .reg .pred p;
    and.b32 %r656, %r669, %r658;    setp.ne.u32 p, %r656, 0;
    vote.ballot.sync.b32 %r656, p, 0xffffffff;
    @!p not.b32 %r656, %r656;
}

	// end inline asm
	and.b32  	%r678, %r656, %r677;
	mov.b32 	%r661, 16;
	// begin inline asm
	{
    .reg .pred p;
    and.b32 %r659, %r669, %r661;    setp.ne.u32 p, %r659, 0;
    vote.ballot.sync.b32 %r659, p, 0xffffffff;
    @!p not.b32 %r659, %r659;
}

	// end inline asm
	and.b32  	%r679, %r659, %r678;
	mov.b32 	%r664, 32;
	// begin inline asm
	{
    .reg .pred p;
    and.b32 %r662, %r669, %r664;    setp.ne.u32 p, %r662, 0;
    vote.ballot.sync.b32 %r662, p, 0xffffffff;
    @!p not.b32 %r662, %r662;
}

	// end inline asm
	and.b32  	%r680, %r662, %r679;
	mov.b32 	%r667, 64;
	// begin inline asm
	{
    .reg .pred p;
    and.b32 %r665, %r669, %r667;    setp.ne.u32 p, %r665, 0;
    vote.ballot.sync.b32 %r665, p, 0xffffffff;
    @!p not.b32 %r665, %r665;
}

	// end inline asm
	and.b32  	%r681, %r665, %r680;
	mov.b32 	%r670, 128;
	// begin inline asm
	{
    .reg .pred p;
    and.b32 %r668, %r669, %r670;    setp.ne.u32 p, %r668, 0;
    vote.ballot.sync.b32 %r668, p, 0xffffffff;
    @!p not.b32 %r668, %r668;
}

	// end inline asm
	and.b32  	%r682, %r668, %r681;
	clz.b32 	%r683, %r682;
	sub.s32 	%r167, 31, %r683;
	and.b32  	%r684, %r646, %r682;
	popc.b32 	%r168, %r684;
	setp.ne.s32 	%p72, %r295, %r167;
	mov.b32 	%r1783, 0;
	@%p72 bra 	$L__BB11_117;
	shl.b32 	%r685, %r669, 2;
	add.s32 	%r686, %r164, %r685;
	atom.shared.add.u32 	%r1783, [%r686], %r168;
$L__BB11_117:
	shfl.sync.idx.b32	%r712|%p73, %r1783, %r167, 31, -1;
	add.s32 	%r171, %r168, %r712;
	shr.u32 	%r713, %r1765, %r293;
	and.b32  	%r709, %r713, %r82;
	mov.b32 	%r689, 1;
	// begin inline asm
	{
    .reg .pred p;
    and.b32 %r687, %r709, %r689;    setp.ne.u32 p, %r687, 0;
    vote.ballot.sync.b32 %r687, p, 0xffffffff;
    @!p not.b32 %r687, %r687;
}

	// end inline asm
	mov.b32 	%r692, 2;
	// begin inline asm
	{
    .reg .pred p;
    and.b32 %r690, %r709, %r692;    setp.ne.u32 p, %r690, 0;
    vote.ballot.sync.b32 %r690, p, 0xffffffff;
    @!p not.b32 %r690, %r690;
}

	// end inline asm
	and.b32  	%r714, %r690, %r687;
	mov.b32 	%r695, 4;
	// begin inline asm
	{
    .reg .pred p;
    and.b32 %r693, %r709, %r695;    setp.ne.u32 p, %r693, 0;
    vote.ballot.sync.b32 %r693, p, 0xffffffff;
    @!p not.b32 %r693, %r693;
}

	// end inline asm
	and.b32  	%r715, %r693, %r714;
	mov.b32 	%r698, 8;
	// begin inline asm
	{
    .reg .pred p;
    and.b32 %r696, %r709, %r698;    setp.ne.u32 p, %r696, 0;
    vote.ballot.sync.b32 %r696, p, 0xffffffff;
    @!p not.b32 %r696, %r696;
}

	// end inline asm
	and.b32  	%r716, %r696, %r715;
	mov.b32 	%r701, 16;
	// begin inline asm
	{
    .reg .pred p;
    and.b32 %r699, %r709, %r701;    setp.ne.u32 p, %r699, 0;
    vote.ballot.sync.b32 %r699, p, 0xffffffff;
    @!p not.b32 %r699, %r699;
}

	// end inline asm
	and.b32  	%r717, %r699, %r716;
	mov.b32 	%r704, 32;
	// begin inline asm
	{
    .reg .pred p;
    and.b32 %r702, %r709, %r704;    setp.ne.u32 p, %r702, 0;
    vote.ballot.sync.b32 %r702, p, 0xffffffff;
    @!p not.b32 %r702, %r702;
}

	// end inline asm
	and.b32  	%r718, %r702, %r717;
	mov.b32 	%r707, 64;
	// begin inline asm
	{
    .reg .pred p;
    and.b32 %r705, %r709, %r707;    setp.ne.u32 p, %r705, 0;
    vote.ballot.sync.b32 %r705, p, 0xffffffff;
    @!p not.b32 %r705, %r705;
}

	// end inline asm
	and.b32  	%r719, %r705, %r718;
	mov.b32 	%r710, 128;
	// begin inline asm
	{
    .reg .pred p;
    and.b32 %r708, %r709, %r710;    setp.ne.u32 p, %r708, 0;
    vote.ballot.sync.b32 %r708, p, 0xffffffff;
    @!p not.b32 %r708, %r708;
}

	// end inline asm
	and.b32  	%r720, %r708, %r719;
	clz.b32 	%r721, %r720;
	sub.s32 	%r173, 31, %r721;
	and.b32  	%r722, %r646, %r720;
	popc.b32 	%r174, %r722;
	setp.ne.s32 	%p74, %r295, %r173;
	mov.b32 	%r1784, 0;
	@%p74 bra 	$L__BB11_119;
	shl.b32 	%r723, %r709, 2;
	add.s32 	%r724, %r164, %r723;
	atom.shared.add.u32 	%r1784, [%r724], %r174;
$L__BB11_119:
	shfl.sync.idx.b32	%r750|%p75, %r1784, %r173, 31, -1;
	add.s32 	%r177, %r174, %r750;
	shr.u32 	%r751, %r1766, %r293;
	and.b32  	%r747, %r751, %r82;
	mov.b32 	%r727, 1;
	// begin inline asm
	{
    .reg .pred p;
    and.b32 %r725, %r747, %r727;    setp.ne.u32 p, %r725, 0;
    vote.ballot.sync.b32 %r725, p, 0xffffffff;
    @!p not.b32 %r725, %r725;
}

	// end inline asm
	mov.b32 	%r730, 2;
	// begin inline asm
	{
    .reg .pred p;
    and.b32 %r728, %r747, %r730;    setp.ne.u32 p, %r728, 0;
    vote.ballot.sync.b32 %r728, p, 0xffffffff;
    @!p not.b32 %r728, %r728;
}

	// end inline asm
	and.b32  	%r752, %r728, %r725;
	mov.b32 	%r733, 4;
	// begin inline asm
	{
    .reg .pred p;
    and.b32 %r731, %r747, %r733;    setp.ne.u32 p, %r731, 0;
    vote.ballot.sync.b32 %r731, p, 0xffffffff;
    @!p not.b32 %r731, %r731;
}

	// end inline asm
	and.b32  	%r753, %r731, %r752;
	mov.b32 	%r736, 8;
	// begin inline asm
	{
    .reg .pred p;
    and.b32 %r734, %r747, %r736;    setp.ne.u32 p, %r734, 0;
    vote.ballot.sync.b32 %r734, p, 0xffffffff;
    @!p not.b32 %r734, %r734;
}

	// end inline asm
	and.b32  	%r754, %r734, %r753;
	mov.b32 	%r739, 16;
	// begin inline asm
	{
    .reg .pred p;
    and.b32 %r737, %r747, %r739;    setp.ne.u32 p, %r737, 0;
    vote.ballot.sync.b32 %r737, p, 0xffffffff;
    @!p not.b32 %r737, %r737;
}

	// end inline asm
	and.b32  	%r755, %r737, %r754;
	mov.b32 	%r742, 32;
	// begin inline asm
	{
    .reg .pred p;
    and.b32 %r740, %r747, %r742;    setp.ne.u32 p, %r740, 0;
    vote.ballot.sync.b32 %r740, p, 0xffffffff;
    @!p not.b32 %r740, %r740;
}

	// end inline asm
	and.b32  	%r756, %r740, %r755;
	mov.b32 	%r745, 64;
	// begin inline asm
	{
    .reg .pred p;
    and.b32 %r743, %r747, %r745;    setp.ne.u32 p, %r743, 0;
    vote.ballot.sync.b32 %r743, p, 0xffffffff;
    @!p not.b32 %r743, %r743;
}

	// end inline asm
	and.b32  	%r757, %r743, %r756;
	mov.b32 	%r748, 128;
	// begin inline asm
	{
    .reg .pred p;
    and.b32 %r746, %r747, %r748;    setp.ne.u32 p, %r746, 0;
    vote.ballot.sync.b32 %r746, p, 0xffffffff;
    @!p not.b32 %r746, %r746;
}

	// end inline asm
	and.b32  	%r758, %r746, %r757;
	clz.b32 	%r759, %r758;
	sub.s32 	%r179, 31, %r759;
	and.b32  	%r760, %r646, %r758;
	popc.b32 	%r180, %r760;
	setp.ne.s32 	%p76, %r295, %r179;
	mov.b32 	%r1785, 0;
	@%p76 bra 	$L__BB11_121;
	shl.b32 	%r761, %r747, 2;
	add.s32 	%r762, %r164, %r761;
	atom.shared.add.u32 	%r1785, [%r762], %r180;
$L__BB11_121:
	shfl.sync.idx.b32	%r788|%p77, %r1785, %r179, 31, -1;
	add.s32 	%r183, %r180, %r788;
	shr.u32 	%r789, %r1767, %r293;
	and.b32  	%r785, %r789, %r82;
	mov.b32 	%r765, 1;
	// begin inline asm
	{
    .reg .pred p;
    and.b32 %r763, %r785, %r765;    setp.ne.u32 p, %r763, 0;
    vote.ballot.sync.b32 %r763, p, 0xffffffff;
    @!p not.b32 %r763, %r763;
}

	// end inline asm
	mov.b32 	%r768, 2;
	// begin inline asm
	{
    .reg .pred p;
    and.b32 %r766, %r785, %r768;    setp.ne.u32 p, %r766, 0;
    vote.ballot.sync.b32 %r766, p, 0xffffffff;
    @!p not.b32 %r766, %r766;
}

	// end inline asm
	and.b32  	%r790, %r766, %r763;
	mov.b32 	%r771, 4;
	// begin inline asm
	{
    .reg .pred p;
    and.b32 %r769, %r785, %r771;    setp.ne.u32 p, %r769, 0;
    vote.ballot.sync.b32 %r769, p, 0xffffffff;
    @!p not.b32 %r769, %r769;
}

	// end inline asm
	and.b32  	%r791, %r769, %r790;
	mov.b32 	%r774, 8;
	// begin inline asm
	{
    .reg .pred p;
    and.b32 %r772, %r785, %r774;    setp.ne.u32 p, %r772, 0;
    vote.ballot.sync.b32 %r772, p, 0xffffffff;
    @!p not.b32 %r772, %r772;
}

	// end inline asm
	and.b32  	%r792, %r772, %r791;
	mov.b32 	%r777, 16;
	// begin inline asm
	{
    .reg .pred p;
    and.b32 %r775, %r785, %r777;    setp.ne.u32 p, %r775, 0;
    vote.ballot.sync.b32 %r775, p, 0xffffffff;
    @!p not.b32 %r775, %r775;
}

	// end inline asm
	and.b32  	%r793, %r775, %r792;
	mov.b32 	%r780, 32;
	// begin inline asm
	{
    .reg .pred p;
    and.b32 %r778, %r785, %r780;    setp.ne.u32 p, %r778, 0;
    vote.ballot.sync.b32 %r778, p, 0xffffffff;
    @!p not.b32 %r778, %r778;
}

	// end inline asm
	and.b32  	%r794, %r778, %r793;
	mov.b32 	%r783, 64;
	// begin inline asm
	{
    .reg .pred p;
    and.b32 %r781, %r785, %r783;    setp.ne.u32 p, %r781, 0;
    vote.ballot.sync.b32 %r781, p, 0xffffffff;
    @!p not.b32 %r781, %r781;
}

	// end inline asm
	and.b32  	%r795, %r781, %r794;
	mov.b32 	%r786, 128;
	// begin inline asm
	{
    .reg .pred p;
    and.b32 %r784, %r785, %r786;    setp.ne.u32 p, %r784, 0;
    vote.ballot.sync.b32 %r784, p, 0xffffffff;
    @!p not.b32 %r784, %r784;
}

	// end inline asm
	and.b32  	%r796, %r784, %r795;
	clz.b32 	%r797, %r796;
	sub.s32 	%r185, 31, %r797;
	and.b32  	%r798, %r646, %r796;
	popc.b32 	%r186, %r798;
	setp.ne.s32 	%p78, %r295, %r185;
	mov.b32 	%r1786, 0;
	@%p78 bra 	$L__BB11_123;
	shl.b32 	%r799, %r785, 2;
	add.s32 	%r800, %r164, %r799;
	atom.shared.add.u32 	%r1786, [%r800], %r186;
$L__BB11_123:
	shfl.sync.idx.b32	%r826|%p79, %r1786, %r185, 31, -1;
	add.s32 	%r189, %r186, %r826;
	shr.u32 	%r827, %r1768, %r293;
	and.b32  	%r823, %r827, %r82;
	mov.b32 	%r803, 1;
	// begin inline asm
	{
    .reg .pred p;
    and.b32 %r801, %r823, %r803;    setp.ne.u32 p, %r801, 0;
    vote.ballot.sync.b32 %r801, p, 0xffffffff;
    @!p not.b32 %r801, %r801;
}

	// end inline asm
	mov.b32 	%r806, 2;
	// begin inline asm
	{
    .reg .pred p;
    and.b32 %r804, %r823, %r806;    setp.ne.u32 p, %r804, 0;
    vote.ballot.sync.b32 %r804, p, 0xffffffff;
    @!p not.b32 %r804, %r804;
}

	// end inline asm
	and.b32  	%r828, %r804, %r801;
	mov.b32 	%r809, 4;
	// begin inline asm
	{
    .reg .pred p;
    and.b32 %r807, %r823, %r809;    setp.ne.u32 p, %r807, 0;
    vote.ballot.sync.b32 %r807, p, 0xffffffff;
    @!p not.b32 %r807, %r807;
}

	// end inline asm
	and.b32  	%r829, %r807, %r828;
	mov.b32 	%r812, 8;
	// begin inline asm
	{
    .reg .pred p;
    and.b32 %r810, %r823, %r812;    setp.ne.u32 p, %r810, 0;
    vote.ballot.sync.b32 %r810, p, 0xffffffff;
    @!p not.b32 %r810, %r810;
}

	// end inline asm
	and.b32  	%r830, %r810, %r829;
	mov.b32 	%r815, 16;
	// begin inline asm
	{
    .reg .pred p;
    and.b32 %r813, %r823, %r815;    setp.ne.u32 p, %r813, 0;
    vote.ballot.sync.b32 %r813, p, 0xffffffff;
    @!p not.b32 %r813, %r813;
}

	// end inline asm
	and.b32  	%r831, %r813, %r830;
	mov.b32 	%r818, 32;
	// begin inline asm
	{
    .reg .pred p;
    and.b32 %r816, %r823, %r818;    setp.ne.u32 p, %r816, 0;
    vote.ballot.sync.b32 %r816, p, 0xffffffff;
    @!p not.b32 %r816, %r816;
}

	// end inline asm
	and.b32  	%r832, %r816, %r831;
	mov.b32 	%r821, 64;
	// begin inline asm
	{
    .reg .pred p;
    and.b32 %r819, %r823, %r821;    setp.ne.u32 p, %r819, 0;
    vote.ballot.sync.b32 %r819, p, 0xffffffff;
    @!p not.b32 %r819, %r819;
}

	// end inline asm
	and.b32  	%r833, %r819, %r832;
	mov.b32 	%r824, 128;
	// begin inline asm
	{
    .reg .pred p;
    and.b32 %r822, %r823, %r824;    setp.ne.u32 p, %r822, 0;
    vote.ballot.sync.b32 %r822, p, 0xffffffff;
    @!p not.b32 %r822, %r822;
}

	// end inline asm
	and.b32  	%r834, %r822, %r833;
	clz.b32 	%r835, %r834;
	sub.s32 	%r191, 31, %r835;
	and.b32  	%r836, %r646, %r834;
	popc.b32 	%r192, %r836;
	setp.ne.s32 	%p80, %r295, %r191;
	mov.b32 	%r1787, 0;
	@%p80 bra 	$L__BB11_125;
	shl.b32 	%r837, %r823, 2;
	add.s32 	%r838, %r164, %r837;
	atom.shared.add.u32 	%r1787, [%r838], %r192;
$L__BB11_125:
	shfl.sync.idx.b32	%r864|%p81, %r1787, %r191, 31, -1;
	add.s32 	%r195, %r192, %r864;
	shr.u32 	%r865, %r1769, %r293;
	and.b32  	%r861, %r865, %r82;
	mov.b32 	%r841, 1;
	// begin inline asm
	{
    .reg .pred p;
    and.b32 %r839, %r861, %r841;    setp.ne.u32 p, %r839, 0;
    vote.ballot.sync.b32 %r839, p, 0xffffffff;
    @!p not.b32 %r839, %r839;
}

	// end inline asm
	mov.b32 	%r844, 2;
	// begin inline asm
	{
    .reg .pred p;
    and.b32 %r842, %r861, %r844;    setp.ne.u32 p, %r842, 0;
    vote.ballot.sync.b32 %r842, p, 0xffffffff;
    @!p not.b32 %r842, %r842;
}

	// end inline asm
	and.b32  	%r866, %r842, %r839;
	mov.b32 	%r847, 4;
	// begin inline asm
	{
    .reg .pred p;
    and.b32 %r845, %r861, %r847;    setp.ne.u32 p, %r845, 0;
    vote.ballot.sync.b32 %r845, p, 0xffffffff;
    @!p not.b32 %r845, %r845;
}

	// end inline asm
	and.b32  	%r867, %r845, %r866;
	mov.b32 	%r850, 8;
	// begin inline asm
	{
    .reg .pred p;
    and.b32 %r848, %r861, %r850;    setp.ne.u32 p, %r848, 0;
    vote.ballot.sync.b32 %r848, p, 0xffffffff;
    @!p not.b32 %r848, %r848;
}

	// end inline asm
	and.b32  	%r868, %r848, %r867;
	mov.b32 	%r853, 16;
	// begin inline asm
	{
    .reg .pred p;
    and.b32 %r851, %r861, %r853;    setp.ne.u32 p, %r851, 0;
    vote.ballot.sync.b32 %r851, p, 0xffffffff;
    @!p not.b32 %r851, %r851;
}

	// end inline asm
	and.b32  	%r869, %r851, %r868;
	mov.b32 	%r856, 32;
	// begin inline asm
	{
    .reg .pred p;
    and.b32 %r854, %r861, %r856;    setp.ne.u32 p, %r854, 0;
    vote.ballot.sync.b32 %r854, p, 0xffffffff;
    @!p not.b32 %r854, %r854;
}

	// end inline asm
	and.b32  	%r870, %r854, %r869;
	mov.b32 	%r859, 64;
	// begin inline asm
	{
    .reg .pred p;
    and.b32 %r857, %r861, %r859;    setp.ne.u32 p, %r857, 0;
    vote.ballot.sync.b32 %r857, p, 0xffffffff;
    @!p not.b32 %r857, %r857;
}

	// end inline asm
	and.b32  	%r871, %r857, %r870;
	mov.b32 	%r862, 128;
	// begin inline asm
	{
    .reg .pred p;
    and.b32 %r860, %r861, %r862;    setp.ne.u32 p, %r860, 0;
    vote.ballot.sync.b32 %r860, p, 0xffffffff;
    @!p not.b32 %r860, %r860;
}

	// end inline asm
	and.b32  	%r872, %r860, %r871;
	clz.b32 	%r873, %r872;
	sub.s32 	%r197, 31, %r873;
	and.b32  	%r874, %r646, %r872;
	popc.b32 	%r198, %r874;
	setp.ne.s32 	%p82, %r295, %r197;
	mov.b32 	%r1788, 0;
	@%p82 bra 	$L__BB11_127;
	shl.b32 	%r875, %r861, 2;
	add.s32 	%r876, %r164, %r875;
	atom.shared.add.u32 	%r1788, [%r876], %r198;
$L__BB11_127:
	shfl.sync.idx.b32	%r902|%p83, %r1788, %r197, 31, -1;
	add.s32 	%r201, %r198, %r902;
	shr.u32 	%r903, %r1770, %r293;
	and.b32  	%r899, %r903, %r82;
	mov.b32 	%r879, 1;
	// begin inline asm
	{
    .reg .pred p;
    and.b32 %r877, %r899, %r879;    setp.ne.u32 p, %r877, 0;
    vote.ballot.sync.b32 %r877, p, 0xffffffff;
    @!p not.b32 %r877, %r877;
}

	// end inline asm
	mov.b32 	%r882, 2;
	// begin inline asm
	{
    .reg .pred p;
    and.b32 %r880, %r899, %r882;    setp.ne.u32 p, %r880, 0;
    vote.ballot.sync.b32 %r880, p, 0xffffffff;
    @!p not.b32 %r880, %r880;
}

	// end inline asm
	and.b32  	%r904, %r880, %r877;
	mov.b32 	%r885, 4;
	// begin inline asm
	{
    .reg .pred p;
    and.b32 %r883, %r899, %r885;    setp.ne.u32 p, %r883, 0;
    vote.ballot.sync.b32 %r883, p, 0xffffffff;
    @!p not.b32 %r883, %r883;
}

	// end inline asm
	and.b32  	%r905, %r883, %r904;
	mov.b32 	%r888, 8;
	// begin inline asm
	{
    .reg .pred p;
    and.b32 %r886, %r899, %r888;    setp.ne.u32 p, %r886, 0;
    vote.ballot.sync.b32 %r886, p, 0xffffffff;
    @!p not.b32 %r886, %r886;
}

	// end inline asm
	and.b32  	%r906, %r886, %r905;
	mov.b32 	%r891, 16;
	// begin inline asm
	{
    .reg .pred p;
    and.b32 %r889, %r899, %r891;    setp.ne.u32 p, %r889, 0;
    vote.ballot.sync.b32 %r889, p, 0xffffffff;
    @!p not.b32 %r889, %r889;
}

	// end inline asm
	and.b32  	%r907, %r889, %r906;
	mov.b32 	%r894, 32;
	// begin inline asm
	{
    .reg .pred p;
    and.b32 %r892, %r899, %r894;    setp.ne.u32 p, %r892, 0;
    vote.ballot.sync.b32 %r892, p, 0xffffffff;
    @!p not.b32 %r892, %r892;
}

	// end inline asm
	and.b32  	%r908, %r892, %r907;
	mov.b32 	%r897, 64;
	// begin inline asm
	{
    .reg .pred p;
    and.b32 %r895, %r899, %r897;    setp.ne.u32 p, %r895, 0;
    vote.ballot.sync.b32 %r895, p, 0xffffffff;
    @!p not.b32 %r895, %r895;
}

	// end inline asm
	and.b32  	%r909, %r895, %r908;
	mov.b32 	%r900, 128;
	// begin inline asm
	{
    .reg .pred p;
    and.b32 %r898, %r899, %r900;    setp.ne.u32 p, %r898, 0;
    vote.ballot.sync.b32 %r898, p, 0xffffffff;
    @!p not.b32 %r898, %r898;
}

	// end inline asm
	and.b32  	%r910, %r898, %r909;
	clz.b32 	%r911, %r910;
	sub.s32 	%r203, 31, %r911;
	and.b32  	%r912, %r646, %r910;
	popc.b32 	%r204, %r912;
	setp.ne.s32 	%p84, %r295, %r203;
	mov.b32 	%r1789, 0;
	@%p84 bra 	$L__BB11_129;
	shl.b32 	%r913, %r899, 2;
	add.s32 	%r914, %r164, %r913;
	atom.shared.add.u32 	%r1789, [%r914], %r204;
$L__BB11_129:
	shfl.sync.idx.b32	%r940|%p85, %r1789, %r203, 31, -1;
	add.s32 	%r207, %r204, %r940;
	shr.u32 	%r941, %r1771, %r293;
	and.b32  	%r937, %r941, %r82;
	mov.b32 	%r917, 1;
	// begin inline asm
	{
    .reg .pred p;
    and.b32 %r915, %r937, %r917;    setp.ne.u32 p, %r915, 0;
    vote.ballot.sync.b32 %r915, p, 0xffffffff;
    @!p not.b32 %r915, %r915;
}

	// end inline asm
	mov.b32 	%r920, 2;
	// begin inline asm
	{
    .reg .pred p;
    and.b32 %r918, %r937, %r920;    setp.ne.u32 p, %r918, 0;
    vote.ballot.sync.b32 %r918, p, 0xffffffff;
    @!p not.b32 %r918, %r918;
}

	// end inline asm
	and.b32  	%r942, %r918, %r915;
	mov.b32 	%r923, 4;
	// begin inline asm
	{
    .reg .pred p;
    and.b32 %r921, %r937, %r923;    setp.ne.u32 p, %r921, 0;
    vote.ballot.sync.b32 %r921, p, 0xffffffff;
    @!p not.b32 %r921, %r921;
}

	// end inline asm
	and.b32  	%r943, %r921, %r942;
	mov.b32 	%r926, 8;
	// begin inline asm
	{
    .reg .pred p;
    and.b32 %r924, %r937, %r926;    setp.ne.u32 p, %r924, 0;
    vote.ballot.sync.b32 %r924, p, 0xffffffff;
    @!p not.b32 %r924, %r924;
}

	// end inline asm
	and.b32  	%r944, %r924, %r943;
	mov.b32 	%r929, 16;
	// begin inline asm
	{
    .reg .pred p;
    and.b32 %r927, %r937, %r929;    setp.ne.u32 p, %r927, 0;
    vote.ballot.sync.b32 %r927, p, 0xffffffff;
    @!p not.b32 %r927, %r927;
}

	// end inline asm
	and.b32  	%r945, %r927, %r944;
	mov.b32 	%r932, 32;
	// begin inline asm
	{
    .reg .pred p;
    and.b32 %r930, %r937, %r932;    setp.ne.u32 p, %r930, 0;
    vote.ballot.sync.b32 %r930, p, 0xffffffff;
    @!p not.b32 %r930, %r930;
}

	// end inline asm
	and.b32  	%r946, %r930, %r945;
	mov.b32 	%r935, 64;
	// begin inline asm
	{
    .reg .pred p;
    and.b32 %r933, %r937, %r935;    setp.ne.u32 p, %r933, 0;
    vote.ballot.sync.b32 %r933, p, 0xffffffff;
    @!p not.b32 %r933, %r933;
}

	// end inline asm
	and.b32  	%r947, %r933, %r946;
	mov.b32 	%r938, 128;
	// begin inline asm
	{
    .reg .pred p;
    and.b32 %r936, %r937, %r938;    setp.ne.u32 p, %r936, 0;
    vote.ballot.sync.b32 %r936, p, 0xffffffff;
    @!p not.b32 %r936, %r936;
}

	// end inline asm
	and.b32  	%r948, %r936, %r947;
	clz.b32 	%r949, %r948;
	sub.s32 	%r209, 31, %r949;
	and.b32  	%r950, %r646, %r948;
	popc.b32 	%r210, %r950;
	setp.ne.s32 	%p86, %r295, %r209;
	mov.b32 	%r1790, 0;
	@%p86 bra 	$L__BB11_131;
	shl.b32 	%r951, %r937, 2;
	add.s32 	%r952, %r164, %r951;
	atom.shared.add.u32 	%r1790, [%r952], %r210;
$L__BB11_131:
	shfl.sync.idx.b32	%r978|%p87, %r1790, %r209, 31, -1;
	add.s32 	%r213, %r210, %r978;
	shr.u32 	%r979, %r1772, %r293;
	and.b32  	%r975, %r979, %r82;
	mov.b32 	%r955, 1;
	// begin inline asm
	{
    .reg .pred p;
    and.b32 %r953, %r975, %r955;    setp.ne.u32 p, %r953, 0;
    vote.ballot.sync.b32 %r953, p, 0xffffffff;
    @!p not.b32 %r953, %r953;
}

	// end inline asm
	mov.b32 	%r958, 2;
	// begin inline asm
	{
    .reg .pred p;
    and.b32 %r956, %r975, %r958;    setp.ne.u32 p, %r956, 0;
    vote.ballot.sync.b32 %r956, p, 0xffffffff;
    @!p not.b32 %r956, %r956;
}

	// end inline asm
	and.b32  	%r980, %r956, %r953;
	mov.b32 	%r961, 4;
	// begin inline asm
	{
    .reg .pred p;
    and.b32 %r959, %r975, %r961;    setp.ne.u32 p, %r959, 0;
    vote.ballot.sync.b32 %r959, p, 0xffffffff;
    @!p not.b32 %r959, %r959;
}

	// end inline asm
	and.b32  	%r981, %r959, %r980;
	mov.b32 	%r964, 8;
	// begin inline asm
	{
    .reg .pred p;
    and.b32 %r962, %r975, %r964;    setp.ne.u32 p, %r962, 0;
    vote.ballot.sync.b32 %r962, p, 0xffffffff;
    @!p not.b32 %r962, %r962;
}

	// end inline asm
	and.b32  	%r982, %r962, %r981;
	mov.b32 	%r967, 16;
	// begin inline asm
	{
    .reg .pred p;
    and.b32 %r965, %r975, %r967;    setp.ne.u32 p, %r965, 0;
    vote.ballot.sync.b32 %r965, p, 0xffffffff;
    @!p not.b32 %r965, %r965;
}

	// end inline asm
	and.b32  	%r983, %r965, %r982;
	mov.b32 	%r970, 32;
	// begin inline asm
	{
    .reg .pred p;
    and.b32 %r968, %r975, %r970;    setp.ne.u32 p, %r968, 0;
    vote.ballot.sync.b32 %r968, p, 0xffffffff;
    @!p not.b32 %r968, %r968;
}

	// end inline asm
	and.b32  	%r984, %r968, %r983;
	mov.b32 	%r973, 64;
	// begin inline asm
	{
    .reg .pred p;
    and.b32 %r971, %r975, %r973;    setp.ne.u32 p, %r971, 0;
    vote.ballot.sync.b32 %r971, p, 0xffffffff;
    @!p not.b32 %r971, %r971;
}

	// end inline asm
	and.b32  	%r985, %r971, %r984;
	mov.b32 	%r976, 128;
	// begin inline asm
	{
    .reg .pred p;
    and.b32 %r974, %r975, %r976;    setp.ne.u32 p, %r974, 0;
    vote.ballot.sync.b32 %r974, p, 0xffffffff;
    @!p not.b32 %r974, %r974;
}

	// end inline asm
	and.b32  	%r986, %r974, %r985;
	clz.b32 	%r987, %r986;
	sub.s32 	%r215, 31, %r987;
	and.b32  	%r988, %r646, %r986;
	popc.b32 	%r216, %r988;
	setp.ne.s32 	%p88, %r295, %r215;
	mov.b32 	%r1791, 0;
	@%p88 bra 	$L__BB11_133;
	shl.b32 	%r989, %r975, 2;
	add.s32 	%r990, %r164, %r989;
	atom.shared.add.u32 	%r1791, [%r990], %r216;
$L__BB11_133:
	shfl.sync.idx.b32	%r1016|%p89, %r1791, %r215, 31, -1;
	add.s32 	%r219, %r216, %r1016;
	shr.u32 	%r1017, %r1773, %r293;
	and.b32  	%r1013, %r1017, %r82;
	mov.b32 	%r993, 1;
	// begin inline asm
	{
    .reg .pred p;
    and.b32 %r991, %r1013, %r993;    setp.ne.u32 p, %r991, 0;
    vote.ballot.sync.b32 %r991, p, 0xffffffff;
    @!p not.b32 %r991, %r991;
}

	// end inline asm
	mov.b32 	%r996, 2;
	// begin inline asm
	{
    .reg .pred p;
    and.b32 %r994, %r1013, %r996;    setp.ne.u32 p, %r994, 0;
    vote.ballot.sync.b32 %r994, p, 0xffffffff;
    @!p not.b32 %r994, %r994;
}

	// end inline asm
	and.b32  	%r1018, %r994, %r991;
	mov.b32 	%r999, 4;
	// begin inline asm
	{
    .reg .pred p;
    and.b32 %r997, %r1013, %r999;    setp.ne.u32 p, %r997, 0;
    vote.ballot.sync.b32 %r997, p, 0xffffffff;
    @!p not.b32 %r997, %r997;
}

	// end inline asm
	and.b32  	%r1019, %r997, %r1018;
	mov.b32 	%r1002, 8;
	// begin inline asm
	{
    .reg .pred p;
    and.b32 %r1000, %r1013, %r1002;    setp.ne.u32 p, %r1000, 0;
    vote.ballot.sync.b32 %r1000, p, 0xffffffff;
    @!p not.b32 %r1000, %r1000;
}

	// end inline asm
	and.b32  	%r1020, %r1000, %r1019;
	mov.b32 	%r1005, 16;
	// begin inline asm
	{
    .reg .pred p;
    and.b32 %r1003, %r1013, %r1005;    setp.ne.u32 p, %r1003, 0;
    vote.ballot.sync.b32 %r1003, p, 0xffffffff;
    @!p not.b32 %r1003, %r1003;
}

	// end inline asm
	and.b32  	%r1021, %r1003, %r1020;
	mov.b32 	%r1008, 32;
	// begin inline asm
	{
    .reg .pred p;
    and.b32 %r1006, %r1013, %r1008;    setp.ne.u32 p, %r1006, 0;
    vote.ballot.sync.b32 %r1006, p, 0xffffffff;
    @!p not.b32 %r1006, %r1006;
}

	// end inline asm
	and.b32  	%r1022, %r1006, %r1021;
	mov.b32 	%r1011, 64;
	// begin inline asm
	{
    .reg .pred p;
    and.b32 %r1009, %r1013, %r1011;    setp.ne.u32 p, %r1009, 0;
    vote.ballot.sync.b32 %r1009, p, 0xffffffff;
    @!p not.b32 %r1009, %r1009;
}

	// end inline asm
	and.b32  	%r1023, %r1009, %r1022;
	mov.b32 	%r1014, 128;
	// begin inline asm
	{
    .reg .pred p;
    and.b32 %r1012, %r1013, %r1014;    setp.ne.u32 p, %r1012, 0;
    vote.ballot.sync.b32 %r1012, p, 0xffffffff;
    @!p not.b32 %r1012, %r1012;
}

	// end inline asm
	and.b32  	%r1024, %r1012, %r1023;
	clz.b32 	%r1025, %r1024;
	sub.s32 	%r221, 31, %r1025;
	and.b32  	%r1026, %r646, %r1024;
	popc.b32 	%r222, %r1026;
	setp.ne.s32 	%p90, %r295, %r221;
	mov.b32 	%r1792, 0;
	@%p90 bra 	$L__BB11_135;
	shl.b32 	%r1027, %r1013, 2;
	add.s32 	%r1028, %r164, %r1027;
	atom.shared.add.u32 	%r1792, [%r1028], %r222;
$L__BB11_135:
	shfl.sync.idx.b32	%r1054|%p91, %r1792, %r221, 31, -1;
	add.s32 	%r225, %r222, %r1054;
	shr.u32 	%r1055, %r1774, %r293;
	and.b32  	%r1051, %r1055, %r82;
	mov.b32 	%r1031, 1;
	// begin inline asm
	{
    .reg .pred p;
    and.b32 %r1029, %r1051, %r1031;    setp.ne.u32 p, %r1029, 0;
    vote.ballot.sync.b32 %r1029, p, 0xffffffff;
    @!p not.b32 %r1029, %r1029;
}

	// end inline asm
	mov.b32 	%r1034, 2;
	// begin inline asm
	{
    .reg .pred p;
    and.b32 %r1032, %r1051, %r1034;    setp.ne.u32 p, %r1032, 0;
    vote.ballot.sync.b32 %r1032, p, 0xffffffff;
    @!p not.b32 %r1032, %r1032;
}

	// end inline asm
	and.b32  	%r1056, %r1032, %r1029;
	mov.b32 	%r1037, 4;
	// begin inline asm
	{
    .reg .pred p;
    and.b32 %r1035, %r1051, %r1037;    setp.ne.u32 p, %r1035, 0;
    vote.ballot.sync.b32 %r1035, p, 0xffffffff;
    @!p not.b32 %r1035, %r1035;
}

	// end inline asm
	and.b32  	%r1057, %r1035, %r1056;
	mov.b32 	%r1040, 8;
	// begin inline asm
	{
    .reg .pred p;
    and.b32 %r1038, %r1051, %r1040;    setp.ne.u32 p, %r1038, 0;
    vote.ballot.sync.b32 %r1038, p, 0xffffffff;
    @!p not.b32 %r1038, %r1038;
}

	// end inline asm
	and.b32  	%r1058, %r1038, %r1057;
	mov.b32 	%r1043, 16;
	// begin inline asm
	{
    .reg .pred p;
    and.b32 %r1041, %r1051, %r1043;    setp.ne.u32 p, %r1041, 0;
    vote.ballot.sync.b32 %r1041, p, 0xffffffff;
    @!p not.b32 %r1041, %r1041;
}

	// end inline asm
	and.b32  	%r1059, %r1041, %r1058;
	mov.b32 	%r1046, 32;
	// begin inline asm
	{
    .reg .pred p;
    and.b32 %r1044, %r1051, %r1046;    setp.ne.u32 p, %r1044, 0;
    vote.ballot.sync.b32 %r1044, p, 0xffffffff;
    @!p not.b32 %r1044, %r1044;
}

	// end inline asm
	and.b32  	%r1060, %r1044, %r1059;
	mov.b32 	%r1049, 64;
	// begin inline asm
	{
    .reg .pred p;
    and.b32 %r1047, %r1051, %r1049;    setp.ne.u32 p, %r1047, 0;
    vote.ballot.sync.b32 %r1047, p, 0xffffffff;
    @!p not.b32 %r1047, %r1047;
}

	// end inline asm
	and.b32  	%r1061, %r1047, %r1060;
	mov.b32 	%r1052, 128;
	// begin inline asm
	{
    .reg .pred p;
    and.b32 %r1050, %r1051, %r1052;    setp.ne.u32 p, %r1050, 0;
    vote.ballot.sync.b32 %r1050, p, 0xffffffff;
    @!p not.b32 %r1050, %r1050;
}

	// end inline asm
	and.b32  	%r1062, %r1050, %r1061;
	clz.b32 	%r1063, %r1062;
	sub.s32 	%r227, 31, %r1063;
	and.b32  	%r1064, %r646, %r1062;
	popc.b32 	%r228, %r1064;
	setp.ne.s32 	%p92, %r295, %r227;
	mov.b32 	%r1793, 0;
	@%p92 bra 	$L__BB11_137;
	shl.b32 	%r1065, %r1051, 2;
	add.s32 	%r1066, %r164, %r1065;
	atom.shared.add.u32 	%r1793, [%r1066], %r228;
$L__BB11_137:
	shfl.sync.idx.b32	%r1092|%p93, %r1793, %r227, 31, -1;
	add.s32 	%r231, %r228, %r1092;
	shr.u32 	%r1093, %r1775, %r293;
	and.b32  	%r1089, %r1093, %r82;
	mov.b32 	%r1069, 1;
	// begin inline asm
	{
    .reg .pred p;
    and.b32 %r1067, %r1089, %r1069;    setp.ne.u32 p, %r1067, 0;
    vote.ballot.sync.b32 %r1067, p, 0xffffffff;
    @!p not.b32 %r1067, %r1067;
}

	// end inline asm
	mov.b32 	%r1072, 2;
	// begin inline asm
	{
    .reg .pred p;
    and.b32 %r1070, %r1089, %r1072;    setp.ne.u32 p, %r1070, 0;
    vote.ballot.sync.b32 %r1070, p, 0xffffffff;
    @!p not.b32 %r1070, %r1070;
}

	// end inline asm
	and.b32  	%r1094, %r1070, %r1067;
	mov.b32 	%r1075, 4;
	// begin inline asm
	{
    .reg .pred p;
    and.b32 %r1073, %r1089, %r1075;    setp.ne.u32 p, %r1073, 0;
    vote.ballot.sync.b32 %r1073, p, 0xffffffff;
    @!p not.b32 %r1073, %r1073;
}

	// end inline asm
	and.b32  	%r1095, %r1073, %r1094;
	mov.b32 	%r1078, 8;
	// begin inline asm
	{
    .reg .pred p;
    and.b32 %r1076, %r1089, %r1078;    setp.ne.u32 p, %r1076, 0;
    vote.ballot.sync.b32 %r1076, p, 0xffffffff;
    @!p not.b32 %r1076, %r1076;
}

	// end inline asm
	and.b32  	%r1096, %r1076, %r1095;
	mov.b32 	%r1081, 16;
	// begin inline asm
	{
    .reg .pred p;
    and.b32 %r1079, %r1089, %r1081;    setp.ne.u32 p, %r1079, 0;
    vote.ballot.sync.b32 %r1079, p, 0xffffffff;
    @!p not.b32 %r1079, %r1079;
}

	// end inline asm
	and.b32  	%r1097, %r1079, %r1096;
	mov.b32 	%r1084, 32;
	// begin inline asm
	{
    .reg .pred p;
    and.b32 %r1082, %r1089, %r1084;    setp.ne.u32 p, %r1082, 0;
    vote.ballot.sync.b32 %r1082, p, 0xffffffff;
    @!p not.b32 %r1082, %r1082;
}

	// end inline asm
	and.b32  	%r1098, %r1082, %r1097;
	mov.b32 	%r1087, 64;
	// begin inline asm
	{
    .reg .pred p;
    and.b32 %r1085, %r1089, %r1087;    setp.ne.u32 p, %r1085, 0;
    vote.ballot.sync.b32 %r1085, p, 0xffffffff;
    @!p not.b32 %r1085, %r1085;
}

	// end inline asm
	and.b32  	%r1099, %r1085, %r1098;
	mov.b32 	%r1090, 128;
	// begin inline asm
	{
    .reg .pred p;
    and.b32 %r1088, %r1089, %r1090;    setp.ne.u32 p, %r1088, 0;
    vote.ballot.sync.b32 %r1088, p, 0xffffffff;
    @!p not.b32 %r1088, %r1088;
}

	// end inline asm
	and.b32  	%r1100, %r1088, %r1099;
	clz.b32 	%r1101, %r1100;
	sub.s32 	%r233, 31, %r1101;
	and.b32  	%r1102, %r646, %r1100;
	popc.b32 	%r234, %r1102;
	setp.ne.s32 	%p94, %r295, %r233;
	mov.b32 	%r1794, 0;
	@%p94 bra 	$L__BB11_139;
	shl.b32 	%r1103, %r1089, 2;
	add.s32 	%r1104, %r164, %r1103;
	atom.shared.add.u32 	%r1794, [%r1104], %r234;
$L__BB11_139:
	shfl.sync.idx.b32	%r1130|%p95, %r1794, %r233, 31, -1;
	add.s32 	%r237, %r234, %r1130;
	shr.u32 	%r1131, %r1776, %r293;
	and.b32  	%r1127, %r1131, %r82;
	mov.b32 	%r1107, 1;
	// begin inline asm
	{
    .reg .pred p;
    and.b32 %r1105, %r1127, %r1107;    setp.ne.u32 p, %r1105, 0;
    vote.ballot.sync.b32 %r1105, p, 0xffffffff;
    @!p not.b32 %r1105, %r1105;
}

	// end inline asm
	mov.b32 	%r1110, 2;
	// begin inline asm
	{
    .reg .pred p;
    and.b32 %r1108, %r1127, %r1110;    setp.ne.u32 p, %r1108, 0;
    vote.ballot.sync.b32 %r1108, p, 0xffffffff;
    @!p not.b32 %r1108, %r1108;
}

	// end inline asm
	and.b32  	%r1132, %r1108, %r1105;
	mov.b32 	%r1113, 4;
	// begin inline asm
	{
    .reg .pred p;
    and.b32 %r1111, %r1127, %r1113;    setp.ne.u32 p, %r1111, 0;
    vote.ballot.sync.b32 %r1111, p, 0xffffffff;
    @!p not.b32 %r1111, %r1111;
}

	// end inline asm
	and.b32  	%r1133, %r1111, %r1132;
	mov.b32 	%r1116, 8;
	// begin inline asm
	{
    .reg .pred p;
    and.b32 %r1114, %r1127, %r1116;    setp.ne.u32 p, %r1114, 0;
    vote.ballot.sync.b32 %r1114, p, 0xffffffff;
    @!p not.b32 %r1114, %r1114;
}

	// end inline asm
	and.b32  	%r1134, %r1114, %r1133;
	mov.b32 	%r1119, 16;
	// begin inline asm
	{
    .reg .pred p;
    and.b32 %r1117, %r1127, %r1119;    setp.ne.u32 p, %r1117, 0;
    vote.ballot.sync.b32 %r1117, p, 0xffffffff;
    @!p not.b32 %r1117, %r1117;
}

	// end inline asm
	and.b32  	%r1135, %r1117, %r1134;
	mov.b32 	%r1122, 32;
	// begin inline asm
	{
    .reg .pred p;
    and.b32 %r1120, %r1127, %r1122;    setp.ne.u32 p, %r1120, 0;
    vote.ballot.sync.b32 %r1120, p, 0xffffffff;
    @!p not.b32 %r1120, %r1120;
}

	// end inline asm
	and.b32  	%r1136, %r1120, %r1135;
	mov.b32 	%r1125, 64;
	// begin inline asm
	{
    .reg .pred p;
    and.b32 %r1123, %r1127, %r1125;    setp.ne.u32 p, %r1123, 0;
    vote.ballot.sync.b32 %r1123, p, 0xffffffff;
    @!p not.b32 %r1123, %r1123;
}

	// end inline asm
	and.b32  	%r1137, %r1123, %r1136;
	mov.b32 	%r1128, 128;
	// begin inline asm
	{
    .reg .pred p;
    and.b32 %r1126, %r1127, %r1128;    setp.ne.u32 p, %r1126, 0;
    vote.ballot.sync.b32 %r1126, p, 0xffffffff;
    @!p not.b32 %r1126, %r1126;
}

	// end inline asm
	and.b32  	%r1138, %r1126, %r1137;
	clz.b32 	%r1139, %r1138;
	sub.s32 	%r239, 31, %r1139;
	and.b32  	%r1140, %r646, %r1138;
	popc.b32 	%r240, %r1140;
	setp.ne.s32 	%p96, %r295, %r239;
	mov.b32 	%r1795, 0;
	@%p96 bra 	$L__BB11_141;
	shl.b32 	%r1141, %r1127, 2;
	add.s32 	%r1142, %r164, %r1141;
	atom.shared.add.u32 	%r1795, [%r1142], %r240;
$L__BB11_141:
	shfl.sync.idx.b32	%r1168|%p97, %r1795, %r239, 31, -1;
	add.s32 	%r243, %r240, %r1168;
	shr.u32 	%r1169, %r1777, %r293;
	and.b32  	%r1165, %r1169, %r82;
	mov.b32 	%r1145, 1;
	// begin inline asm
	{
    .reg .pred p;
    and.b32 %r1143, %r1165, %r1145;    setp.ne.u32 p, %r1143, 0;
    vote.ballot.sync.b32 %r1143, p, 0xffffffff;
    @!p not.b32 %r1143, %r1143;
}

	// end inline asm
	mov.b32 	%r1148, 2;
	// begin inline asm
	{
    .reg .pred p;
    and.b32 %r1146, %r1165, %r1148;    setp.ne.u32 p, %r1146, 0;
    vote.ballot.sync.b32 %r1146, p, 0xffffffff;
    @!p not.b32 %r1146, %r1146;
}

	// end inline asm
	and.b32  	%r1170, %r1146, %r1143;
	mov.b32 	%r1151, 4;
	// begin inline asm
	{
    .reg .pred p;
    and.b32 %r1149, %r1165, %r1151;    setp.ne.u32 p, %r1149, 0;
    vote.ballot.sync.b32 %r1149, p, 0xffffffff;
    @!p not.b32 %r1149, %r1149;
}

	// end inline asm
	and.b32  	%r1171, %r1149, %r1170;
	mov.b32 	%r1154, 8;
	// begin inline asm
	{
    .reg .pred p;
    and.b32 %r1152, %r1165, %r1154;    setp.ne.u32 p, %r1152, 0;
    vote.ballot.sync.b32 %r1152, p, 0xffffffff;
    @!p not.b32 %r1152, %r1152;
}

	// end inline asm
	and.b32  	%r1172, %r1152, %r1171;
	mov.b32 	%r1157, 16;
	// begin inline asm
	{
    .reg .pred p;
    and.b32 %r1155, %r1165, %r1157;    setp.ne.u32 p, %r1155, 0;
    vote.ballot.sync.b32 %r1155, p, 0xffffffff;
    @!p not.b32 %r1155, %r1155;
}

	// end inline asm
	and.b32  	%r1173, %r1155, %r1172;
	mov.b32 	%r1160, 32;
	// begin inline asm
	{
    .reg .pred p;
    and.b32 %r1158, %r1165, %r1160;    setp.ne.u32 p, %r1158, 0;
    vote.ballot.sync.b32 %r1158, p, 0xffffffff;
    @!p not.b32 %r1158, %r1158;
}

	// end inline asm
	and.b32  	%r1174, %r1158, %r1173;
	mov.b32 	%r1163, 64;
	// begin inline asm
	{
    .reg .pred p;
    and.b32 %r1161, %r1165, %r1163;    setp.ne.u32 p, %r1161, 0;
    vote.ballot.sync.b32 %r1161, p, 0xffffffff;
    @!p not.b32 %r1161, %r1161;
}

	// end inline asm
	and.b32  	%r1175, %r1161, %r1174;
	mov.b32 	%r1166, 128;
	// begin inline asm
	{
    .reg .pred p;
    and.b32 %r1164, %r1165, %r1166;    setp.ne.u32 p, %r1164, 0;
    vote.ballot.sync.b32 %r1164, p, 0xffffffff;
    @!p not.b32 %r1164, %r1164;
}

	// end inline asm
	and.b32  	%r1176, %r1164, %r1175;
	clz.b32 	%r1177, %r1176;
	sub.s32 	%r245, 31, %r1177;
	and.b32  	%r1178, %r646, %r1176;
	popc.b32 	%r246, %r1178;
	setp.ne.s32 	%p98, %r295, %r245;
	mov.b32 	%r1796, 0;
	@%p98 bra 	$L__BB11_143;
	shl.b32 	%r1179, %r1165, 2;
	add.s32 	%r1180, %r164, %r1179;
	atom.shared.add.u32 	%r1796, [%r1180], %r246;
$L__BB11_143:
	shfl.sync.idx.b32	%r1206|%p99, %r1796, %r245, 31, -1;
	add.s32 	%r249, %r246, %r1206;
	shr.u32 	%r1207, %r1778, %r293;
	and.b32  	%r1203, %r1207, %r82;
	mov.b32 	%r1183, 1;
	// begin inline asm
	{
    .reg .pred p;
    and.b32 %r1181, %r1203, %r1183;    setp.ne.u32 p, %r1181, 0;
    vote.ballot.sync.b32 %r1181, p, 0xffffffff;
    @!p not.b32 %r1181, %r1181;
}

	// end inline asm
	mov.b32 	%r1186, 2;
	// begin inline asm
	{
    .reg .pred p;
    and.b32 %r1184, %r1203, %r1186;    setp.ne.u32 p, %r1184, 0;
    vote.ballot.sync.b32 %r1184, p, 0xffffffff;
    @!p not.b32 %r1184, %r1184;
}

	// end inline asm
	and.b32  	%r1208, %r1184, %r1181;
	mov.b32 	%r1189, 4;
	// begin inline asm
	{
    .reg .pred p;
    and.b32 %r1187, %r1203, %r1189;    setp.ne.u32 p, %r1187, 0;
    vote.ballot.sync.b32 %r1187, p, 0xffffffff;
    @!p not.b32 %r1187, %r1187;
}

	// end inline asm
	and.b32  	%r1209, %r1187, %r1208;
	mov.b32 	%r1192, 8;
	// begin inline asm
	{
    .reg .pred p;
    and.b32 %r1190, %r1203, %r1192;    setp.ne.u32 p, %r1190, 0;
    vote.ballot.sync.b32 %r1190, p, 0xffffffff;
    @!p not.b32 %r1190, %r1190;
}

	// end inline asm
	and.b32  	%r1210, %r1190, %r1209;
	mov.b32 	%r1195, 16;
	// begin inline asm
	{
    .reg .pred p;
    and.b32 %r1193, %r1203, %r1195;    setp.ne.u32 p, %r1193, 0;
    vote.ballot.sync.b32 %r1193, p, 0xffffffff;
    @!p not.b32 %r1193, %r1193;
}

	// end inline asm
	and.b32  	%r1211, %r1193, %r1210;
	mov.b32 	%r1198, 32;
	// begin inline asm
	{
    .reg .pred p;
    and.b32 %r1196, %r1203, %r1198;    setp.ne.u32 p, %r1196, 0;
    vote.ballot.sync.b32 %r1196, p, 0xffffffff;
    @!p not.b32 %r1196, %r1196;
}

	// end inline asm
	and.b32  	%r1212, %r1196, %r1211;
	mov.b32 	%r1201, 64;
	// begin inline asm
	{
    .reg .pred p;
    and.b32 %r1199, %r1203, %r1201;    setp.ne.u32 p, %r1199, 0;
    vote.ballot.sync.b32 %r1199, p, 0xffffffff;
    @!p not.b32 %r1199, %r1199;
}

	// end inline asm
	and.b32  	%r1213, %r1199, %r1212;
	mov.b32 	%r1204, 128;
	// begin inline asm
	{
    .reg .pred p;
    and.b32 %r1202, %r1203, %r1204;    setp.ne.u32 p, %r1202, 0;
    vote.ballot.sync.b32 %r1202, p, 0xffffffff;
    @!p not.b32 %r1202, %r1202;
}

	// end inline asm
	and.b32  	%r1214, %r1202, %r1213;
	clz.b32 	%r1215, %r1214;
	sub.s32 	%r251, 31, %r1215;
	and.b32  	%r1216, %r646, %r1214;
	popc.b32 	%r252, %r1216;
	setp.ne.s32 	%p100, %r295, %r251;
	mov.b32 	%r1797, 0;
	@%p100 bra 	$L__BB11_145;
	shl.b32 	%r1217, %r1203, 2;
	add.s32 	%r1218, %r164, %r1217;
	atom.shared.add.u32 	%r1797, [%r1218], %r252;
$L__BB11_145:
	shfl.sync.idx.b32	%r1244|%p101, %r1797, %r251, 31, -1;
	add.s32 	%r255, %r252, %r1244;
	shr.u32 	%r1245, %r1779, %r293;
	and.b32  	%r1241, %r1245, %r82;
	mov.b32 	%r1221, 1;
	// begin inline asm
	{
    .reg .pred p;
    and.b32 %r1219, %r1241, %r1221;    setp.ne.u32 p, %r1219, 0;
    vote.ballot.sync.b32 %r1219, p, 0xffffffff;
    @!p not.b32 %r1219, %r1219;
}

	// end inline asm
	mov.b32 	%r1224, 2;
	// begin inline asm
	{
    .reg .pred p;
    and.b32 %r1222, %r1241, %r1224;    setp.ne.u32 p, %r1222, 0;
    vote.ballot.sync.b32 %r1222, p, 0xffffffff;
    @!p not.b32 %r1222, %r1222;
}

	// end inline asm
	and.b32  	%r1246, %r1222, %r1219;
	mov.b32 	%r1227, 4;
	// begin inline asm
	{
    .reg .pred p;
    and.b32 %r1225, %r1241, %r1227;    setp.ne.u32 p, %r1225, 0;
    vote.ballot.sync.b32 %r1225, p, 0xffffffff;
    @!p not.b32 %r1225, %r1225;
}

	// end inline asm
	and.b32  	%r1247, %r1225, %r1246;
	mov.b32 	%r1230, 8;
	// begin inline asm
	{
    .reg .pred p;
    and.b32 %r1228, %r1241, %r1230;    setp.ne.u32 p, %r1228, 0;
    vote.ballot.sync.b32 %r1228, p, 0xffffffff;
    @!p not.b32 %r1228, %r1228;
}

	// end inline asm
	and.b32  	%r1248, %r1228, %r1247;
	mov.b32 	%r1233, 16;
	// begin inline asm
	{
    .reg .pred p;
    and.b32 %r1231, %r1241, %r1233;    setp.ne.u32 p, %r1231, 0;
    vote.ballot.sync.b32 %r1231, p, 0xffffffff;
    @!p not.b32 %r1231, %r1231;
}

	// end inline asm
	and.b32  	%r1249, %r1231, %r1248;
	mov.b32 	%r1236, 32;
	// begin inline asm
	{
    .reg .pred p;
    and.b32 %r1234, %r1241, %r1236;    setp.ne.u32 p, %r1234, 0;
    vote.ballot.sync.b32 %r1234, p, 0xffffffff;
    @!p not.b32 %r1234, %r1234;
}

	// end inline asm
	and.b32  	%r1250, %r1234, %r1249;
	mov.b32 	%r1239, 64;
	// begin inline asm
	{
    .reg .pred p;
    and.b32 %r1237, %r1241, %r1239;    setp.ne.u32 p, %r1237, 0;
    vote.ballot.sync.b32 %r1237, p, 0xffffffff;
    @!p not.b32 %r1237, %r1237;
}

	// end inline asm
	and.b32  	%r1251, %r1237, %r1250;
	mov.b32 	%r1242, 128;
	// begin inline asm
	{
    .reg .pred p;
    and.b32 %r1240, %r1241, %r1242;    setp.ne.u32 p, %r1240, 0;
    vote.ballot.sync.b32 %r1240, p, 0xffffffff;
    @!p not.b32 %r1240, %r1240;
}

	// end inline asm
	and.b32  	%r1252, %r1240, %r1251;
	clz.b32 	%r1253, %r1252;
	sub.s32 	%r257, 31, %r1253;
	and.b32  	%r1254, %r646, %r1252;
	popc.b32 	%r258, %r1254;
	setp.ne.s32 	%p102, %r295, %r257;
	mov.b32 	%r1798, 0;
	@%p102 bra 	$L__BB11_147;
	shl.b32 	%r1259, %r1241, 2;
	add.s32 	%r1260, %r164, %r1259;
	atom.shared.add.u32 	%r1798, [%r1260], %r258;
$L__BB11_147:
	shfl.sync.idx.b32	%r1286|%p103, %r1798, %r257, 31, -1;
	add.s32 	%r261, %r258, %r1286;
	shr.u32 	%r1287, %r1780, %r293;
	and.b32  	%r1283, %r1287, %r82;
	mov.b32 	%r1263, 1;
	// begin inline asm
	{
    .reg .pred p;
    and.b32 %r1261, %r1283, %r1263;    setp.ne.u32 p, %r1261, 0;
    vote.ballot.sync.b32 %r1261, p, 0xffffffff;
    @!p not.b32 %r1261, %r1261;
}

	// end inline asm
	mov.b32 	%r1266, 2;
	// begin inline asm
	{
    .reg .pred p;
    and.b32 %r1264, %r1283, %r1266;    setp.ne.u32 p, %r1264, 0;
    vote.ballot.sync.b32 %r1264, p, 0xffffffff;
    @!p not.b32 %r1264, %r1264;
}

	// end inline asm
	and.b32  	%r1288, %r1264, %r1261;
	mov.b32 	%r1269, 4;
	// begin inline asm
	{
    .reg .pred p;
    and.b32 %r1267, %r1283, %r1269;    setp.ne.u32 p, %r1267, 0;
    vote.ballot.sync.b32 %r1267, p, 0xffffffff;
    @!p not.b32 %r1267, %r1267;
}

	// end inline asm
	and.b32  	%r1289, %r1267, %r1288;
	mov.b32 	%r1272, 8;
	// begin inline asm
	{
    .reg .pred p;
    and.b32 %r1270, %r1283, %r1272;    setp.ne.u32 p, %r1270, 0;
    vote.ballot.sync.b32 %r1270, p, 0xffffffff;
    @!p not.b32 %r1270, %r1270;
}

	// end inline asm
	and.b32  	%r1290, %r1270, %r1289;
	mov.b32 	%r1275, 16;
	// begin inline asm
	{
    .reg .pred p;
    and.b32 %r1273, %r1283, %r1275;    setp.ne.u32 p, %r1273, 0;
    vote.ballot.sync.b32 %r1273, p, 0xffffffff;
    @!p not.b32 %r1273, %r1273;
}

	// end inline asm
	and.b32  	%r1291, %r1273, %r1290;
	mov.b32 	%r1278, 32;
	// begin inline asm
	{
    .reg .pred p;
    and.b32 %r1276, %r1283, %r1278;    setp.ne.u32 p, %r1276, 0;
    vote.ballot.sync.b32 %r1276, p, 0xffffffff;
    @!p not.b32 %r1276, %r1276;
}

	// end inline asm
	and.b32  	%r1292, %r1276, %r1291;
	mov.b32 	%r1281, 64;
	// begin inline asm
	{
    .reg .pred p;
    and.b32 %r1279, %r1283, %r1281;    setp.ne.u32 p, %r1279, 0;
    vote.ballot.sync.b32 %r1279, p, 0xffffffff;
    @!p not.b32 %r1279, %r1279;
}

	// end inline asm
	and.b32  	%r1293, %r1279, %r1292;
	mov.b32 	%r1284, 128;
	// begin inline asm
	{
    .reg .pred p;
    and.b32 %r1282, %r1283, %r1284;    setp.ne.u32 p, %r1282, 0;
    vote.ballot.sync.b32 %r1282, p, 0xffffffff;
    @!p not.b32 %r1282, %r1282;
}

	// end inline asm
	and.b32  	%r1294, %r1282, %r1293;
	clz.b32 	%r1295, %r1294;
	sub.s32 	%r263, 31, %r1295;
	and.b32  	%r1296, %r646, %r1294;
	popc.b32 	%r264, %r1296;
	setp.ne.s32 	%p104, %r295, %r263;
	mov.b32 	%r1799, 0;
	@%p104 bra 	$L__BB11_149;
	shl.b32 	%r1301, %r1283, 2;
	add.s32 	%r1302, %r164, %r1301;
	atom.shared.add.u32 	%r1799, [%r1302], %r264;
$L__BB11_149:
	shfl.sync.idx.b32	%r1328|%p105, %r1799, %r263, 31, -1;
	add.s32 	%r267, %r264, %r1328;
	shr.u32 	%r1329, %r1781, %r293;
	and.b32  	%r1325, %r1329, %r82;
	mov.b32 	%r1305, 1;
	// begin inline asm
	{
    .reg .pred p;
    and.b32 %r1303, %r1325, %r1305;    setp.ne.u32 p, %r1303, 0;
    vote.ballot.sync.b32 %r1303, p, 0xffffffff;
    @!p not.b32 %r1303, %r1303;
}

	// end inline asm
	mov.b32 	%r1308, 2;
	// begin inline asm
	{
    .reg .pred p;
    and.b32 %r1306, %r1325, %r1308;    setp.ne.u32 p, %r1306, 0;
    vote.ballot.sync.b32 %r1306, p, 0xffffffff;
    @!p not.b32 %r1306, %r1306;
}

	// end inline asm
	and.b32  	%r1330, %r1306, %r1303;
	mov.b32 	%r1311, 4;
	// begin inline asm
	{
    .reg .pred p;
    and.b32 %r1309, %r1325, %r1311;    setp.ne.u32 p, %r1309, 0;
    vote.ballot.sync.b32 %r1309, p, 0xffffffff;
    @!p not.b32 %r1309, %r1309;
}

	// end inline asm
	and.b32  	%r1331, %r1309, %r1330;
	mov.b32 	%r1314, 8;
	// begin inline asm
	{
    .reg .pred p;
    and.b32 %r1312, %r1325, %r1314;    setp.ne.u32 p, %r1312, 0;
    vote.ballot.sync.b32 %r1312, p, 0xffffffff;
    @!p not.b32 %r1312, %r1312;
}

	// end inline asm
	and.b32  	%r1332, %r1312, %r1331;
	mov.b32 	%r1317, 16;
	// begin inline asm
	{
    .reg .pred p;
    and.b32 %r1315, %r1325, %r1317;    setp.ne.u32 p, %r1315, 0;
    vote.ballot.sync.b32 %r1315, p, 0xffffffff;
    @!p not.b32 %r1315, %r1315;
}

	// end inline asm
	and.b32  	%r1333, %r1315, %r1332;
	mov.b32 	%r1320, 32;
	// begin inline asm
	{
    .reg .pred p;
    and.b32 %r1318, %r1325, %r1320;    setp.ne.u32 p, %r1318, 0;
    vote.ballot.sync.b32 %r1318, p, 0xffffffff;
    @!p not.b32 %r1318, %r1318;
}

	// end inline asm
	and.b32  	%r1334, %r1318, %r1333;
	mov.b32 	%r1323, 64;
	// begin inline asm
	{
    .reg .pred p;
    and.b32 %r1321, %r1325, %r1323;    setp.ne.u32 p, %r1321, 0;
    vote.ballot.sync.b32 %r1321, p, 0xffffffff;
    @!p not.b32 %r1321, %r1321;
}

	// end inline asm
	and.b32  	%r1335, %r1321, %r1334;
	mov.b32 	%r1326, 128;
	// begin inline asm
	{
    .reg .pred p;
    and.b32 %r1324, %r1325, %r1326;    setp.ne.u32 p, %r1324, 0;
    vote.ballot.sync.b32 %r1324, p, 0xffffffff;
    @!p not.b32 %r1324, %r1324;
}

	// end inline asm
	and.b32  	%r1336, %r1324, %r1335;
	clz.b32 	%r1337, %r1336;
	sub.s32 	%r269, 31, %r1337;
	and.b32  	%r1338, %r646, %r1336;
	popc.b32 	%r270, %r1338;
	setp.ne.s32 	%p106, %r295, %r269;
	mov.b32 	%r1800, 0;
	@%p106 bra 	$L__BB11_151;
	shl.b32 	%r1339, %r1, 5;
	and.b32  	%r1340, %r1339, 31744;
	add.s32 	%r1342, %r551, %r1340;
	shl.b32 	%r1343, %r1325, 2;
	add.s32 	%r1344, %r1342, %r1343;
	atom.shared.add.u32 	%r1800, [%r1344], %r270;
$L__BB11_151:
	shfl.sync.idx.b32	%r1370|%p107, %r1800, %r269, 31, -1;
	add.s32 	%r273, %r270, %r1370;
	shr.u32 	%r1371, %r1782, %r293;
	and.b32  	%r1367, %r1371, %r82;
	mov.b32 	%r1347, 1;
	// begin inline asm
	{
    .reg .pred p;
    and.b32 %r1345, %r1367, %r1347;    setp.ne.u32 p, %r1345, 0;
    vote.ballot.sync.b32 %r1345, p, 0xffffffff;
    @!p not.b32 %r1345, %r1345;
}

	// end inline asm
	mov.b32 	%r1350, 2;
	// begin inline asm
	{
    .reg .pred p;
    and.b32 %r1348, %r1367, %r1350;    setp.ne.u32 p, %r1348, 0;
    vote.ballot.sync.b32 %r1348, p, 0xffffffff;
    @!p not.b32 %r1348, %r1348;
}

	// end inline asm
	and.b32  	%r1372, %r1348, %r1345;
	mov.b32 	%r1353, 4;
	// begin inline asm
	{
    .reg .pred p;
    and.b32 %r1351, %r1367, %r1353;    setp.ne.u32 p, %r1351, 0;
    vote.ballot.sync.b32 %r1351, p, 0xffffffff;
    @!p not.b32 %r1351, %r1351;
}

	// end inline asm
	and.b32  	%r1373, %r1351, %r1372;
	mov.b32 	%r1356, 8;
	// begin inline asm
	{
    .reg .pred p;
    and.b32 %r1354, %r1367, %r1356;    setp.ne.u32 p, %r1354, 0;
    vote.ballot.sync.b32 %r1354, p, 0xffffffff;
    @!p not.b32 %r1354, %r1354;
}

	// end inline asm
	and.b32  	%r1374, %r1354, %r1373;
	mov.b32 	%r1359, 16;
	// begin inline asm
	{
    .reg .pred p;
    and.b32 %r1357, %r1367, %r1359;    setp.ne.u32 p, %r1357, 0;
    vote.ballot.sync.b32 %r1357, p, 0xffffffff;
    @!p not.b32 %r1357, %r1357;
}

	// end inline asm
	and.b32  	%r1375, %r1357, %r1374;
	mov.b32 	%r1362, 32;
	// begin inline asm
	{
    .reg .pred p;
    and.b32 %r1360, %r1367, %r1362;    setp.ne.u32 p, %r1360, 0;
    vote.ballot.sync.b32 %r1360, p, 0xffffffff;
    @!p not.b32 %r1360, %r1360;
}

	// end inline asm
	and.b32  	%r1376, %r1360, %r1375;
	mov.b32 	%r1365, 64;
	// begin inline asm
	{
    .reg .pred p;
    and.b32 %r1363, %r1367, %r1365;    setp.ne.u32 p, %r1363, 0;
    vote.ballot.sync.b32 %r1363, p, 0xffffffff;
    @!p not.b32 %r1363, %r1363;
}

	// end inline asm
	and.b32  	%r1377, %r1363, %r1376;
	mov.b32 	%r1368, 128;
	// begin inline asm
	{
    .reg .pred p;
    and.b32 %r1366, %r1367, %r1368;    setp.ne.u32 p, %r1366, 0;
    vote.ballot.sync.b32 %r1366, p, 0xffffffff;
    @!p not.b32 %r1366, %r1366;
}

	// end inline asm
	and.b32  	%r1378, %r1366, %r1377;
	clz.b32 	%r1379, %r1378;
	sub.s32 	%r275, 31, %r1379;
	and.b32  	%r1380, %r646, %r1378;
	popc.b32 	%r276, %r1380;
	setp.ne.s32 	%p108, %r295, %r275;
	mov.b32 	%r1801, 0;
	@%p108 bra 	$L__BB11_153;
	shl.b32 	%r1385, %r1367, 2;
	add.s32 	%r1386, %r164, %r1385;
	atom.shared.add.u32 	%r1801, [%r1386], %r276;
$L__BB11_153:
	setp.gt.u32 	%p109, %r1, 255;
	shfl.sync.idx.b32	%r1387|%p110, %r1801, %r275, 31, -1;
	add.s32 	%r1388, %r276, %r1387;
	bar.sync 	0;
	shl.b32 	%r1389, %r171, 2;
	add.s32 	%r1391, %r551, %r1389;
	st.shared.u32 	[%r1391+-4], %r1764;
	shl.b32 	%r1392, %r177, 2;
	add.s32 	%r1393, %r551, %r1392;
	st.shared.u32 	[%r1393+-4], %r1765;
	shl.b32 	%r1394, %r183, 2;
	add.s32 	%r1395, %r551, %r1394;
	st.shared.u32 	[%r1395+-4], %r1766;
	shl.b32 	%r1396, %r189, 2;
	add.s32 	%r1397, %r551, %r1396;
	st.shared.u32 	[%r1397+-4], %r1767;
	shl.b32 	%r1398, %r195, 2;
	add.s32 	%r1399, %r551, %r1398;
	st.shared.u32 	[%r1399+-4], %r1768;
	shl.b32 	%r1400, %r201, 2;
	add.s32 	%r1401, %r551, %r1400;
	st.shared.u32 	[%r1401+-4], %r1769;
	shl.b32 	%r1402, %r207, 2;
	add.s32 	%r1403, %r551, %r1402;
	st.shared.u32 	[%r1403+-4], %r1770;
	shl.b32 	%r1404, %r213, 2;
	add.s32 	%r1405, %r551, %r1404;
	st.shared.u32 	[%r1405+-4], %r1771;
	shl.b32 	%r1406, %r219, 2;
	add.s32 	%r1407, %r551, %r1406;
	st.shared.u32 	[%r1407+-4], %r1772;
	shl.b32 	%r1408, %r225, 2;
	add.s32 	%r1409, %r551, %r1408;
	st.shared.u32 	[%r1409+-4], %r1773;
	shl.b32 	%r1410, %r231, 2;
	add.s32 	%r1411, %r551, %r1410;
	st.shared.u32 	[%r1411+-4], %r1774;
	shl.b32 	%r1412, %r237, 2;
	add.s32 	%r1413, %r551, %r1412;
	st.shared.u32 	[%r1413+-4], %r1775;
	shl.b32 	%r1414, %r243, 2;
	add.s32 	%r1415, %r551, %r1414;
	st.shared.u32 	[%r1415+-4], %r1776;
	shl.b32 	%r1416, %r249, 2;
	add.s32 	%r1417, %r551, %r1416;
	st.shared.u32 	[%r1417+-4], %r1777;
	shl.b32 	%r1418, %r255, 2;
	add.s32 	%r1419, %r551, %r1418;
	st.shared.u32 	[%r1419+-4], %r1778;
	shl.b32 	%r1420, %r261, 2;
	add.s32 	%r1421, %r551, %r1420;
	st.shared.u32 	[%r1421+-4], %r1779;
	shl.b32 	%r1422, %r267, 2;
	add.s32 	%r1423, %r551, %r1422;
	st.shared.u32 	[%r1423+-4], %r1780;
	shl.b32 	%r1424, %r273, 2;
	add.s32 	%r1425, %r551, %r1424;
	st.shared.u32 	[%r1425+-4], %r1781;
	shl.b32 	%r1426, %r1388, 2;
	add.s32 	%r1427, %r551, %r1426;
	st.shared.u32 	[%r1427+-4], %r1782;
	shl.b32 	%r1428, %r1, 3;
	add.s32 	%r1429, %r551, %r1428;
	add.s32 	%r279, %r1429, 29184;
	@%p109 bra 	$L__BB11_161;
	ld.param.u64 	%rd236, [_ZN3cub18CUB_300001_SM_10006detail10radix_sort29DeviceRadixSortOnesweepKernelINS1_5radix10policy_hubIiNS0_8NullTypeEyE10Policy1000ELNS0_9SortOrderE0EiS6_yiiNS1_21identity_decomposer_tEEEvPT5_SC_PT3_PKSD_PT1_PKSH_PT2_PKSL_T4_iiT6__param_3];
	cvta.to.global.u64 	%rd57, %rd236;
	shl.b64 	%rd58, %rd7, 3;
	add.s64 	%rd59, %rd57, %rd58;
	ld.global.u64 	%rd60, [%rd59];
	cvt.s64.s32 	%rd61, %r163;
	sub.s64 	%rd238, %rd60, %rd61;
	st.shared.u64 	[%r279], %rd238;
	setp.lt.s32 	%p111, %r3, 1;
	mov.u32 	%r1805, %r1759;
	@%p111 bra 	$L__BB11_160;
	mov.b32 	%r1803, -1;
	mov.u32 	%r1802, %r3;
	mov.u32 	%r1805, %r1759;
$L__BB11_156:
	ld.param.u64 	%rd229, [_ZN3cub18CUB_300001_SM_10006detail10radix_sort29DeviceRadixSortOnesweepKernelINS1_5radix10policy_hubIiNS0_8NullTypeEyE10Policy1000ELNS0_9SortOrderE0EiS6_yiiNS1_21identity_decomposer_tEEEvPT5_SC_PT3_PKSD_PT1_PKSH_PT2_PKSL_T4_iiT6__param_0];
	add.s32 	%r283, %r1802, -1;
	shl.b32 	%r1431, %r283, 8;
	add.s32 	%r1432, %r1431, %r1;
	cvta.to.global.u64 	%rd62, %rd229;
	mul.wide.s32 	%rd63, %r1432, 4;
	add.s64 	%rd16, %rd62, %rd63;
$L__BB11_157:
	membar.cta;
	ld.volatile.global.u32 	%r284, [%rd16];
	setp.eq.s32 	%p112, %r284, 0;
	@%p112 bra 	$L__BB11_157;
	and.b32  	%r1433, %r284, 1073741823;
	add.s32 	%r1805, %r1433, %r1805;
	setp.gt.s32 	%p113, %r284, -1;
	vote.sync.ballot.b32 	%r1803, %p113, %r1803;
	setp.gt.u32 	%p115, %r1802, 1;
	and.pred  	%p116, %p113, %p115;
	mov.u32 	%r1802, %r283;
	@%p116 bra 	$L__BB11_156;
	ld.shared.u64 	%rd238, [%r279];
$L__BB11_160:
	ld.param.u64 	%rd230, [_ZN3cub18CUB_300001_SM_10006detail10radix_sort29DeviceRadixSortOnesweepKernelINS1_5radix10policy_hubIiNS0_8NullTypeEyE10Policy1000ELNS0_9SortOrderE0EiS6_yiiNS1_21identity_decomposer_tEEEvPT5_SC_PT3_PKSD_PT1_PKSH_PT2_PKSL_T4_iiT6__param_0];
	or.b32  	%r1434, %r1805, -2147483648;
	cvta.to.global.u64 	%rd64, %rd230;
	shl.b32 	%r1435, %r3, 8;
	add.s32 	%r1436, %r1435, %r1;
	mul.wide.s32 	%rd65, %r1436, 4;
	add.s64 	%rd66, %rd64, %rd65;
	st.volatile.global.u32 	[%rd66], %r1434;
	sub.s32 	%r1437, %r1805, %r1759;
	cvt.s64.s32 	%rd67, %r1437;
	add.s64 	%rd68, %rd238, %rd67;
	st.shared.u64 	[%r279], %rd68;
$L__BB11_161:
	ld.param.u32 	%r1711, [_ZN3cub18CUB_300001_SM_10006detail10radix_sort29DeviceRadixSortOnesweepKernelINS1_5radix10policy_hubIiNS0_8NullTypeEyE10Policy1000ELNS0_9SortOrderE0EiS6_yiiNS1_21identity_decomposer_tEEEvPT5_SC_PT3_PKSD_PT1_PKSH_PT2_PKSL_T4_iiT6__param_8];
	ld.param.u64 	%rd233, [_ZN3cub18CUB_300001_SM_10006detail10radix_sort29DeviceRadixSortOnesweepKernelINS1_5radix10policy_hubIiNS0_8NullTypeEyE10Policy1000ELNS0_9SortOrderE0EiS6_yiiNS1_21identity_decomposer_tEEEvPT5_SC_PT3_PKSD_PT1_PKSH_PT2_PKSL_T4_iiT6__param_2];
	setp.gt.u32 	%p117, %r1, 255;
	mad.lo.s32 	%r288, %r3, 7296, 7296;
	setp.lt.s32 	%p118, %r288, %r1711;
	setp.eq.s64 	%p119, %rd233, 0;
	or.pred  	%p120, %p119, %p118;
	or.pred  	%p121, %p117, %p120;
	@%p121 bra 	$L__BB11_163;
	ld.param.u64 	%rd234, [_ZN3cub18CUB_300001_SM_10006detail10radix_sort29DeviceRadixSortOnesweepKernelINS1_5radix10policy_hubIiNS0_8NullTypeEyE10Policy1000ELNS0_9SortOrderE0EiS6_yiiNS1_21identity_decomposer_tEEEvPT5_SC_PT3_PKSD_PT1_PKSH_PT2_PKSL_T4_iiT6__param_2];
	ld.shared.u64 	%rd69, [%r279];
	cvt.s64.s32 	%rd70, %r1759;
	cvt.s64.s32 	%rd71, %r163;
	add.s64 	%rd72, %rd71, %rd70;
	add.s64 	%rd73, %rd72, %rd69;
	cvta.to.global.u64 	%rd74, %rd234;
	shl.b64 	%rd75, %rd7, 3;
	add.s64 	%rd76, %rd74, %rd75;
	st.global.u64 	[%rd76], %rd73;
$L__BB11_163:
	ld.param.u32 	%r1712, [_ZN3cub18CUB_300001_SM_10006detail10radix_sort29DeviceRadixSortOnesweepKernelINS1_5radix10policy_hubIiNS0_8NullTypeEyE10Policy1000ELNS0_9SortOrderE0EiS6_yiiNS1_21identity_decomposer_tEEEvPT5_SC_PT3_PKSD_PT1_PKSH_PT2_PKSL_T4_iiT6__param_8];
	shl.b32 	%r1438, %r1, 2;
	add.s32 	%r289, %r551, %r1438;
	setp.gt.s32 	%p122, %r288, %r1712;
	bar.sync 	0;
	@%p122 bra 	$L__BB11_165;
	ld.shared.u32 	%r1440, [%r289];
	shr.u32 	%r1441, %r1440, %r293;
	and.b32  	%r1442, %r1441, %r82;
	shl.b32 	%r1443, %r1442, 3;
	add.s32 	%r1445, %r551, 29184;
	add.s32 	%r1446, %r1445, %r1443;
	ld.shared.u64 	%rd77, [%r1446];
	add.s64 	%rd78, %rd77, %rd7;
	xor.b32  	%r1447, %r1440, -2147483648;
	shl.b64 	%rd79, %rd78, 2;
	add.s64 	%rd80, %rd1, %rd79;
	st.global.u32 	[%rd80], %r1447;
	bar.warp.sync 	-1;
	ld.shared.u32 	%r1448, [%r289+1536];
	shr.u32 	%r1449, %r1448, %r293;
	and.b32  	%r1450, %r1449, %r82;
	shl.b32 	%r1451, %r1450, 3;
	add.s32 	%r1452, %r1445, %r1451;
	ld.shared.u64 	%rd81, [%r1452];
	add.s64 	%rd82, %rd81, %rd7;
	xor.b32  	%r1453, %r1448, -2147483648;
	shl.b64 	%rd83, %rd82, 2;
	add.s64 	%rd84, %rd1, %rd83;
	st.global.u32 	[%rd84+1536], %r1453;
	bar.warp.sync 	-1;
	ld.shared.u32 	%r1454, [%r289+3072];
	shr.u32 	%r1455, %r1454, %r293;
	and.b32  	%r1456, %r1455, %r82;
	shl.b32 	%r1457, %r1456, 3;
	add.s32 	%r1458, %r1445, %r1457;
	ld.shared.u64 	%rd85, [%r1458];
	add.s64 	%rd86, %rd85, %rd7;
	xor.b32  	%r1459, %r1454, -2147483648;
	shl.b64 	%rd87, %rd86, 2;
	add.s64 	%rd88, %rd1, %rd87;
	st.global.u32 	[%rd88+3072], %r1459;
	bar.warp.sync 	-1;
	ld.shared.u32 	%r1460, [%r289+4608];
	shr.u32 	%r1461, %r1460, %r293;
	and.b32  	%r1462, %r1461, %r82;
	shl.b32 	%r1463, %r1462, 3;
	add.s32 	%r1464, %r1445, %r1463;
	ld.shared.u64 	%rd89, [%r1464];
	add.s64 	%rd90, %rd89, %rd7;
	xor.b32  	%r1465, %r1460, -2147483648;
	shl.b64 	%rd91, %rd90, 2;
	add.s64 	%rd92, %rd1, %rd91;
	st.global.u32 	[%rd92+4608], %r1465;
	bar.warp.sync 	-1;
	ld.shared.u32 	%r1466, [%r289+6144];
	shr.u32 	%r1467, %r1466, %r293;
	and.b32  	%r1468, %r1467, %r82;
	shl.b32 	%r1469, %r1468, 3;
	add.s32 	%r1470, %r1445, %r1469;
	ld.shared.u64 	%rd93, [%r1470];
	add.s64 	%rd94, %rd93, %rd7;
	xor.b32  	%r1471, %r1466, -2147483648;
	shl.b64 	%rd95, %rd94, 2;
	add.s64 	%rd96, %rd1, %rd95;
	st.global.u32 	[%rd96+6144], %r1471;
	bar.warp.sync 	-1;
	ld.shared.u32 	%r1472, [%r289+7680];
	shr.u32 	%r1473, %r1472, %r293;
	and.b32  	%r1474, %r1473, %r82;
	shl.b32 	%r1475, %r1474, 3;
	add.s32 	%r1476, %r1445, %r1475;
	ld.shared.u64 	%rd97, [%r1476];
	add.s64 	%rd98, %rd97, %rd7;
	xor.b32  	%r1477, %r1472, -2147483648;
	shl.b64 	%rd99, %rd98, 2;
	add.s64 	%rd100, %rd1, %rd99;
	st.global.u32 	[%rd100+7680], %r1477;
	bar.warp.sync 	-1;
	ld.shared.u32 	%r1478, [%r289+9216];
	shr.u32 	%r1479, %r1478, %r293;
	and.b32  	%r1480, %r1479, %r82;
	shl.b32 	%r1481, %r1480, 3;
	add.s32 	%r1482, %r1445, %r1481;
	ld.shared.u64 	%rd101, [%r1482];
	add.s64 	%rd102, %rd101, %rd7;
	xor.b32  	%r1483, %r1478, -2147483648;
	shl.b64 	%rd103, %rd102, 2;
	add.s64 	%rd104, %rd1, %rd103;
	st.global.u32 	[%rd104+9216], %r1483;
	bar.warp.sync 	-1;
	ld.shared.u32 	%r1484, [%r289+10752];
	shr.u32 	%r1485, %r1484, %r293;
	and.b32  	%r1486, %r1485, %r82;
	shl.b32 	%r1487, %r1486, 3;
	add.s32 	%r1488, %r1445, %r1487;
	ld.shared.u64 	%rd105, [%r1488];
	add.s64 	%rd106, %rd105, %rd7;
	xor.b32  	%r1489, %r1484, -2147483648;
	shl.b64 	%rd107, %rd106, 2;
	add.s64 	%rd108, %rd1, %rd107;
	st.global.u32 	[%rd108+10752], %r1489;
	bar.warp.sync 	-1;
	ld.shared.u32 	%r1490, [%r289+12288];
	shr.u32 	%r1491, %r1490, %r293;
	and.b32  	%r1492, %r1491, %r82;
	shl.b32 	%r1493, %r1492, 3;
	add.s32 	%r1494, %r1445, %r1493;
	ld.shared.u64 	%rd109, [%r1494];
	add.s64 	%rd110, %rd109, %rd7;
	xor.b32  	%r1495, %r1490, -2147483648;
	shl.b64 	%rd111, %rd110, 2;
	add.s64 	%rd112, %rd1, %rd111;
	st.global.u32 	[%rd112+12288], %r1495;
	bar.warp.sync 	-1;
	ld.shared.u32 	%r1496, [%r289+13824];
	shr.u32 	%r1497, %r1496, %r293;
	and.b32  	%r1498, %r1497, %r82;
	shl.b32 	%r1499, %r1498, 3;
	add.s32 	%r1500, %r1445, %r1499;
	ld.shared.u64 	%rd113, [%r1500];
	add.s64 	%rd114, %rd113, %rd7;
	xor.b32  	%r1501, %r1496, -2147483648;
	shl.b64 	%rd115, %rd114, 2;
	add.s64 	%rd116, %rd1, %rd115;
	st.global.u32 	[%rd116+13824], %r1501;
	bar.warp.sync 	-1;
	ld.shared.u32 	%r1502, [%r289+15360];
	shr.u32 	%r1503, %r1502, %r293;
	and.b32  	%r1504, %r1503, %r82;
	shl.b32 	%r1505, %r1504, 3;
	add.s32 	%r1506, %r1445, %r1505;
	ld.shared.u64 	%rd117, [%r1506];
	add.s64 	%rd118, %rd117, %rd7;
	xor.b32  	%r1507, %r1502, -2147483648;
	shl.b64 	%rd119, %rd118, 2;
	add.s64 	%rd120, %rd1, %rd119;
	st.global.u32 	[%rd120+15360], %r1507;
	bar.warp.sync 	-1;
	ld.shared.u32 	%r1508, [%r289+16896];
	shr.u32 	%r1509, %r1508, %r293;
	and.b32  	%r1510, %r1509, %r82;
	shl.b32 	%r1511, %r1510, 3;
	add.s32 	%r1512, %r1445, %r1511;
	ld.shared.u64 	%rd121, [%r1512];
	add.s64 	%rd122, %rd121, %rd7;
	xor.b32  	%r1513, %r1508, -2147483648;
	shl.b64 	%rd123, %rd122, 2;
	add.s64 	%rd124, %rd1, %rd123;
	st.global.u32 	[%rd124+16896], %r1513;
	bar.warp.sync 	-1;
	ld.shared.u32 	%r1514, [%r289+18432];
	shr.u32 	%r1515, %r1514, %r293;
	and.b32  	%r1516, %r1515, %r82;
	shl.b32 	%r1517, %r1516, 3;
	add.s32 	%r1518, %r1445, %r1517;
	ld.shared.u64 	%rd125, [%r1518];
	add.s64 	%rd126, %rd125, %rd7;
	xor.b32  	%r1519, %r1514, -2147483648;
	shl.b64 	%rd127, %rd126, 2;
	add.s64 	%rd128, %rd1, %rd127;
	st.global.u32 	[%rd128+18432], %r1519;
	bar.warp.sync 	-1;
	ld.shared.u32 	%r1520, [%r289+19968];
	shr.u32 	%r1521, %r1520, %r293;
	and.b32  	%r1522, %r1521, %r82;
	shl.b32 	%r1523, %r1522, 3;
	add.s32 	%r1524, %r1445, %r1523;
	ld.shared.u64 	%rd129, [%r1524];
	add.s64 	%rd130, %rd129, %rd7;
	xor.b32  	%r1525, %r1520, -2147483648;
	shl.b64 	%rd131, %rd130, 2;
	add.s64 	%rd132, %rd1, %rd131;
	st.global.u32 	[%rd132+19968], %r1525;
	bar.warp.sync 	-1;
	ld.shared.u32 	%r1526, [%r289+21504];
	shr.u32 	%r1527, %r1526, %r293;
	and.b32  	%r1528, %r1527, %r82;
	shl.b32 	%r1529, %r1528, 3;
	add.s32 	%r1530, %r1445, %r1529;
	ld.shared.u64 	%rd133, [%r1530];
	add.s64 	%rd134, %rd133, %rd7;
	xor.b32  	%r1531, %r1526, -2147483648;
	shl.b64 	%rd135, %rd134, 2;
	add.s64 	%rd136, %rd1, %rd135;
	st.global.u32 	[%rd136+21504], %r1531;
	bar.warp.sync 	-1;
	ld.shared.u32 	%r1532, [%r289+23040];
	shr.u32 	%r1533, %r1532, %r293;
	and.b32  	%r1534, %r1533, %r82;
	shl.b32 	%r1535, %r1534, 3;
	add.s32 	%r1536, %r1445, %r1535;
	ld.shared.u64 	%rd137, [%r1536];
	add.s64 	%rd138, %rd137, %rd7;
	xor.b32  	%r1537, %r1532, -2147483648;
	shl.b64 	%rd139, %rd138, 2;
	add.s64 	%rd140, %rd1, %rd139;
	st.global.u32 	[%rd140+23040], %r1537;
	bar.warp.sync 	-1;
	ld.shared.u32 	%r1538, [%r289+24576];
	shr.u32 	%r1539, %r1538, %r293;
	and.b32  	%r1540, %r1539, %r82;
	shl.b32 	%r1541, %r1540, 3;
	add.s32 	%r1542, %r1445, %r1541;
	ld.shared.u64 	%rd141, [%r1542];
	add.s64 	%rd142, %rd141, %rd7;
	xor.b32  	%r1543, %r1538, -2147483648;
	shl.b64 	%rd143, %rd142, 2;
	add.s64 	%rd144, %rd1, %rd143;
	st.global.u32 	[%rd144+24576], %r1543;
	bar.warp.sync 	-1;
	ld.shared.u32 	%r1544, [%r289+26112];
	shr.u32 	%r1545, %r1544, %r293;
	and.b32  	%r1546, %r1545, %r82;
	shl.b32 	%r1547, %r1546, 3;
	add.s32 	%r1548, %r1445, %r1547;
	ld.shared.u64 	%rd145, [%r1548];
	add.s64 	%rd146, %rd145, %rd7;
	xor.b32  	%r1549, %r1544, -2147483648;
	shl.b64 	%rd147, %rd146, 2;
	add.s64 	%rd148, %rd1, %rd147;
	st.global.u32 	[%rd148+26112], %r1549;
	bar.warp.sync 	-1;
	ld.shared.u32 	%r1550, [%r289+27648];
	shr.u32 	%r1551, %r1550, %r293;
	and.b32  	%r1552, %r1551, %r82;
	shl.b32 	%r1553, %r1552, 3;
	add.s32 	%r1554, %r1445, %r1553;
	ld.shared.u64 	%rd149, [%r1554];
	add.s64 	%rd150, %rd149, %rd7;
	xor.b32  	%r1555, %r1550, -2147483648;
	shl.b64 	%rd151, %rd150, 2;
	add.s64 	%rd152, %rd1, %rd151;
	st.global.u32 	[%rd152+27648], %r1555;
	bar.warp.sync 	-1;
	bra.uni 	$L__BB11_204;
$L__BB11_165:
	ld.param.u32 	%r1713, [_ZN3cub18CUB_300001_SM_10006detail10radix_sort29DeviceRadixSortOnesweepKernelINS1_5radix10policy_hubIiNS0_8NullTypeEyE10Policy1000ELNS0_9SortOrderE0EiS6_yiiNS1_21identity_decomposer_tEEEvPT5_SC_PT3_PKSD_PT1_PKSH_PT2_PKSL_T4_iiT6__param_8];
	mad.lo.s32 	%r290, %r3, -7296, %r1713;
	setp.ge.s32 	%p123, %r1, %r290;
	@%p123 bra 	$L__BB11_167;
	ld.shared.u32 	%r1556, [%r289];
	shr.u32 	%r1557, %r1556, %r293;
	and.b32  	%r1558, %r1557, %r82;
	shl.b32 	%r1559, %r1558, 3;
	add.s32 	%r1561, %r551, %r1559;
	ld.shared.u64 	%rd153, [%r1561+29184];
	xor.b32  	%r1562, %r1556, -2147483648;
	add.s64 	%rd154, %rd153, %rd7;
	shl.b64 	%rd155, %rd154, 2;
	add.s64 	%rd156, %rd1, %rd155;
	st.global.u32 	[%rd156], %r1562;
$L__BB11_167:
	bar.warp.sync 	-1;
	add.s32 	%r1563, %r1, 384;
	setp.ge.s32 	%p124, %r1563, %r290;
	@%p124 bra 	$L__BB11_169;
	ld.shared.u32 	%r1564, [%r289+1536];
	shr.u32 	%r1565, %r1564, %r293;
	and.b32  	%r1566, %r1565, %r82;
	shl.b32 	%r1567, %r1566, 3;
	add.s32 	%r1569, %r551, %r1567;
	ld.shared.u64 	%rd157, [%r1569+29184];
	xor.b32  	%r1570, %r1564, -2147483648;
	add.s64 	%rd158, %rd157, %rd7;
	shl.b64 	%rd159, %rd158, 2;
	add.s64 	%rd160, %rd1, %rd159;
	st.global.u32 	[%rd160+1536], %r1570;
$L__BB11_169:
	bar.warp.sync 	-1;
	add.s32 	%r1571, %r1, 768;
	setp.ge.s32 	%p125, %r1571, %r290;
	@%p125 bra 	$L__BB11_171;
	ld.shared.u32 	%r1572, [%r289+3072];
	shr.u32 	%r1573, %r1572, %r293;
	and.b32  	%r1574, %r1573, %r82;
	shl.b32 	%r1575, %r1574, 3;
	add.s32 	%r1577, %r551, %r1575;
	ld.shared.u64 	%rd161, [%r1577+29184];
	xor.b32  	%r1578, %r1572, -2147483648;
	add.s64 	%rd162, %rd161, %rd7;
	shl.b64 	%rd163, %rd162, 2;
	add.s64 	%rd164, %rd1, %rd163;
	st.global.u32 	[%rd164+3072], %r1578;
$L__BB11_171:
	bar.warp.sync 	-1;
	add.s32 	%r1579, %r1, 1152;
	setp.ge.s32 	%p126, %r1579, %r290;
	@%p126 bra 	$L__BB11_173;
	ld.shared.u32 	%r1580, [%r289+4608];
	shr.u32 	%r1581, %r1580, %r293;
	and.b32  	%r1582, %r1581, %r82;
	shl.b32 	%r1583, %r1582, 3;
	add.s32 	%r1585, %r551, %r1583;
	ld.shared.u64 	%rd165, [%r1585+29184];
	xor.b32  	%r1586, %r1580, -2147483648;
	add.s64 	%rd166, %rd165, %rd7;
	shl.b64 	%rd167, %rd166, 2;
	add.s64 	%rd168, %rd1, %rd167;
	st.global.u32 	[%rd168+4608], %r1586;
$L__BB11_173:
	bar.warp.sync 	-1;
	add.s32 	%r1587, %r1, 1536;
	setp.ge.s32 	%p127, %r1587, %r290;
	@%p127 bra 	$L__BB11_175;
	ld.shared.u32 	%r1588, [%r289+6144];
	shr.u32 	%r1589, %r1588, %r293;
	and.b32  	%r1590, %r1589, %r82;
	shl.b32 	%r1591, %r1590, 3;
	add.s32 	%r1593, %r551, %r1591;
	ld.shared.u64 	%rd169, [%r1593+29184];
	xor.b32  	%r1594, %r1588, -2147483648;
	add.s64 	%rd170, %rd169, %rd7;
	shl.b64 	%rd171, %rd170, 2;
	add.s64 	%rd172, %rd1, %rd171;
	st.global.u32 	[%rd172+6144], %r1594;
$L__BB11_175:
	bar.warp.sync 	-1;
	add.s32 	%r1595, %r1, 1920;
	setp.ge.s32 	%p128, %r1595, %r290;
	@%p128 bra 	$L__BB11_177;
	ld.shared.u32 	%r1596, [%r289+7680];
	shr.u32 	%r1597, %r1596, %r293;
	and.b32  	%r1598, %r1597, %r82;
	shl.b32 	%r1599, %r1598, 3;
	add.s32 	%r1601, %r551, %r1599;
	ld.shared.u64 	%rd173, [%r1601+29184];
	xor.b32  	%r1602, %r1596, -2147483648;
	add.s64 	%rd174, %rd173, %rd7;
	shl.b64 	%rd175, %rd174, 2;
	add.s64 	%rd176, %rd1, %rd175;
	st.global.u32 	[%rd176+7680], %r1602;
$L__BB11_177:
	bar.warp.sync 	-1;
	add.s32 	%r1603, %r1, 2304;
	setp.ge.s32 	%p129, %r1603, %r290;
	@%p129 bra 	$L__BB11_179;
	ld.shared.u32 	%r1604, [%r289+9216];
	shr.u32 	%r1605, %r1604, %r293;
	and.b32  	%r1606, %r1605, %r82;
	shl.b32 	%r1607, %r1606, 3;
	add.s32 	%r1609, %r551, %r1607;
	ld.shared.u64 	%rd177, [%r1609+29184];
	xor.b32  	%r1610, %r1604, -2147483648;
	add.s64 	%rd178, %rd177, %rd7;
	shl.b64 	%rd179, %rd178, 2;
	add.s64 	%rd180, %rd1, %rd179;
	st.global.u32 	[%rd180+9216], %r1610;
$L__BB11_179:
	bar.warp.sync 	-1;
	add.s32 	%r1611, %r1, 2688;
	setp.ge.s32 	%p130, %r1611, %r290;
	@%p130 bra 	$L__BB11_181;
	ld.shared.u32 	%r1612, [%r289+10752];
	shr.u32 	%r1613, %r1612, %r293;
	and.b32  	%r1614, %r1613, %r82;
	shl.b32 	%r1615, %r1614, 3;
	add.s32 	%r1617, %r551, %r1615;
	ld.shared.u64 	%rd181, [%r1617+29184];
	xor.b32  	%r1618, %r1612, -2147483648;
	add.s64 	%rd182, %rd181, %rd7;
	shl.b64 	%rd183, %rd182, 2;
	add.s64 	%rd184, %rd1, %rd183;
	st.global.u32 	[%rd184+10752], %r1618;
$L__BB11_181:
	bar.warp.sync 	-1;
	or.b32  	%r1619, %r1, 3072;
	setp.ge.s32 	%p131, %r1619, %r290;
	@%p131 bra 	$L__BB11_183;
	ld.shared.u32 	%r1620, [%r289+12288];
	shr.u32 	%r1621, %r1620, %r293;
	and.b32  	%r1622, %r1621, %r82;
	shl.b32 	%r1623, %r1622, 3;
	add.s32 	%r1625, %r551, %r1623;
	ld.shared.u64 	%rd185, [%r1625+29184];
	xor.b32  	%r1626, %r1620, -2147483648;
	add.s64 	%rd186, %rd185, %rd7;
	shl.b64 	%rd187, %rd186, 2;
	add.s64 	%rd188, %rd1, %rd187;
	st.global.u32 	[%rd188+12288], %r1626;
$L__BB11_183:
	bar.warp.sync 	-1;
	add.s32 	%r1627, %r1, 3456;
	setp.ge.s32 	%p132, %r1627, %r290;
	@%p132 bra 	$L__BB11_185;
	ld.shared.u32 	%r1628, [%r289+13824];
	shr.u32 	%r1629, %r1628, %r293;
	and.b32  	%r1630, %r1629, %r82;
	shl.b32 	%r1631, %r1630, 3;
	add.s32 	%r1633, %r551, %r1631;
	ld.shared.u64 	%rd189, [%r1633+29184];
	xor.b32  	%r1634, %r1628, -2147483648;
	add.s64 	%rd190, %rd189, %rd7;
	shl.b64 	%rd191, %rd190, 2;
	add.s64 	%rd192, %rd1, %rd191;
	st.global.u32 	[%rd192+13824], %r1634;
$L__BB11_185:
	bar.warp.sync 	-1;
	add.s32 	%r1635, %r1, 3840;
	setp.ge.s32 	%p133, %r1635, %r290;
	@%p133 bra 	$L__BB11_187;
	ld.shared.u32 	%r1636, [%r289+15360];
	shr.u32 	%r1637, %r1636, %r293;
	and.b32  	%r1638, %r1637, %r82;
	shl.b32 	%r1639, %r1638, 3;
	add.s32 	%r1641, %r551, %r1639;
	ld.shared.u64 	%rd193, [%r1641+29184];
	xor.b32  	%r1642, %r1636, -2147483648;
	add.s64 	%rd194, %rd193, %rd7;
	shl.b64 	%rd195, %rd194, 2;
	add.s64 	%rd196, %rd1, %rd195;
	st.global.u32 	[%rd196+15360], %r1642;
$L__BB11_187:
	bar.warp.sync 	-1;
	add.s32 	%r1643, %r1, 4224;
	setp.ge.s32 	%p134, %r1643, %r290;
	@%p134 bra 	$L__BB11_189;
	ld.shared.u32 	%r1644, [%r289+16896];
	shr.u32 	%r1645, %r1644, %r293;
	and.b32  	%r1646, %r1645, %r82;
	shl.b32 	%r1647, %r1646, 3;
	add.s32 	%r1649, %r551, %r1647;
	ld.shared.u64 	%rd197, [%r1649+29184];
	xor.b32  	%r1650, %r1644, -2147483648;
	add.s64 	%rd198, %rd197, %rd7;
	shl.b64 	%rd199, %rd198, 2;
	add.s64 	%rd200, %rd1, %rd199;
	st.global.u32 	[%rd200+16896], %r1650;
$L__BB11_189:
	bar.warp.sync 	-1;
	add.s32 	%r1651, %r1, 4608;
	setp.ge.s32 	%p135, %r1651, %r290;
	@%p135 bra 	$L__BB11_191;
	ld.shared.u32 	%r1652, [%r289+18432];
	shr.u32 	%r1653, %r1652, %r293;
	and.b32  	%r1654, %r1653, %r82;
	shl.b32 	%r1655, %r1654, 3;
	add.s32 	%r1657, %r551, %r1655;
	ld.shared.u64 	%rd201, [%r1657+29184];
	xor.b32  	%r1658, %r1652, -2147483648;
	add.s64 	%rd202, %rd201, %rd7;
	shl.b64 	%rd203, %rd202, 2;
	add.s64 	%rd204, %rd1, %rd203;
	st.global.u32 	[%rd204+18432], %r1658;
$L__BB11_191:
	bar.warp.sync 	-1;
	add.s32 	%r1659, %r1, 4992;
	setp.ge.s32 	%p136, %r1659, %r290;
	@%p136 bra 	$L__BB11_193;
	ld.shared.u32 	%r1660, [%r289+19968];
	shr.u32 	%r1661, %r1660, %r293;
	and.b32  	%r1662, %r1661, %r82;
	shl.b32 	%r1663, %r1662, 3;
	add.s32 	%r1665, %r551, %r1663;
	ld.shared.u64 	%rd205, [%r1665+29184];
	xor.b32  	%r1666, %r1660, -2147483648;
	add.s64 	%rd206, %rd205, %rd7;
	shl.b64 	%rd207, %rd206, 2;
	add.s64 	%rd208, %rd1, %rd207;
	st.global.u32 	[%rd208+19968], %r1666;
$L__BB11_193:
	bar.warp.sync 	-1;
	add.s32 	%r1667, %r1, 5376;
	setp.ge.s32 	%p137, %r1667, %r290;
	@%p137 bra 	$L__BB11_195;
	ld.shared.u32 	%r1668, [%r289+21504];
	shr.u32 	%r1669, %r1668, %r293;
	and.b32  	%r1670, %r1669, %r82;
	shl.b32 	%r1671, %r1670, 3;
	add.s32 	%r1673, %r551, %r1671;
	ld.shared.u64 	%rd209, [%r1673+29184];
	xor.b32  	%r1674, %r1668, -2147483648;
	add.s64 	%rd210, %rd209, %rd7;
	shl.b64 	%rd211, %rd210, 2;
	add.s64 	%rd212, %rd1, %rd211;
	st.global.u32 	[%rd212+21504], %r1674;
$L__BB11_195:
	bar.warp.sync 	-1;
	add.s32 	%r1675, %r1, 5760;
	setp.ge.s32 	%p138, %r1675, %r290;
	@%p138 bra 	$L__BB11_197;
	ld.shared.u32 	%r1676, [%r289+23040];
	shr.u32 	%r1677, %r1676, %r293;
	and.b32  	%r1678, %r1677, %r82;
	shl.b32 	%r1679, %r1678, 3;
	add.s32 	%r1681, %r551, %r1679;
	ld.shared.u64 	%rd213, [%r1681+29184];
	xor.b32  	%r1682, %r1676, -2147483648;
	add.s64 	%rd214, %rd213, %rd7;
	shl.b64 	%rd215, %rd214, 2;
	add.s64 	%rd216, %rd1, %rd215;
	st.global.u32 	[%rd216+23040], %r1682;
$L__BB11_197:
	bar.warp.sync 	-1;
	or.b32  	%r1683, %r1, 6144;
	setp.ge.s32 	%p139, %r1683, %r290;
	@%p139 bra 	$L__BB11_199;
	ld.shared.u32 	%r1684, [%r289+24576];
	shr.u32 	%r1685, %r1684, %r293;
	and.b32  	%r1686, %r1685, %r82;
	shl.b32 	%r1687, %r1686, 3;
	add.s32 	%r1689, %r551, %r1687;
	ld.shared.u64 	%rd217, [%r1689+29184];
	xor.b32  	%r1690, %r1684, -2147483648;
	add.s64 	%rd218, %rd217, %rd7;
	shl.b64 	%rd219, %rd218, 2;
	add.s64 	%rd220, %rd1, %rd219;
	st.global.u32 	[%rd220+24576], %r1690;
$L__BB11_199:
	bar.warp.sync 	-1;
	add.s32 	%r1691, %r1, 6528;
	setp.ge.s32 	%p140, %r1691, %r290;
	@%p140 bra 	$L__BB11_201;
	ld.shared.u32 	%r1692, [%r289+26112];
	shr.u32 	%r1693, %r1692, %r293;
	and.b32  	%r1694, %r1693, %r82;
	shl.b32 	%r1695, %r1694, 3;
	add.s32 	%r1697, %r551, %r1695;
	ld.shared.u64 	%rd221, [%r1697+29184];
	xor.b32  	%r1698, %r1692, -2147483648;
	add.s64 	%rd222, %rd221, %rd7;
	shl.b64 	%rd223, %rd222, 2;
	add.s64 	%rd224, %rd1, %rd223;
	st.global.u32 	[%rd224+26112], %r1698;
$L__BB11_201:
	bar.warp.sync 	-1;
	add.s32 	%r1699, %r1, 6912;
	ld.shared.u32 	%r291, [%r289+27648];
	shr.u32 	%r1700, %r291, %r293;
	and.b32  	%r1701, %r1700, %r82;
	shl.b32 	%r1702, %r1701, 3;
	add.s32 	%r1704, %r551, %r1702;
	ld.shared.u64 	%rd225, [%r1704+29184];
	add.s64 	%rd19, %rd225, %rd7;
	setp.ge.s32 	%p141, %r1699, %r290;
	@%p141 bra 	$L__BB11_203;
	xor.b32  	%r1705, %r291, -2147483648;
	shl.b64 	%rd226, %rd19, 2;
	add.s64 	%rd227, %rd1, %rd226;
	st.global.u32 	[%rd227+27648], %r1705;
$L__BB11_203:
	bar.warp.sync 	-1;
$L__BB11_204:
	ret;

}


// ===== COMPILED SASS (sm_100) =====

	.target	sm_100

	.elftype	@"ET_EXEC"


//--------------------- .note.nv.tkinfo           --------------------------
	.section	.note.nv.tkinfo,"",@"SHT_NOTE"
	.sectionflags	@"SHF_NOTE_NV_TKINFO"
	.tkinfo
        /*0018*/ 	.word	0x00000002
        /*0030*/ 	.string	""
        /*0030*/ 	.string	"ptxas"
        /*0030*/ 	.string	"Cuda compilation tools, release 13.0, V13.0.88"
        /*0030*/ 	.string	"Build cuda_13.0.r13.0/compiler.36424714_0"
        /*0030*/ 	.string	"-arch sm_100 -m 64 "



//--------------------- .note.nv.cuinfo           --------------------------
	.section	.note.nv.cuinfo,"",@"SHT_NOTE"
	.sectionflags	@"SHF_NOTE_NV_CUINFO"
        /*0018*/ 	.short	0x0002
        /*001a*/ 	.short	0x0064
        /*001c*/ 	.short	0x0082
	.zero		2


//--------------------- .nv.info                  --------------------------
	.section	.nv.info,"",@"SHT_CUDA_INFO"
	.align	4


	//----- nvinfo : EIATTR_REGCOUNT
	.align		4
        /*0000*/ 	.byte	0x04, 0x2f
        /*0002*/ 	.short	(.L_46 - .L_45)
	.align		4
.L_45:
        /*0004*/ 	.word	index@(_ZN3cub18CUB_300001_SM_10006detail11EmptyKernelIvEEvv)
        /*0008*/ 	.word	0x00000004


	//----- nvinfo : EIATTR_FRAME_SIZE
	.align		4
.L_46:
        /*000c*/ 	.byte	0x04, 0x11
        /*000e*/ 	.short	(.L_48 - .L_47)
	.align		4
.L_47:
        /*0010*/ 	.word	index@(_ZN3cub18CUB_300001_SM_10006detail11EmptyKernelIvEEvv)
        /*0014*/ 	.word	0x00000000


	//----- nvinfo : EIATTR_REGCOUNT
	.align		4
.L_48:
        /*0018*/ 	.byte	0x04, 0x2f
        /*001a*/ 	.short	(.L_50 - .L_49)
	.align		4
.L_49:
        /*001c*/ 	.word	index@(_ZN3cub18CUB_300001_SM_10006detail8for_each13static_kernelINS2_12policy_hub_t12policy_500_tEmN6thrust24THRUST_300001_SM_1000_NS8cuda_cub20__uninitialized_fill7functorINS7_10device_ptrIiEEiEEEEvT0_T1_)
        /*0020*/ 	.word	0x00000008


	//----- nvinfo : EIATTR_FRAME_SIZE
	.align		4
.L_50:
        /*0024*/ 	.byte	0x04, 0x11
        /*0026*/ 	.short	(.L_52 - .L_51)
	.align		4
.L_51:
        /*0028*/ 	.word	index@(_ZN3cub18CUB_300001_SM_10006detail8for_each13static_kernelINS2_12policy_hub_t12policy_500_tEmN6thrust24THRUST_300001_SM_1000_NS8cuda_cub20__uninitialized_fill7functorINS7_10device_ptrIiEEiEEEEvT0_T1_)
        /*002c*/ 	.word	0x00000000


	//----- nvinfo : EIATTR_REGCOUNT
	.align		4
.L_52:
        /*0030*/ 	.byte	0x04, 0x2f
        /*0032*/ 	.short	(.L_54 - .L_53)
	.align		4
.L_53:
        /*0034*/ 	.word	index@(_ZN3cub18CUB_300001_SM_10006detail6reduce28DeviceReduceSingleTileKernelINS2_10policy_hubIijN4cuda3__47maximumIiEEE10Policy1000EN6thrust24THRUST_300001_SM_1000_NS6detail15normal_iteratorINSC_10device_ptrIiEEEEPijS8_iiNS5_3std3__410__identityEEEvT0_T1_T2_T3_T4_T6_)
        /*0038*/ 	.word	0x00000020


	//----- nvinfo : EIATTR_FRAME_SIZE
	.align		4
.L_54:
        /*003c*/ 	.byte	0x04, 0x11
        /*003e*/ 	.short	(.L_56 - .L_55)
	.align		4
.L_55:
        /*0040*/ 	.word	index@(_ZN3cub18CUB_300001_SM_10006detail6reduce28DeviceReduceSingleTileKernelINS2_10policy_hubIijN4cuda3__47maximumIiEEE10Policy1000EN6thrust24THRUST_300001_SM_1000_NS6detail15normal_iteratorINSC_10device_ptrIiEEEEPijS8_iiNS5_3std3__410__identityEEEvT0_T1_T2_T3_T4_T6_)
        /*0044*/ 	.word	0x00000000


	//----- nvinfo : EIATTR_REGCOUNT
	.align		4
.L_56:
        /*0048*/ 	.byte	0x04, 0x2f
        /*004a*/ 	.short	(.L_58 - .L_57)
	.align		4
.L_57:
        /*004c*/ 	.word	index@(_ZN3cub18CUB_300001_SM_10006detail6reduce18DeviceReduceKernelINS2_10policy_hubIijN4cuda3__47maximumIiEEE10Policy1000EN6thrust24THRUST_300001_SM_1000_NS6detail15normal_iteratorINSC_10device_ptrIiEEEEjS8_iNS5_3std3__410__identityEEEvT0_PT3_T1_NS0_13GridEvenShareISO_EET2_T4_)
        /*0050*/ 	.word	0x00000020


	//----- nvinfo : EIATTR_FRAME_SIZE
	.align		4
.L_58:
        /*0054*/ 	.byte	0x04, 0x11
        /*0056*/ 	.short	(.L_60 - .L_59)
	.align		4
.L_59:
        /*0058*/ 	.word	index@(_ZN3cub18CUB_300001_SM_10006detail6reduce18DeviceReduceKernelINS2_10policy_hubIijN4cuda3__47maximumIiEEE10Policy1000EN6thrust24THRUST_300001_SM_1000_NS6detail15normal_iteratorINSC_10device_ptrIiEEEEjS8_iNS5_3std3__410__identityEEEvT0_PT3_T1_NS0_13GridEvenShareISO_EET2_T4_)
        /*005c*/ 	.word	0x00000000


	//----- nvinfo : EIATTR_REGCOUNT
	.align		4
.L_60:
        /*0060*/ 	.byte	0x04, 0x2f
        /*0062*/ 	.short	(.L_62 - .L_61)
	.align		4
.L_61:
        /*0064*/ 	.word	index@(_ZN3cub18CUB_300001_SM_10006detail6reduce28DeviceReduceSingleTileKernelINS2_10policy_hubIijN4cuda3__47maximumIiEEE10Policy1000EPiSB_iS8_iiNS5_3std3__410__identityEEEvT0_T1_T2_T3_T4_T6_)
        /*0068*/ 	.word	0x0000001e


	//----- nvinfo : EIATTR_FRAME_SIZE
	.align		4
.L_62:
        /*006c*/ 	.byte	0x04, 0x11
        /*006e*/ 	.short	(.L_64 - .L_63)
	.align		4
.L_63:
        /*0070*/ 	.word	index@(_ZN3cub18CUB_300001_SM_10006detail6reduce28DeviceReduceSingleTileKernelINS2_10policy_hubIijN4cuda3__47maximumIiEEE10Policy1000EPiSB_iS8_iiNS5_3std3__410__identityEEEvT0_T1_T2_T3_T4_T6_)
        /*0074*/ 	.word	0x00000000


	//----- nvinfo : EIATTR_REGCOUNT
	.align		4
.L_64:
        /*0078*/ 	.byte	0x04, 0x2f
        /*007a*/ 	.short	(.L_66 - .L_65)
	.align		4
.L_65:
        /*007c*/ 	.word	index@(_ZN3cub18CUB_300001_SM_10006detail6reduce28DeviceReduceSingleTileKernelINS2_10policy_hubIiyN4cuda3__47maximumIiEEE10Policy1000EN6thrust24THRUST_300001_SM_1000_NS6detail15normal_iteratorINSC_10device_ptrIiEEEEPiyS8_iiNS5_3std3__410__identityEEEvT0_T1_T2_T3_T4_T6_)
        /*0080*/ 	.word	0x00000020


	//----- nvinfo : EIATTR_FRAME_SIZE
	.align		4
.L_66:
        /*0084*/ 	.byte	0x04, 0x11
        /*0086*/ 	.short	(.L_68 - .L_67)
	.align		4
.L_67:
        /*0088*/ 	.word	index@(_ZN3cub18CUB_300001_SM_10006detail6reduce28DeviceReduceSingleTileKernelINS2_10policy_hubIiyN4cuda3__47maximumIiEEE10Policy1000EN6thrust24THRUST_300001_SM_1000_NS6detail15normal_iteratorINSC_10device_ptrIiEEEEPiyS8_iiNS5_3std3__410__identityEEEvT0_T1_T2_T3_T4_T6_)
        /*008c*/ 	.word	0x00000000


	//----- nvinfo : EIATTR_REGCOUNT
	.align		4
.L_68:
        /*0090*/ 	.byte	0x04, 0x2f
        /*0092*/ 	.short	(.L_70 - .L_69)
	.align		4
.L_69:
        /*0094*/ 	.word	index@(_ZN3cub18CUB_300001_SM_10006detail6reduce18DeviceReduceKernelINS2_10policy_hubIiyN4cuda3__47maximumIiEEE10Policy1000EN6thrust24THRUST_300001_SM_1000_NS6detail15normal_iteratorINSC_10device_ptrIiEEEEyS8_iNS5_3std3__410__identityEEEvT0_PT3_T1_NS0_13GridEvenShareISO_EET2_T4_)
        /*0098*/ 	.word	0x0000001e


	//----- nvinfo : EIATTR_FRAME_SIZE
	.align		4
.L_70:
        /*009c*/ 	.byte	0x04, 0x11
        /*009e*/ 	.short	(.L_72 - .L_71)
	.align		4
.L_71:
        /*00a0*/ 	.word	index@(_ZN3cub18CUB_300001_SM_10006detail6reduce18DeviceReduceKernelINS2_10policy_hubIiyN4cuda3__47maximumIiEEE10Policy1000EN6thrust24THRUST_300001_SM_1000_NS6detail15normal_iteratorINSC_10device_ptrIiEEEEyS8_iNS5_3std3__410__identityEEEvT0_PT3_T1_NS0_13GridEvenShareISO_EET2_T4_)
        /*00a4*/ 	.word	0x00000000


	//----- nvinfo : EIATTR_REGCOUNT
	.align		4
.L_72:
        /*00a8*/ 	.byte	0x04, 0x2f
        /*00aa*/ 	.short	(.L_74 - .L_73)
	.align		4
.L_73:
        /*00ac*/ 	.word	index@(_ZN3cub18CUB_300001_SM_10006detail6reduce28DeviceReduceSingleTileKernelINS2_10policy_hubIiyN4cuda3__47maximumIiEEE10Policy1000EPiSB_iS8_iiNS5_3std3__410__identityEEEvT0_T1_T2_T3_T4_T6_)
        /*00b0*/ 	.word	0x0000001e


	//----- nvinfo : EIATTR_FRAME_SIZE
	.align		4
.L_74:
        /*00b4*/ 	.byte	0x04, 0x11
        /*00b6*/ 	.short	(.L_76 - .L_75)
	.align		4
.L_75:
        /*00b8*/ 	.word	index@(_ZN3cub18CUB_300001_SM_10006detail6reduce28DeviceReduceSingleTileKernelINS2_10policy_hubIiyN4cuda3__47maximumIiEEE10Policy1000EPiSB_iS8_iiNS5_3std3__410__identityEEEvT0_T1_T2_T3_T4_T6_)
        /*00bc*/ 	.word	0x00000000


	//----- nvinfo : EIATTR_REGCOUNT
	.align		4
.L_76:
        /*00c0*/ 	.byte	0x04, 0x2f
        /*00c2*/ 	.short	(.L_78 - .L_77)
	.align		4
.L_77:
        /*00c4*/ 	.word	index@(_ZN3cub18CUB_300001_SM_10006detail10radix_sort31DeviceRadixSortSingleTileKernelINS1_5radix10policy_hubIiNS0_8NullTypeEyE10Policy1000ELNS0_9SortOrderE0EiS6_yNS1_21identity_decomposer_tEEEvPKT1_PSB_PKT2_PSF_T3_iiT4_)
        /*00c8*/ 	.word	0x0000007f


	//----- nvinfo : EIATTR_FRAME_SIZE
	.align		4
.L_78:
        /*00cc*/ 	.byte	0x04, 0x11
        /*00ce*/ 	.short	(.L_80 - .L_79)
	.align		4
.L_79:
        /*00d0*/ 	.word	index@(_ZN3cub18CUB_300001_SM_10006detail10radix_sort31DeviceRadixSortSingleTileKernelINS1_5radix10policy_hubIiNS0_8NullTypeEyE10Policy1000ELNS0_9SortOrderE0EiS6_yNS1_21identity_decomposer_tEEEvPKT1_PSB_PKT2_PSF_T3_iiT4_)
        /*00d4*/ 	.word	0x00000000


	//----- nvinfo : EIATTR_REGCOUNT
	.align		4
.L_80:
        /*00d8*/ 	.byte	0x04, 0x2f
        /*00da*/ 	.short	(.L_82 - .L_81)
	.align		4
.L_81:
        /*00dc*/ 	.word	index@(_ZN3cub18CUB_300001_SM_10006detail10radix_sort30DeviceRadixSortHistogramKernelINS1_5radix10policy_hubIiNS0_8NullTypeEyE10Policy1000ELNS0_9SortOrderE0EiyNS1_21identity_decomposer_tEEEvPT2_PKT1_SB_iiT3_)
        /*00e0*/ 	.word	0x00000020


	//----- nvinfo : EIATTR_FRAME_SIZE
	.align		4
.L_82:
        /*00e4*/ 	.byte	0x04, 0x11
        /*00e6*/ 	.short	(.L_84 - .L_83)
	.align		4
.L_83:
        /*00e8*/ 	.word	index@(_ZN3cub18CUB_300001_SM_10006detail10radix_sort30DeviceRadixSortHistogramKernelINS1_5radix10policy_hubIiNS0_8NullTypeEyE10Policy1000ELNS0_9SortOrderE0EiyNS1_21identity_decomposer_tEEEvPT2_PKT1_SB_iiT3_)
        /*00ec*/ 	.word	0x00000000


	//----- nvinfo : EIATTR_REGCOUNT
	.align		4
.L_84:
        /*00f0*/ 	.byte	0x04, 0x2f
        /*00f2*/ 	.short	(.L_86 - .L_85)
	.align		4
.L_85:
        /*00f4*/ 	.word	index@(_ZN3cub18CUB_300001_SM_10006detail10radix_sort33DeviceRadixSortExclusiveSumKernelINS1_5radix10policy_hubIiNS0_8NullTypeEyE10Policy1000EyEEvPT0_)
        /*00f8*/ 	.word	0x00000020


	//----- nvinfo : EIATTR_FRAME_SIZE
	.align		4
.L_86:
        /*00fc*/ 	.byte	0x04, 0x11
        /*00fe*/ 	.short	(.L_88 - .L_87)
	.align		4
.L_87:
        /*0100*/ 	.word	index@(_ZN3cub18CUB_300001_SM_10006detail10radix_sort33DeviceRadixSortExclusiveSumKernelINS1_5radix10policy_hubIiNS0_8NullTypeEyE10Policy1000EyEEvPT0_)
        /*0104*/ 	.word	0x00000000


	//----- nvinfo : EIATTR_REGCOUNT
	.align		4
.L_88:
        /*0108*/ 	.byte	0x04, 0x2f
        /*010a*/ 	.short	(.L_90 - .L_89)
	.align		4
.L_89:
        /*010c*/ 	.word	index@(_ZN3cub18CUB_300001_SM_10006detail10radix_sort29DeviceRadixSortOnesweepKernelINS1_5radix10policy_hubIiNS0_8NullTypeEyE10Policy1000ELNS0_9SortOrderE0EiS6_yiiNS1_21identity_decomposer_tEEEvPT5_SC_PT3_PKSD_PT1_PKSH_PT2_PKSL_T4_iiT6_)
        /*0110*/ 	.word	0x00000038


	//----- nvinfo : EIATTR_FRAME_SIZE
	.align		4
.L_90:
        /*0114*/ 	.byte	0x04, 0x11
        /*0116*/ 	.short	(.L_92 - .L_91)
	.align		4
.L_91:
        /*0118*/ 	.word	index@(_ZN3cub18CUB_300001_SM_10006detail10radix_sort29DeviceRadixSortOnesweepKernelINS1_5radix10policy_hubIiNS0_8NullTypeEyE10Policy1000ELNS0_9SortOrderE0EiS6_yiiNS1_21identity_decomposer_tEEEvPT5_SC_PT3_PKSD_PT1_PKSH_PT2_PKSL_T4_iiT6_)
        /*011c*/ 	.word	0x00000000


	//----- nvinfo : EIATTR_MIN_STACK_SIZE
	.align		4
.L_92:
        /*0120*/ 	.byte	0x04, 0x12
        /*0122*/ 	.short	(.L_94 - .L_93)
	.align		4
.L_93:
        /*0124*/ 	.word	index@(_ZN3cub18CUB_300001_SM_10006detail10radix_sort29DeviceRadixSortOnesweepKernelINS1_5radix10policy_hubIiNS0_8NullTypeEyE10Policy1000ELNS0_9SortOrderE0EiS6_yiiNS1_21identity_decomposer_tEEEvPT5_SC_PT3_PKSD_PT1_PKSH_PT2_PKSL_T4_iiT6_)
        /*0128*/ 	.word	0x00000000


	//----- nvinfo : EIATTR_MIN_STACK_SIZE
	.align		4
.L_94:
        /*012c*/ 	.byte	0x04, 0x12
        /*012e*/ 	.short	(.L_96 - .L_95)
	.align		4
.L_95:
        /*0130*/ 	.word	index@(_ZN3cub18CUB_300001_SM_10006detail10radix_sort33DeviceRadixSortExclusiveSumKernelINS1_5radix10policy_hubIiNS0_8NullTypeEyE10Policy1000EyEEvPT0_)
        /*0134*/ 	.word	0x00000000


	//----- nvinfo : EIATTR_MIN_STACK_SIZE
	.align		4
.L_96:
        /*0138*/ 	.byte	0x04, 0x12
        /*013a*/ 	.short	(.L_98 - .L_97)
	.align		4
.L_97:
        /*013c*/ 	.word	index@(_ZN3cub18CUB_300001_SM_10006detail10radix_sort30DeviceRadixSortHistogramKernelINS1_5radix10policy_hubIiNS0_8NullTypeEyE10Policy1000ELNS0_9SortOrderE0EiyNS1_21identity_decomposer_tEEEvPT2_PKT1_SB_iiT3_)
        /*0140*/ 	.word	0x00000000


	//----- nvinfo : EIATTR_MIN_STACK_SIZE
	.align		4
.L_98:
        /*0144*/ 	.byte	0x04, 0x12
        /*0146*/ 	.short	(.L_100 - .L_99)
	.align		4
.L_99:
        /*0148*/ 	.word	index@(_ZN3cub18CUB_300001_SM_10006detail10radix_sort31DeviceRadixSortSingleTileKernelINS1_5radix10policy_hubIiNS0_8NullTypeEyE10Policy1000ELNS0_9SortOrderE0EiS6_yNS1_21identity_decomposer_tEEEvPKT1_PSB_PKT2_PSF_T3_iiT4_)
        /*014c*/ 	.word	0x00000000


	//----- nvinfo : EIATTR_MIN_STACK_SIZE
	.align		4
.L_100:
        /*0150*/ 	.byte	0x04, 0x12
        /*0152*/ 	.short	(.L_102 - .L_101)
	.align		4
.L_101:
        /*0154*/ 	.word	index@(_ZN3cub18CUB_300001_SM_10006detail6reduce28DeviceReduceSingleTileKernelINS2_10policy_hubIiyN4cuda3__47maximumIiEEE10Policy1000EPiSB_iS8_iiNS5_3std3__410__identityEEEvT0_T1_T2_T3_T4_T6_)
        /*0158*/ 	.word	0x00000000


	//----- nvinfo : EIATTR_MIN_STACK_SIZE
	.align		4
.L_102:
        /*015c*/ 	.byte	0x04, 0x12
        /*015e*/ 	.short	(.L_104 - .L_103)
	.align		4
.L_103:
        /*0160*/ 	.word	index@(_ZN3cub18CUB_300001_SM_10006detail6reduce18DeviceReduceKernelINS2_10policy_hubIiyN4cuda3__47maximumIiEEE10Policy1000EN6thrust24THRUST_300001_SM_1000_NS6detail15normal_iteratorINSC_10device_ptrIiEEEEyS8_iNS5_3std3__410__identityEEEvT0_PT3_T1_NS0_13GridEvenShareISO_EET2_T4_)
        /*0164*/ 	.word	0x00000000


	//----- nvinfo : EIATTR_MIN_STACK_SIZE
	.align		4
.L_104:
        /*0168*/ 	.byte	0x04, 0x12
        /*016a*/ 	.short	(.L_106 - .L_105)
	.align		4
.L_105:
        /*016c*/ 	.word	index@(_ZN3cub18CUB_300001_SM_10006detail6reduce28DeviceReduceSingleTileKernelINS2_10policy_hubIiyN4cuda3__47maximumIiEEE10Policy1000EN6thrust24THRUST_300001_SM_1000_NS6detail15normal_iteratorINSC_10device_ptrIiEEEEPiyS8_iiNS5_3std3__410__identityEEEvT0_T1_T2_T3_T4_T6_)
        /*0170*/ 	.word	0x00000000


	//----- nvinfo : EIATTR_MIN_STACK_SIZE
	.align		4
.L_106:
        /*0174*/ 	.byte	0x04, 0x12
        /*0176*/ 	.short	(.L_108 - .L_107)
	.align		4
.L_107:
        /*0178*/ 	.word	index@(_ZN3cub18CUB_300001_SM_10006detail6reduce28DeviceReduceSingleTileKernelINS2_10policy_hubIijN4cuda3__47maximumIiEEE10Policy1000EPiSB_iS8_iiNS5_3std3__410__identityEEEvT0_T1_T2_T3_T4_T6_)
        /*017c*/ 	.word	0x00000000


	//----- nvinfo : EIATTR_MIN_STACK_SIZE
	.align		4
.L_108:
        /*0180*/ 	.byte	0x04, 0x12
        /*0182*/ 	.short	(.L_110 - .L_109)
	.align		4
.L_109:
        /*0184*/ 	.word	index@(_ZN3cub18CUB_300001_SM_10006detail6reduce18DeviceReduceKernelINS2_10policy_hubIijN4cuda3__47maximumIiEEE10Policy1000EN6thrust24THRUST_300001_SM_1000_NS6detail15normal_iteratorINSC_10device_ptrIiEEEEjS8_iNS5_3std3__410__identityEEEvT0_PT3_T1_NS0_13GridEvenShareISO_EET2_T4_)
        /*0188*/ 	.word	0x00000000


	//----- nvinfo : EIATTR_MIN_STACK_SIZE
	.align		4
.L_110:
        /*018c*/ 	.byte	0x04, 0x12
        /*018e*/ 	.short	(.L_112 - .L_111)
	.align		4
.L_111:
        /*0190*/ 	.word	index@(_ZN3cub18CUB_300001_SM_10006detail6reduce28DeviceReduceSingleTileKernelINS2_10policy_hubIijN4cuda3__47maximumIiEEE10Policy1000EN6thrust24THRUST_300001_SM_1000_NS6detail15normal_iteratorINSC_10device_ptrIiEEEEPijS8_iiNS5_3std3__410__identityEEEvT0_T1_T2_T3_T4_T6_)
        /*0194*/ 	.word	0x00000000


	//----- nvinfo : EIATTR_MIN_STACK_SIZE
	.align		4
.L_112:
        /*0198*/ 	.byte	0x04, 0x12
        /*019a*/ 	.short	(.L_114 - .L_113)
	.align		4
.L_113:
        /*019c*/ 	.word	index@(_ZN3cub18CUB_300001_SM_10006detail8for_each13static_kernelINS2_12policy_hub_t12policy_500_tEmN6thrust24THRUST_300001_SM_1000_NS8cuda_cub20__uninitialized_fill7functorINS7_10device_ptrIiEEiEEEEvT0_T1_)
        /*01a0*/ 	.word	0x00000000


	//----- nvinfo : EIATTR_MIN_STACK_SIZE
	.align		4
.L_114:
        /*01a4*/ 	.byte	0x04, 0x12
        /*01a6*/ 	.short	(.L_116 - .L_115)
	.align		4
.L_115:
        /*01a8*/ 	.word	index@(_ZN3cub18CUB_300001_SM_10006detail11EmptyKernelIvEEvv)
        /*01ac*/ 	.word	0x00000000
.L_116:


//--------------------- .nv.compat                --------------------------
	.section	.nv.compat,"",@"SHT_CUDA_COMPAT_INFO"
	.align	4
        /*0000*/ 	.byte	0x02, 0x09, 0x00, 0x00, 0x02, 0x02, 0x01, 0x00, 0x02, 0x05, 0x05, 0x00, 0x03, 0x07, 0x01, 0x01
        /*0010*/ 	.byte	0x02, 0x03, 0x00, 0x00, 0x02, 0x06, 0x01, 0x00, 0x04, 0x0b, 0x08, 0x00, 0x09, 0x00, 0x00, 0x00
        /*0020*/ 	.byte	0x00, 0x00, 0x00, 0x00


//--------------------- .nv.info._ZN3cub18CUB_300001_SM_10006detail10radix_sort29DeviceRadixSortOnesweepKernelINS1_5radix10policy_hubIiNS0_8NullTypeEyE10Policy1000ELNS0_9SortOrderE0EiS6_yiiNS1_21identity_decomposer_tEEEvPT5_SC_PT3_PKSD_PT1_PKSH_PT2_PKSL_T4_iiT6_ --------------------------
	.section	.nv.info._ZN3cub18CUB_300001_SM_10006detail10radix_sort29DeviceRadixSortOnesweepKernelINS1_5radix10policy_hubIiNS0_8NullTypeEyE10Policy1000ELNS0_9SortOrderE0EiS6_yiiNS1_21identity_decomposer_tEEEvPT5_SC_PT3_PKSD_PT1_PKSH_PT2_PKSL_T4_iiT6_,"",@"SHT_CUDA_INFO"
	.sectionflags	@""
	.align	4


	//----- nvinfo : EIATTR_CUDA_API_VERSION
	.align		4
        /*0000*/ 	.byte	0x04, 0x37
        /*0002*/ 	.short	(.L_118 - .L_117)
.L_117:
        /*0004*/ 	.word	0x00000082


	//----- nvinfo : EIATTR_KPARAM_INFO
	.align		4
.L_118:
        /*0008*/ 	.byte	0x04, 0x17
        /*000a*/ 	.short	(.L_120 - .L_119)
.L_119:
        /*000c*/ 	.word	0x00000000
        /*0010*/ 	.short	0x000b
        /*0012*/ 	.short	0x004c
        /*0014*/ 	.byte	0x00, 0xf0, 0x05, 0x00


	//----- nvinfo : EIATTR_KPARAM_INFO
	.align		4
.L_120:
        /*0018*/ 	.byte	0x04, 0x17
        /*001a*/ 	.short	(.L_122 - .L_121)
.L_121:
        /*001c*/ 	.word	0x00000000
        /*0020*/ 	.short	0x000a
        /*0022*/ 	.short	0x0048
        /*0024*/ 	.byte	0x00, 0xf0, 0x11, 0x00


	//----- nvinfo : EIATTR_KPARAM_INFO
	.align		4
.L_122:
        /*0028*/ 	.byte	0x04, 0x17
        /*002a*/ 	.short	(.L_124 - .L_123)
.L_123:
        /*002c*/ 	.word	0x00000000
        /*0030*/ 	.short	0x0009
        /*0032*/ 	.short	0x0044
        /*0034*/ 	.byte	0x00, 0xf0, 0x11, 0x00


	//----- nvinfo : EIATTR_KPARAM_INFO
	.align		4
.L_124:
        /*0038*/ 	.byte	0x04, 0x17
        /*003a*/ 	.short	(.L_126 - .L_125)
.L_125:
        /*003c*/ 	.word	0x00000000
        /*0040*/ 	.short	0x0008
        /*0042*/ 	.short	0x0040
        /*0044*/ 	.byte	0x00, 0xf0, 0x11, 0x00


	//----- nvinfo : EIATTR_KPARAM_INFO
	.align		4
.L_126:
        /*0048*/ 	.byte	0x04, 0x17
        /*004a*/ 	.short	(.L_128 - .L_127)
.L_127:
        /*004c*/ 	.word	0x00000000
        /*0050*/ 	.short	0x0007
        /*0052*/ 	.short	0x0038
        /*0054*/ 	.byte	0x00, 0xf5, 0x21, 0x00


	//----- nvinfo : EIATTR_KPARAM_INFO
	.align		4
.L_128:
        /*0058*/ 	.byte	0x04, 0x17
        /*005a*/ 	.short	(.L_130 - .L_129)
.L_129:
        /*005c*/ 	.word	0x00000000
        /*0060*/ 	.short	0x0006
        /*0062*/ 	.short	0x0030
        /*0064*/ 	.byte	0x00, 0xf5, 0x21, 0x00


	//----- nvinfo : EIATTR_KPARAM_INFO
	.align		4
.L_130:
        /*0068*/ 	.byte	0x04, 0x17
        /*006a*/ 	.short	(.L_132 - .L_131)
.L_131:
        /*006c*/ 	.word	0x00000000
        /*0070*/ 	.short	0x0005
        /*0072*/ 	.short	0x0028
        /*0074*/ 	.byte	0x00, 0xf5, 0x21, 0x00


	//----- nvinfo : EIATTR_KPARAM_INFO
	.align		4
.L_132:
        /*0078*/ 	.byte	0x04, 0x17
        /*007a*/ 	.short	(.L_134 - .L_133)
.L_133:
        /*007c*/ 	.word	0x00000000
        /*0080*/ 	.short	0x0004
        /*0082*/ 	.short	0x0020
        /*0084*/ 	.byte	0x00, 0xf5, 0x21, 0x00


	//----- nvinfo : EIATTR_KPARAM_INFO
	.align		4
.L_134:
        /*0088*/ 	.byte	0x04, 0x17
        /*008a*/ 	.short	(.L_136 - .L_135)
.L_135:
        /*008c*/ 	.word	0x00000000
        /*0090*/ 	.short	0x0003
        /*0092*/ 	.short	0x0018
        /*0094*/ 	.byte	0x00, 0xf5, 0x21, 0x00


	//----- nvinfo : EIATTR_KPARAM_INFO
	.align		4
.L_136:
        /*0098*/ 	.byte	0x04, 0x17
        /*009a*/ 	.short	(.L_138 - .L_137)
.L_137:
        /*009c*/ 	.word	0x00000000
        /*00a0*/ 	.short	0x0002
        /*00a2*/ 	.short	0x0010
        /*00a4*/ 	.byte	0x00, 0xf5, 0x21, 0x00


	//----- nvinfo : EIATTR_KPARAM_INFO
	.align		4
.L_138:
        /*00a8*/ 	.byte	0x04, 0x17
        /*00aa*/ 	.short	(.L_140 - .L_139)
.L_139:
        /*00ac*/ 	.word	0x00000000
        /*00b0*/ 	.short	0x0001
        /*00b2*/ 	.short	0x0008
        /*00b4*/ 	.byte	0x00, 0xf5, 0x21, 0x00


	//----- nvinfo : EIATTR_KPARAM_INFO
	.align		4
.L_140:
        /*00b8*/ 	.byte	0x04, 0x17
        /*00ba*/ 	.short	(.L_142 - .L_141)
.L_141:
        /*00bc*/ 	.word	0x00000000
        /*00c0*/ 	.short	0x0000
        /*00c2*/ 	.short	0x0000
        /*00c4*/ 	.byte	0x00, 0xf5, 0x21, 0x00


	//----- nvinfo : EIATTR_SPARSE_MMA_MASK
	.align		4
.L_142:
        /*00c8*/ 	.byte	0x03, 0x50
        /*00ca*/ 	.short	0x0000


	//----- nvinfo : EIATTR_MAXREG_COUNT
	.align		4
        /*00cc*/ 	.byte	0x03, 0x1b
        /*00ce*/ 	.short	0x00a8


	//----- nvinfo : EIATTR_NUM_BARRIERS
	.align		4
        /*00d0*/ 	.byte	0x02, 0x4c
        /*00d2*/ 	.byte	0x01
	.zero		1


	//----- nvinfo : EIATTR_MERCURY_ISA_VERSION
	.align		4
        /*00d4*/ 	.byte	0x03, 0x5f
        /*00d6*/ 	.short	0x0101


	//----- nvinfo : EIATTR_COOP_GROUP_MASK_REGIDS
	.align		4
        /*00d8*/ 	.byte	0x04, 0x29
        /*00da*/ 	.short	(.L_144 - .L_143)


	//   ....[0]....
.L_143:
        /*00dc*/ 	.word	0xffffffff


	//   ....[1]....
        /*00e0*/ 	.word	0x05000019


	//   ....[2]....
        /*00e4*/ 	.word	0xffffffff


	//   ....[3]....
        /*00e8*/ 	.word	0xffffffff


	//   ....[4]....
        /*00ec*/ 	.word	0xffffffff


	//   ....[5]....
        /*00f0*/ 	.word	0xffffffff


	//   ....[6]....
        /*00f4*/ 	.word	0xffffffff


	//   ....[7]....
        /*00f8*/ 	.word	0xffffffff


	//   ....[8]....
        /*00fc*/ 	.word	0xffffffff


	//   ....[9]....
        /*0100*/ 	.word	0xffffffff


	//   ....[10]....
        /*0104*/ 	.word	0xffffffff


	//   ....[11]....
        /*0108*/ 	.word	0xffffffff


	//   ....[12]....
        /*010c*/ 	.word	0xffffffff


	//   ....[13]....
        /*0110*/ 	.word	0xffffffff


	//   ....[14]....
        /*0114*/ 	.word	0xffffffff


	//   ....[15]....
        /*0118*/ 	.word	0xffffffff


	//   ....[16]....
        /*011c*/ 	.word	0xffffffff


	//   ....[17]....
        /*0120*/ 	.word	0xffffffff


	//   ....[18]....
        /*0124*/ 	.word	0xffffffff


	//   ....[19]....
        /*0128*/ 	.word	0xffffffff


	//   ....[20]....
        /*012c*/ 	.word	0xffffffff


	//   ....[21]....
        /*0130*/ 	.word	0xffffffff


	//   ....[22]....
        /*0134*/ 	.word	0xffffffff


	//   ....[23]....
        /*0138*/ 	.word	0xffffffff


	//   ....[24]....
        /*013c*/ 	.word	0xffffffff


	//   ....[25]....
        /*0140*/ 	.word	0xffffffff


	//   ....[26]....
        /*0144*/ 	.word	0xffffffff


	//   ....[27]....
        /*0148*/ 	.word	0xffffffff


	//   ....[28]....
        /*014c*/ 	.word	0xffffffff


	//   ....[29]....
        /*0150*/ 	.word	0xffffffff


	//   ....[30]....
        /*0154*/ 	.word	0xffffffff


	//   ....[31]....
        /*0158*/ 	.word	0xffffffff


	//   ....[32]....
        /*015c*/ 	.word	0xffffffff


	//   ....[33]....
        /*0160*/ 	.word	0xffffffff


	//   ....[34]....
        /*0164*/ 	.word	0xffffffff


	//   ....[35]....
        /*0168*/ 	.word	0xffffffff


	//   ....[36]....
        /*016c*/ 	.word	0xffffffff


	//   ....[37]....
        /*0170*/ 	.word	0xffffffff


	//   ....[38]....
        /*0174*/ 	.word	0xffffffff


	//   ....[39]....
        /*0178*/ 	.word	0xffffffff


	//   ....[40]....
        /*017c*/ 	.word	0xffffffff


	//   ....[41]....
        /*0180*/ 	.word	0xffffffff


	//   ....[42]....
        /*0184*/ 	.word	0xffffffff


	//   ....[43]....
        /*0188*/ 	.word	0xffffffff


	//   ....[44]....
        /*018c*/ 	.word	0xffffffff


	//   ....[45]....
        /*0190*/ 	.word	0xffffffff


	//   ....[46]....
        /*0194*/ 	.word	0xffffffff


	//   ....[47]....
        /*0198*/ 	.word	0xffffffff


	//   ....[48]....
        /*019c*/ 	.word	0xffffffff


	//   ....[49]....
        /*01a0*/ 	.word	0xffffffff


	//   ....[50]....
        /*01a4*/ 	.word	0xffffffff


	//   ....[51]....
        /*01a8*/ 	.word	0xffffffff


	//   ....[52]....
        /*01ac*/ 	.word	0xffffffff


	//   ....[53]....
        /*01b0*/ 	.word	0xffffffff


	//   ....[54]....
        /*01b4*/ 	.word	0xffffffff


	//   ....[55]....
        /*01b8*/ 	.word	0xffffffff


	//   ....[56]....
        /*01bc*/ 	.word	0xffffffff


	//   ....[57]....
        /*01c0*/ 	.word	0xffffffff


	//   ....[58]....
        /*01c4*/ 	.word	0xffffffff


	//   ....[59]....
        /*01c8*/ 	.word	0xffffffff


	//   ....[60]....
        /*01cc*/ 	.word	0xffffffff


	//   ....[61]....
        /*01d0*/ 	.word	0xffffffff


	//   ....[62]....
        /*01d4*/ 	.word	0xffffffff


	//   ....[63]....
        /*01d8*/ 	.word	0xffffffff


	//   ....[64]....
        /*01dc*/ 	.word	0xffffffff


	//   ....[65]....
        /*01e0*/ 	.word	0xffffffff


	//   ....[66]....
        /*01e4*/ 	.word	0xffffffff


	//   ....[67]....
        /*01e8*/ 	.word	0xffffffff


	//   ....[68]....
        /*01ec*/ 	.word	0xffffffff


	//   ....[69]....
        /*01f0*/ 	.word	0xffffffff


	//   ....[70]....
        /*01f4*/ 	.word	0xffffffff


	//   ....[71]....
        /*01f8*/ 	.word	0xffffffff


	//   ....[72]....
        /*01fc*/ 	.word	0xffffffff


	//   ....[73]....
        /*0200*/ 	.word	0xffffffff


	//   ....[74]....
        /*0204*/ 	.word	0xffffffff


	//   ....[75]....
        /*0208*/ 	.word	0xffffffff


	//   ....[76]....
        /*020c*/ 	.word	0xffffffff


	//   ....[77]....
        /*0210*/ 	.word	0xffffffff


	//   ....[78]....
        /*0214*/ 	.word	0xffffffff


	//   ....[79]....
        /*0218*/ 	.word	0xffffffff


	//   ....[80]....
        /*021c*/ 	.word	0xffffffff


	//   ....[81]....
        /*0220*/ 	.word	0xffffffff


	//   ....[82]....
        /*0224*/ 	.word	0xffffffff


	//   ....[83]....
        /*0228*/ 	.word	0xffffffff


	//   ....[84]....
        /*022c*/ 	.word	0xffffffff


	//   ....[85]....
        /*0230*/ 	.word	0xffffffff


	//   ....[86]....
        /*0234*/ 	.word	0xffffffff


	//   ....[87]....
        /*0238*/ 	.word	0xffffffff


	//   ....[88]....
        /*023c*/ 	.word	0xffffffff


	//   ....[89]....
        /*0240*/ 	.word	0xffffffff


	//   ....[90]....
        /*0244*/ 	.word	0xffffffff


	//   ....[91]....
        /*0248*/ 	.word	0xffffffff


	//   ....[92]....
        /*024c*/ 	.word	0xffffffff


	//   ....[93]....
        /*0250*/ 	.word	0xffffffff


	//   ....[94]....
        /*0254*/ 	.word	0xffffffff


	//   ....[95]....
        /*0258*/ 	.word	0xffffffff


	//   ....[96]....
        /*025c*/ 	.word	0xffffffff


	//   ....[97]....
        /*0260*/ 	.word	0xffffffff


	//   ....[98]....
        /*0264*/ 	.word	0xffffffff


	//   ....[99]....
        /*0268*/ 	.word	0xffffffff


	//   ....[100]....
        /*026c*/ 	.word	0xffffffff


	//   ....[101]....
        /*0270*/ 	.word	0xffffffff


	//   ....[102]....
        /*0274*/ 	.word	0xffffffff


	//   ....[103]....
        /*0278*/ 	.word	0xffffffff


	//   ....[104]....
        /*027c*/ 	.word	0xffffffff


	//   ....[105]....
        /*0280*/ 	.word	0xffffffff


	//   ....[106]....
        /*0284*/ 	.word	0xffffffff


	//   ....[107]....
        /*0288*/ 	.word	0xffffffff


	//   ....[108]....
        /*028c*/ 	.word	0xffffffff


	//   ....[109]....
        /*0290*/ 	.word	0xffffffff


	//   ....[110]....
        /*0294*/ 	.word	0xffffffff


	//   ....[111]....
        /*0298*/ 	.word	0xffffffff


	//   ....[112]....
        /*029c*/ 	.word	0xffffffff


	//   ....[113]....
        /*02a0*/ 	.word	0xffffffff


	//   ....[114]....
        /*02a4*/ 	.word	0xffffffff


	//   ....[115]....
        /*02a8*/ 	.word	0xffffffff


	//   ....[116]....
        /*02ac*/ 	.word	0xffffffff


	//   ....[117]....
        /*02b0*/ 	.word	0xffffffff


	//   ....[118]....
        /*02b4*/ 	.word	0xffffffff


	//   ....[119]....
        /*02b8*/ 	.word	0xffffffff


	//   ....[120]....
        /*02bc*/ 	.word	0xffffffff


	//   ....[121]....
        /*02c0*/ 	.word	0xffffffff


	//   ....[122]....
        /*02c4*/ 	.word	0xffffffff


	//   ....[123]....
        /*02c8*/ 	.word	0xffffffff


	//   ....[124]....
        /*02cc*/ 	.word	0xffffffff


	//   ....[125]....
        /*02d0*/ 	.word	0xffffffff


	//   ....[126]....
        /*02d4*/ 	.word	0xffffffff


	//   ....[127]....
        /*02d8*/ 	.word	0xffffffff


	//   ....[128]....
        /*02dc*/ 	.word	0xffffffff


	//   ....[129]....
        /*02e0*/ 	.word	0xffffffff


	//   ....[130]....
        /*02e4*/ 	.word	0xffffffff


	//   ....[131]....
        /*02e8*/ 	.word	0xffffffff


	//   ....[132]....
        /*02ec*/ 	.word	0xffffffff


	//   ....[133]....
        /*02f0*/ 	.word	0xffffffff


	//   ....[134]....
        /*02f4*/ 	.word	0xffffffff


	//   ....[135]....
        /*02f8*/ 	.word	0xffffffff


	//   ....[136]....
        /*02fc*/ 	.word	0xffffffff


	//   ....[137]....
        /*0300*/ 	.word	0xffffffff


	//   ....[138]....
        /*0304*/ 	.word	0xffffffff


	//   ....[139]....
        /*0308*/ 	.word	0xffffffff


	//   ....[140]....
        /*030c*/ 	.word	0xffffffff


	//   ....[141]....
        /*0310*/ 	.word	0xffffffff


	//   ....[142]....
        /*0314*/ 	.word	0xffffffff


	//   ....[143]....
        /*0318*/ 	.word	0xffffffff


	//   ....[144]....
        /*031c*/ 	.word	0xffffffff


	//   ....[145]....
        /*0320*/ 	.word	0xffffffff


	//   ....[146]....
        /*0324*/ 	.word	0xffffffff


	//   ....[147]....
        /*0328*/ 	.word	0xffffffff


	//   ....[148]....
        /*032c*/ 	.word	0xffffffff


	//   ....[149]....
        /*0330*/ 	.word	0xffffffff


	//   ....[150]....
        /*0334*/ 	.word	0xffffffff


	//   ....[151]....
        /*0338*/ 	.word	0xffffffff


	//   ....[152]....
        /*033c*/ 	.word	0xffffffff


	//   ....[153]....
        /*0340*/ 	.word	0xffffffff


	//   ....[154]....
        /*0344*/ 	.word	0xffffffff


	//   ....[155]....
        /*0348*/ 	.word	0xffffffff


	//   ....[156]....
        /*034c*/ 	.word	0xffffffff


	//   ....[157]....
        /*0350*/ 	.word	0xffffffff


	//   ....[158]....
        /*0354*/ 	.word	0xffffffff


	//   ....[159]....
        /*0358*/ 	.word	0xffffffff


	//   ....[160]....
        /*035c*/ 	.word	0xffffffff


	//   ....[161]....
        /*0360*/ 	.word	0xffffffff


	//   ....[162]....
        /*0364*/ 	.word	0xffffffff


	//   ....[163]....
        /*0368*/ 	.word	0xffffffff


	//   ....[164]....
        /*036c*/ 	.word	0xffffffff


	//   ....[165]....
        /*0370*/ 	.word	0xffffffff


	//   ....[166]....
        /*0374*/ 	.word	0xffffffff


	//   ....[167]....
        /*0378*/ 	.word	0xffffffff


	//   ....[168]....
        /*037c*/ 	.word	0xffffffff


	//   ....[169]....
        /*0380*/ 	.word	0xffffffff


	//   ....[170]....
        /*0384*/ 	.word	0xffffffff


	//   ....[171]....
        /*0388*/ 	.word	0xffffffff


	//   ....[172]....
        /*038c*/ 	.word	0xffffffff


	//   ....[173]....
        /*0390*/ 	.word	0xffffffff


	//   ....[174]....
        /*0394*/ 	.word	0xffffffff


	//   ....[175]....
        /*0398*/ 	.word	0xffffffff


	//   ....[176]....
        /*039c*/ 	.word	0xffffffff


	//   ....[177]....
        /*03a0*/ 	.word	0xffffffff


	//   ....[178]....
        /*03a4*/ 	.word	0x05000006


	//   ....[179]....
        /*03a8*/ 	.word	0xffffffff


	//   ....[180]....
        /*03ac*/ 	.word	0xffffffff


	//   ....[181]....
        /*03b0*/ 	.word	0xffffffff


	//   ....[182]....
        /*03b4*/ 	.word	0xffffffff


	//   ....[183]....
        /*03b8*/ 	.word	0xffffffff


	//   ....[184]....
        /*03bc*/ 	.word	0xffffffff


	//   ....[185]....
        /*03c0*/ 	.word	0xffffffff


	//   ....[186]....
        /*03c4*/ 	.word	0xffffffff


	//   ....[187]....
        /*03c8*/ 	.word	0xffffffff


	//   ....[188]....
        /*03cc*/ 	.word	0xffffffff


	//   ....[189]....
        /*03d0*/ 	.word	0xffffffff


	//   ....[190]....
        /*03d4*/ 	.word	0xffffffff


	//   ....[191]....
        /*03d8*/ 	.word	0xffffffff


	//   ....[192]....
        /*03dc*/ 	.word	0xffffffff


	//   ....[193]....
        /*03e0*/ 	.word	0xffffffff


	//   ....[194]....
        /*03e4*/ 	.word	0xffffffff


	//   ....[195]....
        /*03e8*/ 	.word	0xffffffff


	//   ....[196]....
        /*03ec*/ 	.word	0xffffffff


	//   ....[197]....
        /*03f0*/ 	.word	0xffffffff


	//   ....[198]....
        /*03f4*/ 	.word	0xffffffff


	//   ....[199]....
        /*03f8*/ 	.word	0xffffffff


	//   ....[200]....
        /*03fc*/ 	.word	0xffffffff


	//   ....[201]....
        /*0400*/ 	.word	0xffffffff


	//   ....[202]....
        /*0404*/ 	.word	0xffffffff


	//   ....[203]....
        /*0408*/ 	.word	0xffffffff


	//   ....[204]....
        /*040c*/ 	.word	0xffffffff


	//   ....[205]....
        /*0410*/ 	.word	0xffffffff


	//   ....[206]....
        /*0414*/ 	.word	0xffffffff


	//   ....[207]....
        /*0418*/ 	.word	0xffffffff


	//   ....[208]....
        /*041c*/ 	.word	0xffffffff


	//   ....[209]....
        /*0420*/ 	.word	0xffffffff


	//   ....[210]....
        /*0424*/ 	.word	0xffffffff


	//   ....[211]....
        /*0428*/ 	.word	0xffffffff


	//   ....[212]....
        /*042c*/ 	.word	0xffffffff


	//   ....[213]....
        /*0430*/ 	.word	0xffffffff


	//   ....[214]....
        /*0434*/ 	.word	0xffffffff


	//   ....[215]....
        /*0438*/ 	.word	0xffffffff


	//   ....[216]....
        /*043c*/ 	.word	0xffffffff


	//   ....[217]....
        /*0440*/ 	.word	0x0500002f


	//   ....[218]....
        /*0444*/ 	.word	0x0500002f


	//   ....[219]....
        /*0448*/ 	.word	0x0500002f


	//   ....[220]....
        /*044c*/ 	.word	0x0500002f


	//   ....[221]....
        /*0450*/ 	.word	0x0500002f


	//----- nvinfo : EIATTR_COOP_GROUP_INSTR_OFFSETS
	.align		4
.L_144:
        /*0454*/ 	.byte	0x04, 0x28
        /*0456*/ 	.short	(.L_146 - .L_145)


	//   ....[0]....
.L_145:
        /*0458*/ 	.word	0x00000ee0


	//   ....[1]....
        /*045c*/ 	.word	0x00001970


	//   ....[2]....
        /*0460*/ 	.word	0x00002370


	//   ....[3]....
        /*0464*/ 	.word	0x00002390


	//   ....[4]....
        /*0468*/ 	.word	0x000023b0


	//   ....[5]....
        /*046c*/ 	.word	0x000023d0


	//   ....[6]....
        /*0470*/ 	.word	0x000023f0


	//   ....[7]....
        /*0474*/ 	.word	0x000028c0


	//   ....[8]....
        /*0478*/ 	.word	0x000028d0


	//   ....[9]....
        /*047c*/ 	.word	0x000028f0


	//   ....[10]....
        /*0480*/ 	.word	0x00002910


	//   ....[11]....
        /*0484*/ 	.word	0x00002960


	//   ....[12]....
        /*0488*/ 	.word	0x00002990


	//   ....[13]....
        /*048c*/ 	.word	0x000029d0


	//   ....[14]....
        /*0490*/ 	.word	0x000029f0


	//   ....[15]....
        /*0494*/ 	.word	0x00002b20


	//   ....[16]....
        /*0498*/ 	.word	0x00002b50


	//   ....[17]....
        /*049c*/ 	.word	0x00002b60


	//   ....[18]....
        /*04a0*/ 	.word	0x00002b80


	//   ....[19]....
        /*04a4*/ 	.word	0x00002bc0


	//   ....[20]....
        /*04a8*/ 	.word	0x00002bf0


	//   ....[21]....
        /*04ac*/ 	.word	0x00002c30


	//   ....[22]....
        /*04b0*/ 	.word	0x00002c50


	//   ....[23]....
        /*04b4*/ 	.word	0x00002c70


	//   ....[24]....
        /*04b8*/ 	.word	0x00002d80


	//   ....[25]....
        /*04bc*/ 	.word	0x00002da0


	//   ....[26]....
        /*04c0*/ 	.word	0x00002db0


	//   ....[27]....
        /*04c4*/ 	.word	0x00002dd0


	//   ....[28]....
        /*04c8*/ 	.word	0x00002e10


	//   ....[29]....
        /*04cc*/ 	.word	0x00002e40


	//   ....[30]....
        /*04d0*/ 	.word	0x00002e80


	//   ....[31]....
        /*04d4*/ 	.word	0x00002ea0


	//   ....[32]....
        /*04d8*/ 	.word	0x00002ec0


	//   ....[33]....
        /*04dc*/ 	.word	0x00002fe0


	//   ....[34]....
        /*04e0*/ 	.word	0x00003000


	//   ....[35]....
        /*04e4*/ 	.word	0x00003010


	//   ....[36]....
        /*04e8*/ 	.word	0x00003030


	//   ....[37]....
        /*04ec*/ 	.word	0x00003070


	//   ....[38]....
        /*04f0*/ 	.word	0x000030a0


	//   ....[39]....
        /*04f4*/ 	.word	0x000030e0


	//   ....[40]....
        /*04f8*/ 	.word	0x00003100


	//   ....[41]....
        /*04fc*/ 	.word	0x00003120


	//   ....[42]....
        /*0500*/ 	.word	0x00003240


	//   ....[43]....
        /*0504*/ 	.word	0x00003270


	//   ....[44]....
        /*0508*/ 	.word	0x00003280


	//   ....[45]....
        /*050c*/ 	.word	0x000032a0


	//   ....[46]....
        /*0510*/ 	.word	0x000032e0


	//   ....[47]....
        /*0514*/ 	.word	0x00003310


	//   ....[48]....
        /*0518*/ 	.word	0x00003350


	//   ....[49]....
        /*051c*/ 	.word	0x00003370


	//   ....[50]....
        /*0520*/ 	.word	0x00003390


	//   ....[51]....
        /*0524*/ 	.word	0x000034a0


	//   ....[52]....
        /*0528*/ 	.word	0x000034c0


	//   ....[53]....
        /*052c*/ 	.word	0x000034d0


	//   ....[54]....
        /*0530*/ 	.word	0x000034f0


	//   ....[55]....
        /*0534*/ 	.word	0x00003530


	//   ....[56]....
        /*0538*/ 	.word	0x00003560


	//   ....[57]....
        /*053c*/ 	.word	0x000035a0


	//   ....[58]....
        /*0540*/ 	.word	0x000035c0


	//   ....[59]....
        /*0544*/ 	.word	0x000035e0


	//   ....[60]....
        /*0548*/ 	.word	0x00003700


	//   ....[61]....
        /*054c*/ 	.word	0x00003720


	//   ....[62]....
        /*0550*/ 	.word	0x00003730


	//   ....[63]....
        /*0554*/ 	.word	0x00003750


	//   ....[64]....
        /*0558*/ 	.word	0x00003790


	//   ....[65]....
        /*055c*/ 	.word	0x000037c0


	//   ....[66]....
        /*0560*/ 	.word	0x00003800


	//   ....[67]....
        /*0564*/ 	.word	0x00003820


	//   ....[68]....
        /*0568*/ 	.word	0x00003840


	//   ....[69]....
        /*056c*/ 	.word	0x00003940


	//   ....[70]....
        /*0570*/ 	.word	0x00003970


	//   ....[71]....
        /*0574*/ 	.word	0x00003980


	//   ....[72]....
        /*0578*/ 	.word	0x000039a0


	//   ....[73]....
        /*057c*/ 	.word	0x000039e0


	//   ....[74]....
        /*0580*/ 	.word	0x00003a10


	//   ....[75]....
        /*0584*/ 	.word	0x00003a50


	//   ....[76]....
        /*0588*/ 	.word	0x00003a70


	//   ....[77]....
        /*058c*/ 	.word	0x00003a90


	//   ....[78]....
        /*0590*/ 	.word	0x00003b80


	//   ....[79]....
        /*0594*/ 	.word	0x00003bb0


	//   ....[80]....
        /*0598*/ 	.word	0x00003bc0


	//   ....[81]....
        /*059c*/ 	.word	0x00003bf0


	//   ....[82]....
        /*05a0*/ 	.word	0x00003c10


	//   ....[83]....
        /*05a4*/ 	.word	0x00003c60


	//   ....[84]....
        /*05a8*/ 	.word	0x00003c80


	//   ....[85]....
        /*05ac*/ 	.word	0x00003cc0


	//   ....[86]....
        /*05b0*/ 	.word	0x00003ce0


	//   ....[87]....
        /*05b4*/ 	.word	0x00003de0


	//   ....[88]....
        /*05b8*/ 	.word	0x00003e30


	//   ....[89]....
        /*05bc*/ 	.word	0x00003e40


	//   ....[90]....
        /*05c0*/ 	.word	0x00003e90


	//   ....[91]....
        /*05c4*/ 	.word	0x00003ec0


	//   ....[92]....
        /*05c8*/ 	.word	0x00003ef0


	//   ....[93]....
        /*05cc*/ 	.word	0x00003f20


	//   ....[94]....
        /*05d0*/ 	.word	0x00003f50


	//   ....[95]....
        /*05d4*/ 	.word	0x00003f80


	//   ....[96]....
        /*05d8*/ 	.word	0x00004040


	//   ....[97]....
        /*05dc*/ 	.word	0x00004060


	//   ....[98]....
        /*05e0*/ 	.word	0x00004070


	//   ....[99]....
        /*05e4*/ 	.word	0x000040c0


	//   ....[100]....
        /*05e8*/ 	.word	0x000040f0


	//   ....[101]....
        /*05ec*/ 	.word	0x00004120


	//   ....[102]....
        /*05f0*/ 	.word	0x00004150


	//   ....[103]....
        /*05f4*/ 	.word	0x00004180


	//   ....[104]....
        /*05f8*/ 	.word	0x000041b0


	//   ....[105]....
        /*05fc*/ 	.word	0x000042d0


	//   ....[106]....
        /*0600*/ 	.word	0x000042e0


	//   ....[107]....
        /*0604*/ 	.word	0x000042f0


	//   ....[108]....
        /*0608*/ 	.word	0x00004350


	//   ....[109]....
        /*060c*/ 	.word	0x00004380


	//   ....[110]....
        /*0610*/ 	.word	0x000043b0


	//   ....[111]....
        /*0614*/ 	.word	0x000043e0


	//   ....[112]....
        /*0618*/ 	.word	0x00004410


	//   ....[113]....
        /*061c*/ 	.word	0x00004440


	//   ....[114]....
        /*0620*/ 	.word	0x00004530


	//   ....[115]....
        /*0624*/ 	.word	0x00004570


	//   ....[116]....
        /*0628*/ 	.word	0x00004580


	//   ....[117]....
        /*062c*/ 	.word	0x000045d0


	//   ....[118]....
        /*0630*/ 	.word	0x00004600


	//   ....[119]....
        /*0634*/ 	.word	0x00004630


	//   ....[120]....
        /*0638*/ 	.word	0x00004660


	//   ....[121]....
        /*063c*/ 	.word	0x00004690


	//   ....[122]....
        /*0640*/ 	.word	0x000046c0


	//   ....[123]....
        /*0644*/ 	.word	0x000047b0


	//   ....[124]....
        /*0648*/ 	.word	0x00004800


	//   ....[125]....
        /*064c*/ 	.word	0x00004810


	//   ....[126]....
        /*0650*/ 	.word	0x00004860


	//   ....[127]....
        /*0654*/ 	.word	0x00004890


	//   ....[128]....
        /*0658*/ 	.word	0x000048a0


	//   ....[129]....
        /*065c*/ 	.word	0x000048e0


	//   ....[130]....
        /*0660*/ 	.word	0x00004910


	//   ....[131]....
        /*0664*/ 	.word	0x00004940


	//   ....[132]....
        /*0668*/ 	.word	0x00004a30


	//   ....[133]....
        /*066c*/ 	.word	0x00004a90


	//   ....[134]....
        /*0670*/ 	.word	0x00004aa0


	//   ....[135]....
        /*0674*/ 	.word	0x00004af0


	//   ....[136]....
        /*0678*/ 	.word	0x00004b20


	//   ....[137]....
        /*067c*/ 	.word	0x00004b30


	//   ....[138]....
        /*0680*/ 	.word	0x00004b70


	//   ....[139]....
        /*0684*/ 	.word	0x00004ba0


	//   ....[140]....
        /*0688*/ 	.word	0x00004bd0


	//   ....[141]....
        /*068c*/ 	.word	0x00004cb0


	//   ....[142]....
        /*0690*/ 	.word	0x00004d10


	//   ....[143]....
        /*0694*/ 	.word	0x00004d20


	//   ....[144]....
        /*0698*/ 	.word	0x00004d70


	//   ....[145]....
        /*069c*/ 	.word	0x00004da0


	//   ....[146]....
        /*06a0*/ 	.word	0x00004db0


	//   ....[147]....
        /*06a4*/ 	.word	0x00004df0


	//   ....[148]....
        /*06a8*/ 	.word	0x00004e20


	//   ....[149]....
        /*06ac*/ 	.word	0x00004e50


	//   ....[150]....
        /*06b0*/ 	.word	0x00004f30


	//   ....[151]....
        /*06b4*/ 	.word	0x00004f90


	//   ....[152]....
        /*06b8*/ 	.word	0x00004fa0


	//   ....[153]....
        /*06bc*/ 	.word	0x00004ff0


	//   ....[154]....
        /*06c0*/ 	.word	0x00005020


	//   ....[155]....
        /*06c4*/ 	.word	0x00005050


	//   ....[156]....
        /*06c8*/ 	.word	0x00005080


	//   ....[157]....
        /*06cc*/ 	.word	0x000050b0


	//   ....[158]....
        /*06d0*/ 	.word	0x000050e0


	//   ....[159]....
        /*06d4*/ 	.word	0x000051b0


	//   ....[160]....
        /*06d8*/ 	.word	0x00005200


	//   ....[161]....
        /*06dc*/ 	.word	0x00005210


	//   ....[162]....
        /*06e0*/ 	.word	0x00005260


	//   ....[163]....
        /*06e4*/ 	.word	0x00005290


	//   ....[164]....
        /*06e8*/ 	.word	0x000052a0


	//   ....[165]....
        /*06ec*/ 	.word	0x000052e0


	//   ....[166]....
        /*06f0*/ 	.word	0x00005310


	//   ....[167]....
        /*06f4*/ 	.word	0x00005340


	//   ....[168]....
        /*06f8*/ 	.word	0x00005420


	//   ....[169]....
        /*06fc*/ 	.word	0x00005440


	//   ....[170]....
        /*0700*/ 	.word	0x00005450


	//   ....[171]....
        /*0704*/ 	.word	0x00005480


	//   ....[172]....
        /*0708*/ 	.word	0x000054a0


	//   ....[173]....
        /*070c*/ 	.word	0x000054f0


	//   ....[174]....
        /*0710*/ 	.word	0x00005520


	//   ....[175]....
        /*0714*/ 	.word	0x00005560


	//   ....[176]....
        /*0718*/ 	.word	0x00005590


	//   ....[177]....
        /*071c*/ 	.word	0x00005650


	//   ....[178]....
        /*0720*/ 	.word	0x00005b80


	//   ....[179]....
        /*0724*/ 	.word	0x00005ee0


	//   ....[180]....
        /*0728*/ 	.word	0x00005fa0


	//   ....[181]....
        /*072c*/ 	.word	0x00006060


	//   ....[182]....
        /*0730*/ 	.word	0x00006120


	//   ....[183]....
        /*0734*/ 	.word	0x000061e0


	//   ....[184]....
        /*0738*/ 	.word	0x000062a0


	//   ....[185]....
        /*073c*/ 	.word	0x00006360


	//   ....[186]....
        /*0740*/ 	.word	0x00006420


	//   ....[187]....
        /*0744*/ 	.word	0x000064e0


	//   ....[188]....
        /*0748*/ 	.word	0x000065a0


	//   ....[189]....
        /*074c*/ 	.word	0x00006660


	//   ....[190]....
        /*0750*/ 	.word	0x00006720


	//   ....[191]....
        /*0754*/ 	.word	0x000067e0


	//   ....[192]....
        /*0758*/ 	.word	0x000068a0


	//   ....[193]....
        /*075c*/ 	.word	0x00006960


	//   ....[194]....
        /*0760*/ 	.word	0x00006a20


	//   ....[195]....
        /*0764*/ 	.word	0x00006ae0


	//   ....[196]....
        /*0768*/ 	.word	0x00006ba0


	//   ....[197]....
        /*076c*/ 	.word	0x00006c60


	//   ....[198]....
        /*0770*/ 	.word	0x00006e80


	//   ....[199]....
        /*0774*/ 	.word	0x00006fb0


	//   ....[200]....
        /*0778*/ 	.word	0x000070e0


	//   ....[201]....
        /*077c*/ 	.word	0x00007210


	//   ....[202]....
        /*0780*/ 	.word	0x00007340


	//   ....[203]....
        /*0784*/ 	.word	0x00007470


	//   ....[204]....
        /*0788*/ 	.word	0x000075a0


	//   ....[205]....
        /*078c*/ 	.word	0x000076d0


	//   ....[206]....
        /*0790*/ 	.word	0x00007800


	//   ....[207]....
        /*0794*/ 	.word	0x00007930


	//   ....[208]....
        /*0798*/ 	.word	0x00007a60


	//   ....[209]....
        /*079c*/ 	.word	0x00007b80


	//   ....[210]....
        /*07a0*/ 	.word	0x00007c90


	//   ....[211]....
        /*07a4*/ 	.word	0x00007da0


	//   ....[212]....
        /*07a8*/ 	.word	0x00007eb0


	//   ....[213]....
        /*07ac*/ 	.word	0x00007fc0


	//   ....[214]....
        /*07b0*/ 	.word	0x000080d0


	//   ....[215]....
        /*07b4*/ 	.word	0x000081e0


	//   ....[216]....
        /*07b8*/ 	.word	0x000082e0


	//   ....[217]....
        /*07bc*/ 	.word	0x00008350


	//   ....[218]....
        /*07c0*/ 	.word	0x000083c0


	//   ....[219]....
        /*07c4*/ 	.word	0x00008430


	//   ....[220]....
        /*07c8*/ 	.word	0x000084a0


	//   ....[221]....
        /*07cc*/ 	.word	0x00008510


	//----- nvinfo : EIATTR_VRC_CTA_INIT_COUNT
	.align		4
.L_146:
        /*07d0*/ 	.byte	0x02, 0x4a
	.zero		1
	.zero		1


	//----- nvinfo : EIATTR_EXIT_INSTR_OFFSETS
	.align		4
        /*07d4*/ 	.byte	0x04, 0x1c
        /*07d6*/ 	.short	(.L_148 - .L_147)


	//   ....[0]....
.L_147:
        /*07d8*/ 	.word	0x00001d40


	//   ....[1]....
        /*07dc*/ 	.word	0x00002160


	//   ....[2]....
        /*07e0*/ 	.word	0x00002180


	//   ....[3]....
        /*07e4*/ 	.word	0x00006c70


	//   ....[4]....
        /*07e8*/ 	.word	0x000082f0


	//----- nvinfo : EIATTR_MAX_THREADS
	.align		4
.L_148:
        /*07ec*/ 	.byte	0x04, 0x05
        /*07ee*/ 	.short	(.L_150 - .L_149)
.L_149:
        /*07f0*/ 	.word	0x00000180
        /*07f4*/ 	.word	0x00000001
        /*07f8*/ 	.word	0x00000001


	//----- nvinfo : EIATTR_CRS_STACK_SIZE
	.align		4
.L_150:
        /*07fc*/ 	.byte	0x04, 0x1e
        /*07fe*/ 	.short	(.L_152 - .L_151)
.L_151:
        /*0800*/ 	.word	0x00000000


	//----- nvinfo : EIATTR_CBANK_PARAM_SIZE
	.align		4
.L_152:
        /*0804*/ 	.byte	0x03, 0x19
        /*0806*/ 	.short	0x004d


	//----- nvinfo : EIATTR_PARAM_CBANK
	.align		4
        /*0808*/ 	.byte	0x04, 0x0a
        /*080a*/ 	.short	(.L_154 - .L_153)
	.align		4
.L_153:
        /*080c*/ 	.word	index@(.nv.constant0._ZN3cub18CUB_300001_SM_10006detail10radix_sort29DeviceRadixSortOnesweepKernelINS1_5radix10policy_hubIiNS0_8NullTypeEyE10Policy1000ELNS0_9SortOrderE0EiS6_yiiNS1_21identity_decomposer_tEEEvPT5_SC_PT3_PKSD_PT1_PKSH_PT2_PKSL_T4_iiT6_)
        /*0810*/ 	.short	0x0380
        /*0812*/ 	.short	0x004d


	//----- nvinfo : EIATTR_SW_WAR
	.align		4
.L_154:
        /*0814*/ 	.byte	0x04, 0x36
        /*0816*/ 	.short	(.L_156 - .L_155)
.L_155:
        /*0818*/ 	.word	0x00000008
.L_156:


//--------------------- .nv.info._ZN3cub18CUB_300001_SM_10006detail10radix_sort33DeviceRadixSortExclusiveSumKernelINS1_5radix10policy_hubIiNS0_8NullTypeEyE10Policy1000EyEEvPT0_ --------------------------
	.section	.nv.info._ZN3cub18CUB_300001_SM_10006detail10radix_sort33DeviceRadixSortExclusiveSumKernelINS1_5radix10policy_hubIiNS0_8NullTypeEyE10Policy1000EyEEvPT0_,"",@"SHT_CUDA_INFO"
	.sectionflags	@""
	.align	4


	//----- nvinfo : EIATTR_CUDA_API_VERSION
	.align		4
        /*0000*/ 	.byte	0x04, 0x37
        /*0002*/ 	.short	(.L_158 - .L_157)
.L_157:
        /*0004*/ 	.word	0x00000082


	//----- nvinfo : EIATTR_KPARAM_INFO
	.align		4
.L_158:
        /*0008*/ 	.byte	0x04, 0x17
        /*000a*/ 	.short	(.L_160 - .L_159)
.L_159:
        /*000c*/ 	.word	0x00000000
        /*0010*/ 	.short	0x0000
        /*0012*/ 	.short	0x0000
        /*0014*/ 	.byte	0x00, 0xf5, 0x21, 0x00


	//----- nvinfo : EIATTR_SPARSE_MMA_MASK
	.align		4
.L_160:
        /*0018*/ 	.byte	0x03, 0x50
        /*001a*/ 	.short	0x0000


	//----- nvinfo : EIATTR_MAXREG_COUNT
	.align		4
        /*001c*/ 	.byte	0x03, 0x1b
        /*001e*/ 	.short	0x00ff


	//----- nvinfo : EIATTR_NUM_BARRIERS
	.align		4
        /*0020*/ 	.byte	0x02, 0x4c
        /*0022*/ 	.byte	0x01
	.zero		1


	//----- nvinfo : EIATTR_MERCURY_ISA_VERSION
	.align		4
        /*0024*/ 	.byte	0x03, 0x5f
        /*0026*/ 	.short	0x0101


	//----- nvinfo : EIATTR_COOP_GROUP_MASK_REGIDS
	.align		4
        /*0028*/ 	.byte	0x04, 0x29
        /*002a*/ 	.short	(.L_162 - .L_161)


	//   ....[0]....
.L_161:
        /*002c*/ 	.word	0xffffffff


	//   ....[1]....
        /*0030*/ 	.word	0xffffffff


	//   ....[2]....
        /*0034*/ 	.word	0xffffffff


	//   ....[3]....
        /*0038*/ 	.word	0xffffffff


	//   ....[4]....
        /*003c*/ 	.word	0xffffffff


	//   ....[5]....
        /*0040*/ 	.word	0xffffffff


	//   ....[6]....
        /*0044*/ 	.word	0xffffffff


	//   ....[7]....
        /*0048*/ 	.word	0xffffffff


	//   ....[8]....
        /*004c*/ 	.word	0xffffffff


	//   ....[9]....
        /*0050*/ 	.word	0xffffffff


	//   ....[10]....
        /*0054*/ 	.word	0x05000015


	//   ....[11]....
        /*0058*/ 	.word	0x05000015


	//   ....[12]....
        /*005c*/ 	.word	0x05000015


	//   ....[13]....
        /*0060*/ 	.word	0x05000015


	//   ....[14]....
        /*0064*/ 	.word	0x05000015


	//   ....[15]....
        /*0068*/ 	.word	0x05000015


	//   ....[16]....
        /*006c*/ 	.word	0x05000015


	//   ....[17]....
        /*0070*/ 	.word	0x05000015


	//   ....[18]....
        /*0074*/ 	.word	0x05000015


	//   ....[19]....
        /*0078*/ 	.word	0x05000015


	//----- nvinfo : EIATTR_COOP_GROUP_INSTR_OFFSETS
	.align		4
.L_162:
        /*007c*/ 	.byte	0x04, 0x28
        /*007e*/ 	.short	(.L_164 - .L_163)


	//   ....[0]....
.L_163:
        /*0080*/ 	.word	0x00000250


	//   ....[1]....
        /*0084*/ 	.word	0x00000260


	//   ....[2]....
        /*0088*/ 	.word	0x000002a0


	//   ....[3]....
        /*008c*/ 	.word	0x000002c0


	//   ....[4]....
        /*0090*/ 	.word	0x00000310


	//   ....[5]....
        /*0094*/ 	.word	0x00000320


	//   ....[6]....
        /*0098*/ 	.word	0x00000360


	//   ....[7]....
        /*009c*/ 	.word	0x00000380


	//   ....[8]....
        /*00a0*/ 	.word	0x000003d0


	//   ....[9]....
        /*00a4*/ 	.word	0x000003e0


	//   ....[10]....
        /*00a8*/ 	.word	0x00000660


	//   ....[11]....
        /*00ac*/ 	.word	0x000006b0


	//   ....[12]....
        /*00b0*/ 	.word	0x00000740


	//   ....[13]....
        /*00b4*/ 	.word	0x00000790


	//   ....[14]....
        /*00b8*/ 	.word	0x00000820


	//   ....[15]....
        /*00bc*/ 	.word	0x00000870


	//   ....[16]....
        /*00c0*/ 	.word	0x00000900


	//   ....[17]....
        /*00c4*/ 	.word	0x00000950


	//   ....[18]....
        /*00c8*/ 	.word	0x000009e0


	//   ....[19]....
        /*00cc*/ 	.word	0x00000a30


	//----- nvinfo : EIATTR_VRC_CTA_INIT_COUNT
	.align		4
.L_164:
        /*00d0*/ 	.byte	0x02, 0x4a
	.zero		1
	.zero		1


	//----- nvinfo : EIATTR_EXIT_INSTR_OFFSETS
	.align		4
        /*00d4*/ 	.byte	0x04, 0x1c
        /*00d6*/ 	.short	(.L_166 - .L_165)


	//   ....[0]....
.L_165:
        /*00d8*/ 	.word	0x000005d0


	//   ....[1]....
        /*00dc*/ 	.word	0x00000600


	//----- nvinfo : EIATTR_CRS_STACK_SIZE
	.align		4
.L_166:
        /*00e0*/ 	.byte	0x04, 0x1e
        /*00e2*/ 	.short	(.L_168 - .L_167)
.L_167:
        /*00e4*/ 	.word	0x00000000


	//----- nvinfo : EIATTR_CBANK_PARAM_SIZE
	.align		4
.L_168:
        /*00e8*/ 	.byte	0x03, 0x19
        /*00ea*/ 	.short	0x0008


	//----- nvinfo : EIATTR_PARAM_CBANK
	.align		4
        /*00ec*/ 	.byte	0x04, 0x0a
        /*00ee*/ 	.short	(.L_170 - .L_169)
	.align		4
.L_169:
        /*00f0*/ 	.word	index@(.nv.constant0._ZN3cub18CUB_300001_SM_10006detail10radix_sort33DeviceRadixSortExclusiveSumKernelINS1_5radix10policy_hubIiNS0_8NullTypeEyE10Policy1000EyEEvPT0_)
        /*00f4*/ 	.short	0x0380
        /*00f6*/ 	.short	0x0008


	//----- nvinfo : EIATTR_SW_WAR
	.align		4
.L_170:
        /*00f8*/ 	.byte	0x04, 0x36
        /*00fa*/ 	.short	(.L_172 - .L_171)
.L_171:
        /*00fc*/ 	.word	0x00000008
.L_172:


//--------------------- .nv.info._ZN3cub18CUB_300001_SM_10006detail10radix_sort30DeviceRadixSortHistogramKernelINS1_5radix10policy_hubIiNS0_8NullTypeEyE10Policy1000ELNS0_9SortOrderE0EiyNS1_21identity_decomposer_tEEEvPT2_PKT1_SB_iiT3_ --------------------------
	.section	.nv.info._ZN3cub18CUB_300001_SM_10006detail10radix_sort30DeviceRadixSortHistogramKernelINS1_5radix10policy_hubIiNS0_8NullTypeEyE10Policy1000ELNS0_9SortOrderE0EiyNS1_21identity_decomposer_tEEEvPT2_PKT1_SB_iiT3_,"",@"SHT_CUDA_INFO"
	.sectionflags	@""
	.align	4


	//----- nvinfo : EIATTR_CUDA_API_VERSION
	.align		4
        /*0000*/ 	.byte	0x04, 0x37
        /*0002*/ 	.short	(.L_174 - .L_173)
.L_173:
        /*0004*/ 	.word	0x00000082


	//----- nvinfo : EIATTR_KPARAM_INFO
	.align		4
.L_174:
        /*0008*/ 	.byte	0x04, 0x17
        /*000a*/ 	.short	(.L_176 - .L_175)
.L_175:
        /*000c*/ 	.word	0x00000000
        /*0010*/ 	.short	0x0005
        /*0012*/ 	.short	0x0020
        /*0014*/ 	.byte	0x00, 0xf0, 0x05, 0x00


	//----- nvinfo : EIATTR_KPARAM_INFO
	.align		4
.L_176:
        /*0018*/ 	.byte	0x04, 0x17
        /*001a*/ 	.short	(.L_178 - .L_177)
.L_177:
        /*001c*/ 	.word	0x00000000
        /*0020*/ 	.short	0x0004
        /*0022*/ 	.short	0x001c
        /*0024*/ 	.byte	0x00, 0xf0, 0x11, 0x00


	//----- nvinfo : EIATTR_KPARAM_INFO
	.align		4
.L_178:
        /*0028*/ 	.byte	0x04, 0x17
        /*002a*/ 	.short	(.L_180 - .L_179)
.L_179:
        /*002c*/ 	.word	0x00000000
        /*0030*/ 	.short	0x0003
        /*0032*/ 	.short	0x0018
        /*0034*/ 	.byte	0x00, 0xf0, 0x11, 0x00


	//----- nvinfo : EIATTR_KPARAM_INFO
	.align		4
.L_180:
        /*0038*/ 	.byte	0x04, 0x17
        /*003a*/ 	.short	(.L_182 - .L_181)
.L_181:
        /*003c*/ 	.word	0x00000000
        /*0040*/ 	.short	0x0002
        /*0042*/ 	.short	0x0010
        /*0044*/ 	.byte	0x00, 0xf0, 0x21, 0x00


	//----- nvinfo : EIATTR_KPARAM_INFO
	.align		4
.L_182:
        /*0048*/ 	.byte	0x04, 0x17
        /*004a*/ 	.short	(.L_184 - .L_183)
.L_183:
        /*004c*/ 	.word	0x00000000
        /*0050*/ 	.short	0x0001
        /*0052*/ 	.short	0x0008
        /*0054*/ 	.byte	0x00, 0xf5, 0x21, 0x00


	//----- nvinfo : EIATTR_KPARAM_INFO
	.align		4
.L_184:
        /*0058*/ 	.byte	0x04, 0x17
        /*005a*/ 	.short	(.L_186 - .L_185)
.L_185:
        /*005c*/ 	.word	0x00000000
        /*0060*/ 	.short	0x0000
        /*0062*/ 	.short	0x0000
        /*0064*/ 	.byte	0x00, 0xf5, 0x21, 0x00


	//----- nvinfo : EIATTR_SPARSE_MMA_MASK
	.align		4
.L_186:
        /*0068*/ 	.byte	0x03, 0x50
        /*006a*/ 	.short	0x0000


	//----- nvinfo : EIATTR_MAXREG_COUNT
	.align		4
        /*006c*/ 	.byte	0x03, 0x1b
        /*006e*/ 	.short	0x00ff


	//----- nvinfo : EIATTR_NUM_BARRIERS
	.align		4
        /*0070*/ 	.byte	0x02, 0x4c
        /*0072*/ 	.byte	0x01
	.zero		1


	//----- nvinfo : EIATTR_MERCURY_ISA_VERSION
	.align		4
        /*0074*/ 	.byte	0x03, 0x5f
        /*0076*/ 	.short	0x0101


	//----- nvinfo : EIATTR_VRC_CTA_INIT_COUNT
	.align		4
        /*0078*/ 	.byte	0x02, 0x4a
	.zero		1
	.zero		1


	//----- nvinfo : EIATTR_EXIT_INSTR_OFFSETS
	.align		4
        /*007c*/ 	.byte	0x04, 0x1c
        /*007e*/ 	.short	(.L_188 - .L_187)


	//   ....[0]....
.L_187:
        /*0080*/ 	.word	0x00000040


	//   ....[1]....
        /*0084*/ 	.word	0x00002ee0


	//----- nvinfo : EIATTR_MAX_THREADS
	.align		4
.L_188:
        /*0088*/ 	.byte	0x04, 0x05
        /*008a*/ 	.short	(.L_190 - .L_189)
.L_189:
        /*008c*/ 	.word	0x00000080
        /*0090*/ 	.word	0x00000001
        /*0094*/ 	.word	0x00000001


	//----- nvinfo : EIATTR_CRS_STACK_SIZE
	.align		4
.L_190:
        /*0098*/ 	.byte	0x04, 0x1e
        /*009a*/ 	.short	(.L_192 - .L_191)
.L_191:
        /*009c*/ 	.word	0x00000000


	//----- nvinfo : EIATTR_CBANK_PARAM_SIZE
	.align		4
.L_192:
        /*00a0*/ 	.byte	0x03, 0x19
        /*00a2*/ 	.short	0x0021


	//----- nvinfo : EIATTR_PARAM_CBANK
	.align		4
        /*00a4*/ 	.byte	0x04, 0x0a
        /*00a6*/ 	.short	(.L_194 - .L_193)
	.align		4
.L_193:
        /*00a8*/ 	.word	index@(.nv.constant0._ZN3cub18CUB_300001_SM_10006detail10radix_sort30DeviceRadixSortHistogramKernelINS1_5radix10policy_hubIiNS0_8NullTypeEyE10Policy1000ELNS0_9SortOrderE0EiyNS1_21identity_decomposer_tEEEvPT2_PKT1_SB_iiT3_)
        /*00ac*/ 	.short	0x0380
        /*00ae*/ 	.short	0x0021


	//----- nvinfo : EIATTR_SW_WAR
	.align		4
.L_194:
        /*00b0*/ 	.byte	0x04, 0x36
        /*00b2*/ 	.short	(.L_196 - .L_195)
.L_195:
        /*00b4*/ 	.word	0x00000008
.L_196:


//--------------------- .nv.info._ZN3cub18CUB_300001_SM_10006detail10radix_sort31DeviceRadixSortSingleTileKernelINS1_5radix10policy_hubIiNS0_8NullTypeEyE10Policy1000ELNS0_9SortOrderE0EiS6_yNS1_21identity_decomposer_tEEEvPKT1_PSB_PKT2_PSF_T3_iiT4_ --------------------------
	.section	.nv.info._ZN3cub18CUB_300001_SM_10006detail10radix_sort31DeviceRadixSortSingleTileKernelINS1_5radix10policy_hubIiNS0_8NullTypeEyE10Policy1000ELNS0_9SortOrderE0EiS6_yNS1_21identity_decomposer_tEEEvPKT1_PSB_PKT2_PSF_T3_iiT4_,"",@"SHT_CUDA_INFO"
	.sectionflags	@""
	.align	4


	//----- nvinfo : EIATTR_CUDA_API_VERSION
	.align		4
        /*0000*/ 	.byte	0x04, 0x37
        /*0002*/ 	.short	(.L_198 - .L_197)
.L_197:
        /*0004*/ 	.word	0x00000082


	//----- nvinfo : EIATTR_KPARAM_INFO
	.align		4
.L_198:
        /*0008*/ 	.byte	0x04, 0x17
        /*000a*/ 	.short	(.L_200 - .L_199)
.L_199:
        /*000c*/ 	.word	0x00000000
        /*0010*/ 	.short	0x0007
        /*0012*/ 	.short	0x0030
        /*0014*/ 	.byte	0x00, 0xf0, 0x05, 0x00


	//----- nvinfo : EIATTR_KPARAM_INFO
	.align		4
.L_200:
        /*0018*/ 	.byte	0x04, 0x17
        /*001a*/ 	.short	(.L_202 - .L_201)
.L_201:
        /*001c*/ 	.word	0x00000000
        /*0020*/ 	.short	0x0006
        /*0022*/ 	.short	0x002c
        /*0024*/ 	.byte	0x00, 0xf0, 0x11, 0x00


	//----- nvinfo : EIATTR_KPARAM_INFO
	.align		4
.L_202:
        /*0028*/ 	.byte	0x04, 0x17
        /*002a*/ 	.short	(.L_204 - .L_203)
.L_203:
        /*002c*/ 	.word	0x00000000
        /*0030*/ 	.short	0x0005
        /*0032*/ 	.short	0x0028
        /*0034*/ 	.byte	0x00, 0xf0, 0x11, 0x00


	//----- nvinfo : EIATTR_KPARAM_INFO
	.align		4
.L_204:
        /*0038*/ 	.byte	0x04, 0x17
        /*003a*/ 	.short	(.L_206 - .L_205)
.L_205:
        /*003c*/ 	.word	0x00000000
        /*0040*/ 	.short	0x0004
        /*0042*/ 	.short	0x0020
        /*0044*/ 	.byte	0x00, 0xf0, 0x21, 0x00


	//----- nvinfo : EIATTR_KPARAM_INFO
	.align		4
.L_206:
        /*0048*/ 	.byte	0x04, 0x17
        /*004a*/ 	.short	(.L_208 - .L_207)
.L_207:
        /*004c*/ 	.word	0x00000000
        /*0050*/ 	.short	0x0003
        /*0052*/ 	.short	0x0018
        /*0054*/ 	.byte	0x00, 0xf5, 0x21, 0x00


	//----- nvinfo : EIATTR_KPARAM_INFO
	.align		4
.L_208:
        /*0058*/ 	.byte	0x04, 0x17
        /*005a*/ 	.short	(.L_210 - .L_209)
.L_209:
        /*005c*/ 	.word	0x00000000
        /*0060*/ 	.short	0x0002
        /*0062*/ 	.short	0x0010
        /*0064*/ 	.byte	0x00, 0xf5, 0x21, 0x00


	//----- nvinfo : EIATTR_KPARAM_INFO
	.align		4
.L_210:
        /*0068*/ 	.byte	0x04, 0x17
        /*006a*/ 	.short	(.L_212 - .L_211)
.L_211:
        /*006c*/ 	.word	0x00000000
        /*0070*/ 	.short	0x0001
        /*0072*/ 	.short	0x0008
        /*0074*/ 	.byte	0x00, 0xf5, 0x21, 0x00


	//----- nvinfo : EIATTR_KPARAM_INFO
	.align		4
.L_212:
        /*0078*/ 	.byte	0x04, 0x17
        /*007a*/ 	.short	(.L_214 - .L_213)
.L_213:
        /*007c*/ 	.word	0x00000000
        /*0080*/ 	.short	0x0000
        /*0082*/ 	.short	0x0000
        /*0084*/ 	.byte	0x00, 0xf5, 0x21, 0x00


	//----- nvinfo : EIATTR_SPARSE_MMA_MASK
	.align		4
.L_214:
        /*0088*/ 	.byte	0x03, 0x50
        /*008a*/ 	.short	0x0000


	//----- nvinfo : EIATTR_MAXREG_COUNT
	.align		4
        /*008c*/ 	.byte	0x03, 0x1b
        /*008e*/ 	.short	0x00ff


	//----- nvinfo : EIATTR_NUM_BARRIERS
	.align		4
        /*0090*/ 	.byte	0x02, 0x4c
        /*0092*/ 	.byte	0x01
	.zero		1


	//----- nvinfo : EIATTR_MERCURY_ISA_VERSION
	.align		4
        /*0094*/ 	.byte	0x03, 0x5f
        /*0096*/ 	.short	0x0101


	//----- nvinfo : EIATTR_COOP_GROUP_MASK_REGIDS
	.align		4
        /*0098*/ 	.byte	0x04, 0x29
        /*009a*/ 	.short	(.L_216 - .L_215)


	//   ....[0]....
.L_215:
        /*009c*/ 	.word	0xffffffff


	//   ....[1]....
        /*00a0*/ 	.word	0xffffffff


	//   ....[2]....
        /*00a4*/ 	.word	0xffffffff


	//   ....[3]....
        /*00a8*/ 	.word	0xffffffff


	//   ....[4]....
        /*00ac*/ 	.word	0xffffffff


	//----- nvinfo : EIATTR_COOP_GROUP_INSTR_OFFSETS
	.align		4
.L_216:
        /*00b0*/ 	.byte	0x04, 0x28
        /*00b2*/ 	.short	(.L_218 - .L_217)


	//   ....[0]....
.L_217:
        /*00b4*/ 	.word	0x000019f0


	//   ....[1]....
        /*00b8*/ 	.word	0x00001a10


	//   ....[2]....
        /*00bc*/ 	.word	0x00001a30


	//   ....[3]....
        /*00c0*/ 	.word	0x00001a50


	//   ....[4]....
        /*00c4*/ 	.word	0x00001a70


	//----- nvinfo : EIATTR_VRC_CTA_INIT_COUNT
	.align		4
.L_218:
        /*00c8*/ 	.byte	0x02, 0x4a
	.zero		1
	.zero		1


	//----- nvinfo : EIATTR_EXIT_INSTR_OFFSETS
	.align		4
        /*00cc*/ 	.byte	0x04, 0x1c
        /*00ce*/ 	.short	(.L_220 - .L_219)


	//   ....[0]....
.L_219:
        /*00d0*/ 	.word	0x000030e0


	//   ....[1]....
        /*00d4*/ 	.word	0x00003120


	//----- nvinfo : EIATTR_MAX_THREADS
	.align		4
.L_220:
        /*00d8*/ 	.byte	0x04, 0x05
        /*00da*/ 	.short	(.L_222 - .L_221)
.L_221:
        /*00dc*/ 	.word	0x00000100
        /*00e0*/ 	.word	0x00000001
        /*00e4*/ 	.word	0x00000001


	//----- nvinfo : EIATTR_CBANK_PARAM_SIZE
	.align		4
.L_222:
        /*00e8*/ 	.byte	0x03, 0x19
        /*00ea*/ 	.short	0x0031


	//----- nvinfo : EIATTR_PARAM_CBANK
	.align		4
        /*00ec*/ 	.byte	0x04, 0x0a
        /*00ee*/ 	.short	(.L_224 - .L_223)
	.align		4
.L_223:
        /*00f0*/ 	.word	index@(.nv.constant0._ZN3cub18CUB_300001_SM_10006detail10radix_sort31DeviceRadixSortSingleTileKernelINS1_5radix10policy_hubIiNS0_8NullTypeEyE10Policy1000ELNS0_9SortOrderE0EiS6_yNS1_21identity_decomposer_tEEEvPKT1_PSB_PKT2_PSF_T3_iiT4_)
        /*00f4*/ 	.short	0x0380
        /*00f6*/ 	.short	0x0031


	//----- nvinfo : EIATTR_SW_WAR
	.align		4
.L_224:
        /*00f8*/ 	.byte	0x04, 0x36
        /*00fa*/ 	.short	(.L_226 - .L_225)
.L_225:
        /*00fc*/ 	.word	0x00000008
.L_226:


//--------------------- .nv.info._ZN3cub18CUB_300001_SM_10006detail6reduce28DeviceReduceSingleTileKernelINS2_10policy_hubIiyN4cuda3__47maximumIiEEE10Policy1000EPiSB_iS8_iiNS5_3std3__410__identityEEEvT0_T1_T2_T3_T4_T6_ --------------------------
	.section	.nv.info._ZN3cub18CUB_300001_SM_10006detail6reduce28DeviceReduceSingleTileKernelINS2_10policy_hubIiyN4cuda3__47maximumIiEEE10Policy1000EPiSB_iS8_iiNS5_3std3__410__identityEEEvT0_T1_T2_T3_T4_T6_,"",@"SHT_CUDA_INFO"
	.sectionflags	@""
	.align	4


	//----- nvinfo : EIATTR_CUDA_API_VERSION
	.align		4
        /*0000*/ 	.byte	0x04, 0x37
        /*0002*/ 	.short	(.L_228 - .L_227)
.L_227:
        /*0004*/ 	.word	0x00000082


	//----- nvinfo : EIATTR_KPARAM_INFO
	.align		4
.L_228:
        /*0008*/ 	.byte	0x04, 0x17
        /*000a*/ 	.short	(.L_230 - .L_229)
.L_229:
        /*000c*/ 	.word	0x00000000
        /*0010*/ 	.short	0x0005
        /*0012*/ 	.short	0x001c
        /*0014*/ 	.byte	0x00, 0xf0, 0x05, 0x00


	//----- nvinfo : EIATTR_KPARAM_INFO
	.align		4
.L_230:
        /*0018*/ 	.byte	0x04, 0x17
        /*001a*/ 	.short	(.L_232 - .L_231)
.L_231:
        /*001c*/ 	.word	0x00000000
        /*0020*/ 	.short	0x0004
        /*0022*/ 	.short	0x0018
        /*0024*/ 	.byte	0x00, 0xf0, 0x11, 0x00


	//----- nvinfo : EIATTR_KPARAM_INFO
	.align		4
.L_232:
        /*0028*/ 	.byte	0x04, 0x17
        /*002a*/ 	.short	(.L_234 - .L_233)
.L_233:
        /*002c*/ 	.word	0x00000000
        /*0030*/ 	.short	0x0003
        /*0032*/ 	.short	0x0014
        /*0034*/ 	.byte	0x00, 0xf0, 0x05, 0x00


	//----- nvinfo : EIATTR_KPARAM_INFO
	.align		4
.L_234:
        /*0038*/ 	.byte	0x04, 0x17
        /*003a*/ 	.short	(.L_236 - .L_235)
.L_235:
        /*003c*/ 	.word	0x00000000
        /*0040*/ 	.short	0x0002
        /*0042*/ 	.short	0x0010
        /*0044*/ 	.byte	0x00, 0xf0, 0x11, 0x00


	//----- nvinfo : EIATTR_KPARAM_INFO
	.align		4
.L_236:
        /*0048*/ 	.byte	0x04, 0x17
        /*004a*/ 	.short	(.L_238 - .L_237)
.L_237:
        /*004c*/ 	.word	0x00000000
        /*0050*/ 	.short	0x0001
        /*0052*/ 	.short	0x0008
        /*0054*/ 	.byte	0x00, 0xf5, 0x21, 0x00


	//----- nvinfo : EIATTR_KPARAM_INFO
	.align		4
.L_238:
        /*0058*/ 	.byte	0x04, 0x17
        /*005a*/ 	.short	(.L_240 - .L_239)
.L_239:
        /*005c*/ 	.word	0x00000000
        /*0060*/ 	.short	0x0000
        /*0062*/ 	.short	0x0000
        /*0064*/ 	.byte	0x00, 0xf5, 0x21, 0x00


	//----- nvinfo : EIATTR_SPARSE_MMA_MASK
	.align		4
.L_240:
        /*0068*/ 	.byte	0x03, 0x50
        /*006a*/ 	.short	0x0000


	//----- nvinfo : EIATTR_MAXREG_COUNT
	.align		4
        /*006c*/ 	.byte	0x03, 0x1b
        /*006e*/ 	.short	0x00ff


	//----- nvinfo : EIATTR_NUM_BARRIERS
	.align		4
        /*0070*/ 	.byte	0x02, 0x4c
        /*0072*/ 	.byte	0x01
	.zero		1


	//----- nvinfo : EIATTR_MERCURY_ISA_VERSION
	.align		4
        /*0074*/ 	.byte	0x03, 0x5f
        /*0076*/ 	.short	0x0101


	//----- nvinfo : EIATTR_COOP_GROUP_MASK_REGIDS
	.align		4
        /*0078*/ 	.byte	0x04, 0x29
        /*007a*/ 	.short	(.L_242 - .L_241)


	//   ....[0]....
.L_241:
        /*007c*/ 	.word	0xffffffff


	//   ....[1]....
        /*0080*/ 	.word	0xffffffff


	//   ....[2]....
        /*0084*/ 	.word	0xffffffff


	//   ....[3]....
        /*0088*/ 	.word	0xffffffff


	//   ....[4]....
        /*008c*/ 	.word	0xffffffff


	//   ....[5]....
        /*0090*/ 	.word	0xffffffff


	//   ....[6]....
        /*0094*/ 	.word	0xffffffff


	//   ....[7]....
        /*0098*/ 	.word	0xffffffff


	//   ....[8]....
        /*009c*/ 	.word	0xffffffff


	//   ....[9]....
        /*00a0*/ 	.word	0xffffffff


	//   ....[10]....
        /*00a4*/ 	.word	0xffffffff


	//   ....[11]....
        /*00a8*/ 	.word	0xffffffff


	//   ....[12]....
        /*00ac*/ 	.word	0xffffffff


	//   ....[13]....
        /*00b0*/ 	.word	0xffffffff


	//   ....[14]....
        /*00b4*/ 	.word	0xffffffff


	//   ....[15]....
        /*00b8*/ 	.word	0xffffffff


	//   ....[16]....
        /*00bc*/ 	.word	0xffffffff


	//   ....[17]....
        /*00c0*/ 	.word	0xffffffff


	//   ....[18]....
        /*00c4*/ 	.word	0xffffffff


	//   ....[19]....
        /*00c8*/ 	.word	0xffffffff


	//   ....[20]....
        /*00cc*/ 	.word	0xffffffff


	//   ....[21]....
        /*00d0*/ 	.word	0xffffffff


	//   ....[22]....
        /*00d4*/ 	.word	0xffffffff


	//   ....[23]....
        /*00d8*/ 	.word	0xffffffff


	//   ....[24]....
        /*00dc*/ 	.word	0xffffffff


	//   ....[25]....
        /*00e0*/ 	.word	0xffffffff


	//   ....[26]....
        /*00e4*/ 	.word	0xffffffff


	//   ....[27]....
        /*00e8*/ 	.word	0xffffffff


	//   ....[28]....
        /*00ec*/ 	.word	0xffffffff


	//   ....[29]....
        /*00f0*/ 	.word	0xffffffff


	//----- nvinfo : EIATTR_COOP_GROUP_INSTR_OFFSETS
	.align		4
.L_242:
        /*00f4*/ 	.byte	0x04, 0x28
        /*00f6*/ 	.short	(.L_244 - .L_243)


	//   ....[0]....
.L_243:
        /*00f8*/ 	.word	0x000008a0


	//   ....[1]....
        /*00fc*/ 	.word	0x00000900


	//   ....[2]....
        /*0100*/ 	.word	0x00000970


	//   ....[3]....
        /*0104*/ 	.word	0x000009c0


	//   ....[4]....
        /*0108*/ 	.word	0x000009f0


	//   ....[5]....
        /*010c*/ 	.word	0x00000b80


	//   ....[6]....
        /*0110*/ 	.word	0x00000c10


	//   ....[7]....
        /*0114*/ 	.word	0x00000c60


	//   ....[8]....
        /*0118*/ 	.word	0x00000ca0


	//   ....[9]....
        /*011c*/ 	.word	0x00000ce0


	//   ....[10]....
        /*0120*/ 	.word	0x00001940


	//   ....[11]....
        /*0124*/ 	.word	0x000019c0


	//   ....[12]....
        /*0128*/ 	.word	0x00001a10


	//   ....[13]....
        /*012c*/ 	.word	0x00001a50


	//   ....[14]....
        /*0130*/ 	.word	0x00001a80


	//   ....[15]....
        /*0134*/ 	.word	0x00002330


	//   ....[16]....
        /*0138*/ 	.word	0x00002390


	//   ....[17]....
        /*013c*/ 	.word	0x00002400


	//   ....[18]....
        /*0140*/ 	.word	0x00002450


	//   ....[19]....
        /*0144*/ 	.word	0x00002480


	//   ....[20]....
        /*0148*/ 	.word	0x00002610


	//   ....[21]....
        /*014c*/ 	.word	0x00002690


	//   ....[22]....
        /*0150*/ 	.word	0x000026d0


	//   ....[23]....
        /*0154*/ 	.word	0x00002720


	//   ....[24]....
        /*0158*/ 	.word	0x00002770


	//   ....[25]....
        /*015c*/ 	.word	0x00003550


	//   ....[26]....
        /*0160*/ 	.word	0x000035d0


	//   ....[27]....
        /*0164*/ 	.word	0x00003620


	//   ....[28]....
        /*0168*/ 	.word	0x00003660


	//   ....[29]....
        /*016c*/ 	.word	0x00003690


	//----- nvinfo : EIATTR_VRC_CTA_INIT_COUNT
	.align		4
.L_244:
        /*0170*/ 	.byte	0x02, 0x4a
	.zero		1
	.zero		1


	//----- nvinfo : EIATTR_EXIT_INSTR_OFFSETS
	.align		4
        /*0174*/ 	.byte	0x04, 0x1c
        /*0176*/ 	.short	(.L_246 - .L_245)


	//   ....[0]....
.L_245:
        /*0178*/ 	.word	0x00000080


	//   ....[1]....
        /*017c*/ 	.word	0x000000c0


	//   ....[2]....
        /*0180*/ 	.word	0x000037b0


	//   ....[3]....
        /*0184*/ 	.word	0x00003800


	//----- nvinfo : EIATTR_MAX_THREADS
	.align		4
.L_246:
        /*0188*/ 	.byte	0x04, 0x05
        /*018a*/ 	.short	(.L_248 - .L_247)
.L_247:
        /*018c*/ 	.word	0x00000100
        /*0190*/ 	.word	0x00000001
        /*0194*/ 	.word	0x00000001


	//----- nvinfo : EIATTR_CRS_STACK_SIZE
	.align		4
.L_248:
        /*0198*/ 	.byte	0x04, 0x1e
        /*019a*/ 	.short	(.L_250 - .L_249)
.L_249:
        /*019c*/ 	.word	0x00000000


	//----- nvinfo : EIATTR_CBANK_PARAM_SIZE
	.align		4
.L_250:
        /*01a0*/ 	.byte	0x03, 0x19
        /*01a2*/ 	.short	0x001d


	//----- nvinfo : EIATTR_PARAM_CBANK
	.align		4
        /*01a4*/ 	.byte	0x04, 0x0a
        /*01a6*/ 	.short	(.L_252 - .L_251)
	.align		4
.L_251:
        /*01a8*/ 	.word	index@(.nv.constant0._ZN3cub18CUB_300001_SM_10006detail6reduce28DeviceReduceSingleTileKernelINS2_10policy_hubIiyN4cuda3__47maximumIiEEE10Policy1000EPiSB_iS8_iiNS5_3std3__410__identityEEEvT0_T1_T2_T3_T4_T6_)
        /*01ac*/ 	.short	0x0380
        /*01ae*/ 	.short	0x001d


	//----- nvinfo : EIATTR_SW_WAR
	.align		4
.L_252:
        /*01b0*/ 	.byte	0x04, 0x36
        /*01b2*/ 	.short	(.L_254 - .L_253)
.L_253:
        /*01b4*/ 	.word	0x00000008
.L_254:


//--------------------- .nv.info._ZN3cub18CUB_300001_SM_10006detail6reduce18DeviceReduceKernelINS2_10policy_hubIiyN4cuda3__47maximumIiEEE10Policy1000EN6thrust24THRUST_300001_SM_1000_NS6detail15normal_iteratorINSC_10device_ptrIiEEEEyS8_iNS5_3std3__410__identityEEEvT0_PT3_T1_NS0_13GridEvenShareISO_EET2_T4_ --------------------------
	.section	.nv.info._ZN3cub18CUB_300001_SM_10006detail6reduce18DeviceReduceKernelINS2_10policy_hubIiyN4cuda3__47maximumIiEEE10Policy1000EN6thrust24THRUST_300001_SM_1000_NS6detail15normal_iteratorINSC_10device_ptrIiEEEEyS8_iNS5_3std3__410__identityEEEvT0_PT3_T1_NS0_13GridEvenShareISO_EET2_T4_,"",@"SHT_CUDA_INFO"
	.sectionflags	@""
	.align	4


	//----- nvinfo : EIATTR_CUDA_API_VERSION
	.align		4
        /*0000*/ 	.byte	0x04, 0x37
        /*0002*/ 	.short	(.L_256 - .L_255)
.L_255:
        /*0004*/ 	.word	0x00000082


	//----- nvinfo : EIATTR_KPARAM_INFO
	.align		4
.L_256:
        /*0008*/ 	.byte	0x04, 0x17
        /*000a*/ 	.short	(.L_258 - .L_257)
.L_257:
        /*000c*/ 	.word	0x00000000
        /*0010*/ 	.short	0x0005
        /*0012*/ 	.short	0x0061
        /*0014*/ 	.byte	0x00, 0xf0, 0x05, 0x00


	//----- nvinfo : EIATTR_KPARAM_INFO
	.align		4
.L_258:
        /*0018*/ 	.byte	0x04, 0x17
        /*001a*/ 	.short	(.L_260 - .L_259)
.L_259:
        /*001c*/ 	.word	0x00000000
        /*0020*/ 	.short	0x0004
        /*0022*/ 	.short	0x0060
        /*0024*/ 	.byte	0x00, 0xf0, 0x05, 0x00


	//----- nvinfo : EIATTR_KPARAM_INFO
	.align		4
.L_260:
        /*0028*/ 	.byte	0x04, 0x17
        /*002a*/ 	.short	(.L_262 - .L_261)
.L_261:
        /*002c*/ 	.word	0x00000000
        /*0030*/ 	.short	0x0003
        /*0032*/ 	.short	0x0018
        /*0034*/ 	.byte	0x00, 0xf0, 0x21, 0x01


	//----- nvinfo : EIATTR_KPARAM_INFO
	.align		4
.L_262:
        /*0038*/ 	.byte	0x04, 0x17
        /*003a*/ 	.short	(.L_264 - .L_263)
.L_263:
        /*003c*/ 	.word	0x00000000
        /*0040*/ 	.short	0x0002
        /*0042*/ 	.short	0x0010
        /*0044*/ 	.byte	0x00, 0xf0, 0x21, 0x00


	//----- nvinfo : EIATTR_KPARAM_INFO
	.align		4
.L_264:
        /*0048*/ 	.byte	0x04, 0x17
        /*004a*/ 	.short	(.L_266 - .L_265)
.L_265:
        /*004c*/ 	.word	0x00000000
        /*0050*/ 	.short	0x0001
        /*0052*/ 	.short	0x0008
        /*0054*/ 	.byte	0x00, 0xf5, 0x21, 0x00


	//----- nvinfo : EIATTR_KPARAM_INFO
	.align		4
.L_266:
        /*0058*/ 	.byte	0x04, 0x17
        /*005a*/ 	.short	(.L_268 - .L_267)
.L_267:
        /*005c*/ 	.word	0x00000000
        /*0060*/ 	.short	0x0000
        /*0062*/ 	.short	0x0000
        /*0064*/ 	.byte	0x00, 0xf0, 0x21, 0x00


	//----- nvinfo : EIATTR_SPARSE_MMA_MASK
	.align		4
.L_268:
        /*0068*/ 	.byte	0x03, 0x50
        /*006a*/ 	.short	0x0000


	//----- nvinfo : EIATTR_MAXREG_COUNT
	.align		4
        /*006c*/ 	.byte	0x03, 0x1b
        /*006e*/ 	.short	0x00ff


	//----- nvinfo : EIATTR_NUM_BARRIERS
	.align		4
        /*0070*/ 	.byte	0x02, 0x4c
        /*0072*/ 	.byte	0x01
	.zero		1


	//----- nvinfo : EIATTR_MERCURY_ISA_VERSION
	.align		4
        /*0074*/ 	.byte	0x03, 0x5f
        /*0076*/ 	.short	0x0101


	//----- nvinfo : EIATTR_COOP_GROUP_MASK_REGIDS
	.align		4
        /*0078*/ 	.byte	0x04, 0x29
        /*007a*/ 	.short	(.L_270 - .L_269)


	//   ....[0]....
.L_269:
        /*007c*/ 	.word	0xffffffff


	//   ....[1]....
        /*0080*/ 	.word	0xffffffff


	//   ....[2]....
        /*0084*/ 	.word	0xffffffff


	//   ....[3]....
        /*0088*/ 	.word	0xffffffff


	//   ....[4]....
        /*008c*/ 	.word	0xffffffff


	//   ....[5]....
        /*0090*/ 	.word	0xffffffff


	//   ....[6]....
        /*0094*/ 	.word	0xffffffff


	//   ....[7]....
        /*0098*/ 	.word	0xffffffff


	//   ....[8]....
        /*009c*/ 	.word	0xffffffff


	//   ....[9]....
        /*00a0*/ 	.word	0xffffffff


	//   ....[10]....
        /*00a4*/ 	.word	0xffffffff


	//   ....[11]....
        /*00a8*/ 	.word	0xffffffff


	//   ....[12]....
        /*00ac*/ 	.word	0xffffffff


	//   ....[13]....
        /*00b0*/ 	.word	0xffffffff


	//   ....[14]....
        /*00b4*/ 	.word	0xffffffff


	//----- nvinfo : EIATTR_COOP_GROUP_INSTR_OFFSETS
	.align		4
.L_270:
        /*00b8*/ 	.byte	0x04, 0x28
        /*00ba*/ 	.short	(.L_272 - .L_271)


	//   ....[0]....
.L_271:
        /*00bc*/ 	.word	0x000008f0


	//   ....[1]....
        /*00c0*/ 	.word	0x00000950


	//   ....[2]....
        /*00c4*/ 	.word	0x000009c0


	//   ....[3]....
        /*00c8*/ 	.word	0x00000a10


	//   ....[4]....
        /*00cc*/ 	.word	0x00000a40


	//   ....[5]....
        /*00d0*/ 	.word	0x00000bd0


	//   ....[6]....
        /*00d4*/ 	.word	0x00000c60


	//   ....[7]....
        /*00d8*/ 	.word	0x00000cb0


	//   ....[8]....
        /*00dc*/ 	.word	0x00000cf0


	//   ....[9]....
        /*00e0*/ 	.word	0x00000d30


	//   ....[10]....
        /*00e4*/ 	.word	0x00001d60


	//   ....[11]....
        /*00e8*/ 	.word	0x00001de0


	//   ....[12]....
        /*00ec*/ 	.word	0x00001e30


	//   ....[13]....
        /*00f0*/ 	.word	0x00001e70


	//   ....[14]....
        /*00f4*/ 	.word	0x00001ea0


	//----- nvinfo : EIATTR_VRC_CTA_INIT_COUNT
	.align		4
.L_272:
        /*00f8*/ 	.byte	0x02, 0x4a
	.zero		1
	.zero		1


	//----- nvinfo : EIATTR_EXIT_INSTR_OFFSETS
	.align		4
        /*00fc*/ 	.byte	0x04, 0x1c
        /*00fe*/ 	.short	(.L_274 - .L_273)


	//   ....[0]....
.L_273:
        /*0100*/ 	.word	0x00001fc0


	//   ....[1]....
        /*0104*/ 	.word	0x00002020


	//----- nvinfo : EIATTR_MAX_THREADS
	.align		4
.L_274:
        /*0108*/ 	.byte	0x04, 0x05
        /*010a*/ 	.short	(.L_276 - .L_275)
.L_275:
        /*010c*/ 	.word	0x00000100
        /*0110*/ 	.word	0x00000001
        /*0114*/ 	.word	0x00000001


	//----- nvinfo : EIATTR_CRS_STACK_SIZE
	.align		4
.L_276:
        /*0118*/ 	.byte	0x04, 0x1e
        /*011a*/ 	.short	(.L_278 - .L_277)
.L_277:
        /*011c*/ 	.word	0x00000000


	//----- nvinfo : EIATTR_CBANK_PARAM_SIZE
	.align		4
.L_278:
        /*0120*/ 	.byte	0x03, 0x19
        /*0122*/ 	.short	0x0062


	//----- nvinfo : EIATTR_PARAM_CBANK
	.align		4
        /*0124*/ 	.byte	0x04, 0x0a
        /*0126*/ 	.short	(.L_280 - .L_279)
	.align		4
.L_279:
        /*0128*/ 	.word	index@(.nv.constant0._ZN3cub18CUB_300001_SM_10006detail6reduce18DeviceReduceKernelINS2_10policy_hubIiyN4cuda3__47maximumIiEEE10Policy1000EN6thrust24THRUST_300001_SM_1000_NS6detail15normal_iteratorINSC_10device_ptrIiEEEEyS8_iNS5_3std3__410__identityEEEvT0_PT3_T1_NS0_13GridEvenShareISO_EET2_T4_)
        /*012c*/ 	.short	0x0380
        /*012e*/ 	.short	0x0062


	//----- nvinfo : EIATTR_SW_WAR
	.align		4
.L_280:
        /*0130*/ 	.byte	0x04, 0x36
        /*0132*/ 	.short	(.L_282 - .L_281)
.L_281:
        /*0134*/ 	.word	0x00000008
.L_282:


//--------------------- .nv.info._ZN3cub18CUB_300001_SM_10006detail6reduce28DeviceReduceSingleTileKernelINS2_10policy_hubIiyN4cuda3__47maximumIiEEE10Policy1000EN6thrust24THRUST_300001_SM_1000_NS6detail15normal_iteratorINSC_10device_ptrIiEEEEPiyS8_iiNS5_3std3__410__identityEEEvT0_T1_T2_T3_T4_T6_ --------------------------
	.section	.nv.info._ZN3cub18CUB_300001_SM_10006detail6reduce28DeviceReduceSingleTileKernelINS2_10policy_hubIiyN4cuda3__47maximumIiEEE10Policy1000EN6thrust24THRUST_300001_SM_1000_NS6detail15normal_iteratorINSC_10device_ptrIiEEEEPiyS8_iiNS5_3std3__410__identityEEEvT0_T1_T2_T3_T4_T6_,"",@"SHT_CUDA_INFO"
	.sectionflags	@""
	.align	4


	//----- nvinfo : EIATTR_CUDA_API_VERSION
	.align		4
        /*0000*/ 	.byte	0x04, 0x37
        /*0002*/ 	.short	(.L_284 - .L_283)
.L_283:
        /*0004*/ 	.word	0x00000082


	//----- nvinfo : EIATTR_KPARAM_INFO
	.align		4
.L_284:
        /*0008*/ 	.byte	0x04, 0x17
        /*000a*/ 	.short	(.L_286 - .L_285)
.L_285:
        /*000c*/ 	.word	0x00000000
        /*0010*/ 	.short	0x0005
        /*0012*/ 	.short	0x0020
        /*0014*/ 	.byte	0x00, 0xf0, 0x05, 0x00


	//----- nvinfo : EIATTR_KPARAM_INFO
	.align		4
.L_286:
        /*0018*/ 	.byte	0x04, 0x17
        /*001a*/ 	.short	(.L_288 - .L_287)
.L_287:
        /*001c*/ 	.word	0x00000000
        /*0020*/ 	.short	0x0004
        /*0022*/ 	.short	0x001c
        /*0024*/ 	.byte	0x00, 0xf0, 0x11, 0x00


	//----- nvinfo : EIATTR_KPARAM_INFO
	.align		4
.L_288:
        /*0028*/ 	.byte	0x04, 0x17
        /*002a*/ 	.short	(.L_290 - .L_289)
.L_289:
        /*002c*/ 	.word	0x00000000
        /*0030*/ 	.short	0x0003
        /*0032*/ 	.short	0x0018
        /*0034*/ 	.byte	0x00, 0xf0, 0x05, 0x00


	//----- nvinfo : EIATTR_KPARAM_INFO
	.align		4
.L_290:
        /*0038*/ 	.byte	0x04, 0x17
        /*003a*/ 	.short	(.L_292 - .L_291)
.L_291:
        /*003c*/ 	.word	0x00000000
        /*0040*/ 	.short	0x0002
        /*0042*/ 	.short	0x0010
        /*0044*/ 	.byte	0x00, 0xf0, 0x21, 0x00


	//----- nvinfo : EIATTR_KPARAM_INFO
	.align		4
.L_292:
        /*0048*/ 	.byte	0x04, 0x17
        /*004a*/ 	.short	(.L_294 - .L_293)
.L_293:
        /*004c*/ 	.word	0x00000000
        /*0050*/ 	.short	0x0001
        /*0052*/ 	.short	0x0008
        /*0054*/ 	.byte	0x00, 0xf5, 0x21, 0x00


	//----- nvinfo : EIATTR_KPARAM_INFO
	.align		4
.L_294:
        /*0058*/ 	.byte	0x04, 0x17
        /*005a*/ 	.short	(.L_296 - .L_295)
.L_295:
        /*005c*/ 	.word	0x00000000
        /*0060*/ 	.short	0x0000
        /*0062*/ 	.short	0x0000
        /*0064*/ 	.byte	0x00, 0xf0, 0x21, 0x00


	//----- nvinfo : EIATTR_SPARSE_MMA_MASK
	.align		4
.L_296:
        /*0068*/ 	.byte	0x03, 0x50
        /*006a*/ 	.short	0x0000


	//----- nvinfo : EIATTR_MAXREG_COUNT
	.align		4
        /*006c*/ 	.byte	0x03, 0x1b
        /*006e*/ 	.short	0x00ff


	//----- nvinfo : EIATTR_NUM_BARRIERS
	.align		4
        /*0070*/ 	.byte	0x02, 0x4c
        /*0072*/ 	.byte	0x01
	.zero		1


	//----- nvinfo : EIATTR_MERCURY_ISA_VERSION
	.align		4
        /*0074*/ 	.byte	0x03, 0x5f
        /*0076*/ 	.short	0x0101


	//----- nvinfo : EIATTR_COOP_GROUP_MASK_REGIDS
	.align		4
        /*0078*/ 	.byte	0x04, 0x29
        /*007a*/ 	.short	(.L_298 - .L_297)


	//   ....[0]....
.L_297:
        /*007c*/ 	.word	0xffffffff


	//   ....[1]....
        /*0080*/ 	.word	0xffffffff


	//   ....[2]....
        /*0084*/ 	.word	0xffffffff


	//   ....[3]....
        /*0088*/ 	.word	0xffffffff


	//   ....[4]....
        /*008c*/ 	.word	0xffffffff


	//   ....[5]....
        /*0090*/ 	.word	0xffffffff


	//   ....[6]....
        /*0094*/ 	.word	0xffffffff


	//   ....[7]....
        /*0098*/ 	.word	0xffffffff


	//   ....[8]....
        /*009c*/ 	.word	0xffffffff


	//   ....[9]....
        /*00a0*/ 	.word	0xffffffff


	//   ....[10]....
        /*00a4*/ 	.word	0xffffffff


	//   ....[11]....
        /*00a8*/ 	.word	0xffffffff


	//   ....[12]....
        /*00ac*/ 	.word	0xffffffff


	//   ....[13]....
        /*00b0*/ 	.word	0xffffffff


	//   ....[14]....
        /*00b4*/ 	.word	0xffffffff


	//----- nvinfo : EIATTR_COOP_GROUP_INSTR_OFFSETS
	.align		4
.L_298:
        /*00b8*/ 	.byte	0x04, 0x28
        /*00ba*/ 	.short	(.L_300 - .L_299)


	//   ....[0]....
.L_299:
        /*00bc*/ 	.word	0x00000860


	//   ....[1]....
        /*00c0*/ 	.word	0x000008c0


	//   ....[2]....
        /*00c4*/ 	.word	0x00000930


	//   ....[3]....
        /*00c8*/ 	.word	0x00000980


	//   ....[4]....
        /*00cc*/ 	.word	0x000009b0


	//   ....[5]....
        /*00d0*/ 	.word	0x00000b40


	//   ....[6]....
        /*00d4*/ 	.word	0x00000bd0


	//   ....[7]....
        /*00d8*/ 	.word	0x00000c20


	//   ....[8]....
        /*00dc*/ 	.word	0x00000c60


	//   ....[9]....
        /*00e0*/ 	.word	0x00000ca0


	//   ....[10]....
        /*00e4*/ 	.word	0x00001b00


	//   ....[11]....
        /*00e8*/ 	.word	0x00001b80


	//   ....[12]....
        /*00ec*/ 	.word	0x00001bd0


	//   ....[13]....
        /*00f0*/ 	.word	0x00001c10


	//   ....[14]....
        /*00f4*/ 	.word	0x00001c40


	//----- nvinfo : EIATTR_VRC_CTA_INIT_COUNT
	.align		4
.L_300:
        /*00f8*/ 	.byte	0x02, 0x4a
	.zero		1
	.zero		1


	//----- nvinfo : EIATTR_EXIT_INSTR_OFFSETS
	.align		4
        /*00fc*/ 	.byte	0x04, 0x1c
        /*00fe*/ 	.short	(.L_302 - .L_301)


	//   ....[0]....
.L_301:
        /*0100*/ 	.word	0x000000a0


	//   ....[1]....
        /*0104*/ 	.word	0x000000e0


	//   ....[2]....
        /*0108*/ 	.word	0x00001d50


	//   ....[3]....
        /*010c*/ 	.word	0x00001da0


	//----- nvinfo : EIATTR_MAX_THREADS
	.align		4
.L_302:
        /*0110*/ 	.byte	0x04, 0x05
        /*0112*/ 	.short	(.L_304 - .L_303)
.L_303:
        /*0114*/ 	.word	0x00000100
        /*0118*/ 	.word	0x00000001
        /*011c*/ 	.word	0x00000001


	//----- nvinfo : EIATTR_CRS_STACK_SIZE
	.align		4
.L_304:
        /*0120*/ 	.byte	0x04, 0x1e
        /*0122*/ 	.short	(.L_306 - .L_305)
.L_305:
        /*0124*/ 	.word	0x00000000


	//----- nvinfo : EIATTR_CBANK_PARAM_SIZE
	.align		4
.L_306:
        /*0128*/ 	.byte	0x03, 0x19
        /*012a*/ 	.short	0x0021


	//----- nvinfo : EIATTR_PARAM_CBANK
	.align		4
        /*012c*/ 	.byte	0x04, 0x0a
        /*012e*/ 	.short	(.L_308 - .L_307)
	.align		4
.L_307:
        /*0130*/ 	.word	index@(.nv.constant0._ZN3cub18CUB_300001_SM_10006detail6reduce28DeviceReduceSingleTileKernelINS2_10policy_hubIiyN4cuda3__47maximumIiEEE10Policy1000EN6thrust24THRUST_300001_SM_1000_NS6detail15normal_iteratorINSC_10device_ptrIiEEEEPiyS8_iiNS5_3std3__410__identityEEEvT0_T1_T2_T3_T4_T6_)
        /*0134*/ 	.short	0x0380
        /*0136*/ 	.short	0x0021


	//----- nvinfo : EIATTR_SW_WAR
	.align		4
.L_308:
        /*0138*/ 	.byte	0x04, 0x36
        /*013a*/ 	.short	(.L_310 - .L_309)
.L_309:
        /*013c*/ 	.word	0x00000008
.L_310:


//--------------------- .nv.info._ZN3cub18CUB_300001_SM_10006detail6reduce28DeviceReduceSingleTileKernelINS2_10policy_hubIijN4cuda3__47maximumIiEEE10Policy1000EPiSB_iS8_iiNS5_3std3__410__identityEEEvT0_T1_T2_T3_T4_T6_ --------------------------
	.section	.nv.info._ZN3cub18CUB_300001_SM_10006detail6reduce28DeviceReduceSingleTileKernelINS2_10policy_hubIijN4cuda3__47maximumIiEEE10Policy1000EPiSB_iS8_iiNS5_3std3__410__identityEEEvT0_T1_T2_T3_T4_T6_,"",@"SHT_CUDA_INFO"
	.sectionflags	@""
	.align	4


	//----- nvinfo : EIATTR_CUDA_API_VERSION
	.align		4
        /*0000*/ 	.byte	0x04, 0x37
        /*0002*/ 	.short	(.L_312 - .L_311)
.L_311:
        /*0004*/ 	.word	0x00000082


	//----- nvinfo : EIATTR_KPARAM_INFO
	.align		4
.L_312:
        /*0008*/ 	.byte	0x04, 0x17
        /*000a*/ 	.short	(.L_314 - .L_313)
.L_313:
        /*000c*/ 	.word	0x00000000
        /*0010*/ 	.short	0x0005
        /*0012*/ 	.short	0x001c
        /*0014*/ 	.byte	0x00, 0xf0, 0x05, 0x00


	//----- nvinfo : EIATTR_KPARAM_INFO
	.align		4
.L_314:
        /*0018*/ 	.byte	0x04, 0x17
        /*001a*/ 	.short	(.L_316 - .L_315)
.L_315:
        /*001c*/ 	.word	0x00000000
        /*0020*/ 	.short	0x0004
        /*0022*/ 	.short	0x0018
        /*0024*/ 	.byte	0x00, 0xf0, 0x11, 0x00


	//----- nvinfo : EIATTR_KPARAM_INFO
	.align		4
.L_316:
        /*0028*/ 	.byte	0x04, 0x17
        /*002a*/ 	.short	(.L_318 - .L_317)
.L_317:
        /*002c*/ 	.word	0x00000000
        /*0030*/ 	.short	0x0003
        /*0032*/ 	.short	0x0014
        /*0034*/ 	.byte	0x00, 0xf0, 0x05, 0x00


	//----- nvinfo : EIATTR_KPARAM_INFO
	.align		4
.L_318:
        /*0038*/ 	.byte	0x04, 0x17
        /*003a*/ 	.short	(.L_320 - .L_319)
.L_319:
        /*003c*/ 	.word	0x00000000
        /*0040*/ 	.short	0x0002
        /*0042*/ 	.short	0x0010
        /*0044*/ 	.byte	0x00, 0xf0, 0x11, 0x00


	//----- nvinfo : EIATTR_KPARAM_INFO
	.align		4
.L_320:
        /*0048*/ 	.byte	0x04, 0x17
        /*004a*/ 	.short	(.L_322 - .L_321)
.L_321:
        /*004c*/ 	.word	0x00000000
        /*0050*/ 	.short	0x0001
        /*0052*/ 	.short	0x0008
        /*0054*/ 	.byte	0x00, 0xf5, 0x21, 0x00


	//----- nvinfo : EIATTR_KPARAM_INFO
	.align		4
.L_322:
        /*0058*/ 	.byte	0x04, 0x17
        /*005a*/ 	.short	(.L_324 - .L_323)
.L_323:
        /*005c*/ 	.word	0x00000000
        /*0060*/ 	.short	0x0000
        /*0062*/ 	.short	0x0000
        /*0064*/ 	.byte	0x00, 0xf5, 0x21, 0x00


	//----- nvinfo : EIATTR_SPARSE_MMA_MASK
	.align		4
.L_324:
        /*0068*/ 	.byte	0x03, 0x50
        /*006a*/ 	.short	0x0000


	//----- nvinfo : EIATTR_MAXREG_COUNT
	.align		4
        /*006c*/ 	.byte	0x03, 0x1b
        /*006e*/ 	.short	0x00ff


	//----- nvinfo : EIATTR_NUM_BARRIERS
	.align		4
        /*0070*/ 	.byte	0x02, 0x4c
        /*0072*/ 	.byte	0x01
	.zero		1


	//----- nvinfo : EIATTR_MERCURY_ISA_VERSION
	.align		4
        /*0074*/ 	.byte	0x03, 0x5f
        /*0076*/ 	.short	0x0101


	//----- nvinfo : EIATTR_COOP_GROUP_MASK_REGIDS
	.align		4
        /*0078*/ 	.byte	0x04, 0x29
        /*007a*/ 	.short	(.L_326 - .L_325)


	//   ....[0]....
.L_325:
        /*007c*/ 	.word	0xffffffff


	//   ....[1]....
        /*0080*/ 	.word	0xffffffff


	//   ....[2]....
        /*0084*/ 	.word	0xffffffff


	//   ....[3]....
        /*0088*/ 	.word	0xffffffff


	//   ....[4]....
        /*008c*/ 	.word	0xffffffff


	//   ....[5]....
        /*0090*/ 	.word	0xffffffff


	//   ....[6]....
        /*0094*/ 	.word	0xffffffff


	//   ....[7]....
        /*0098*/ 	.word	0xffffffff


	//   ....[8]....
        /*009c*/ 	.word	0xffffffff


	//   ....[9]....
        /*00a0*/ 	.word	0xffffffff


	//   ....[10]....
        /*00a4*/ 	.word	0xffffffff


	//   ....[11]....
        /*00a8*/ 	.word	0xffffffff


	//   ....[12]....
        /*00ac*/ 	.word	0xffffffff


	//   ....[13]....
        /*00b0*/ 	.word	0xffffffff


	//   ....[14]....
        /*00b4*/ 	.word	0xffffffff


	//   ....[15]....
        /*00b8*/ 	.word	0xffffffff


	//   ....[16]....
        /*00bc*/ 	.word	0xffffffff


	//   ....[17]....
        /*00c0*/ 	.word	0xffffffff


	//   ....[18]....
        /*00c4*/ 	.word	0xffffffff


	//   ....[19]....
        /*00c8*/ 	.word	0xffffffff


	//   ....[20]....
        /*00cc*/ 	.word	0xffffffff


	//   ....[21]....
        /*00d0*/ 	.word	0xffffffff


	//   ....[22]....
        /*00d4*/ 	.word	0xffffffff


	//   ....[23]....
        /*00d8*/ 	.word	0xffffffff


	//   ....[24]....
        /*00dc*/ 	.word	0xffffffff


	//   ....[25]....
        /*00e0*/ 	.word	0xffffffff


	//   ....[26]....
        /*00e4*/ 	.word	0xffffffff


	//   ....[27]....
        /*00e8*/ 	.word	0xffffffff


	//   ....[28]....
        /*00ec*/ 	.word	0xffffffff


	//   ....[29]....
        /*00f0*/ 	.word	0xffffffff


	//----- nvinfo : EIATTR_COOP_GROUP_INSTR_OFFSETS
	.align		4
.L_326:
        /*00f4*/ 	.byte	0x04, 0x28
        /*00f6*/ 	.short	(.L_328 - .L_327)


	//   ....[0]....
.L_327:
        /*00f8*/ 	.word	0x000008a0


	//   ....[1]....
        /*00fc*/ 	.word	0x00000900


	//   ....[2]....
        /*0100*/ 	.word	0x00000970


	//   ....[3]....
        /*0104*/ 	.word	0x000009c0


	//   ....[4]....
        /*0108*/ 	.word	0x000009f0


	//   ....[5]....
        /*010c*/ 	.word	0x00000b80


	//   ....[6]....
        /*0110*/ 	.word	0x00000c10


	//   ....[7]....
        /*0114*/ 	.word	0x00000c60


	//   ....[8]....
        /*0118*/ 	.word	0x00000ca0


	//   ....[9]....
        /*011c*/ 	.word	0x00000ce0


	//   ....[10]....
        /*0120*/ 	.word	0x00001940


	//   ....[11]....
        /*0124*/ 	.word	0x000019c0


	//   ....[12]....
        /*0128*/ 	.word	0x00001a10


	//   ....[13]....
        /*012c*/ 	.word	0x00001a50


	//   ....[14]....
        /*0130*/ 	.word	0x00001a80


	//   ....[15]....
        /*0134*/ 	.word	0x00002330


	//   ....[16]....
        /*0138*/ 	.word	0x00002390


	//   ....[17]....
        /*013c*/ 	.word	0x00002400


	//   ....[18]....
        /*0140*/ 	.word	0x00002450


	//   ....[19]....
        /*0144*/ 	.word	0x00002480


	//   ....[20]....
        /*0148*/ 	.word	0x00002610


	//   ....[21]....
        /*014c*/ 	.word	0x00002690


	//   ....[22]....
        /*0150*/ 	.word	0x000026d0


	//   ....[23]....
        /*0154*/ 	.word	0x00002720


	//   ....[24]....
        /*0158*/ 	.word	0x00002770


	//   ....[25]....
        /*015c*/ 	.word	0x00003550


	//   ....[26]....
        /*0160*/ 	.word	0x000035d0


	//   ....[27]....
        /*0164*/ 	.word	0x00003620


	//   ....[28]....
        /*0168*/ 	.word	0x00003660


	//   ....[29]....
        /*016c*/ 	.word	0x00003690


	//----- nvinfo : EIATTR_VRC_CTA_INIT_COUNT
	.align		4
.L_328:
        /*0170*/ 	.byte	0x02, 0x4a
	.zero		1
	.zero		1


	//----- nvinfo : EIATTR_EXIT_INSTR_OFFSETS
	.align		4
        /*0174*/ 	.byte	0x04, 0x1c
        /*0176*/ 	.short	(.L_330 - .L_329)


	//   ....[0]....
.L_329:
        /*0178*/ 	.word	0x00000080


	//   ....[1]....
        /*017c*/ 	.word	0x000000c0


	//   ....[2]....
        /*0180*/ 	.word	0x000037b0


	//   ....[3]....
        /*0184*/ 	.word	0x00003800


	//----- nvinfo : EIATTR_MAX_THREADS
	.align		4
.L_330:
        /*0188*/ 	.byte	0x04, 0x05
        /*018a*/ 	.short	(.L_332 - .L_331)
.L_331:
        /*018c*/ 	.word	0x00000100
        /*0190*/ 	.word	0x00000001
        /*0194*/ 	.word	0x00000001


	//----- nvinfo : EIATTR_CRS_STACK_SIZE
	.align		4
.L_332:
        /*0198*/ 	.byte	0x04, 0x1e
        /*019a*/ 	.short	(.L_334 - .L_333)
.L_333:
        /*019c*/ 	.word	0x00000000


	//----- nvinfo : EIATTR_CBANK_PARAM_SIZE
	.align		4
.L_334:
        /*01a0*/ 	.byte	0x03, 0x19
        /*01a2*/ 	.short	0x001d


	//----- nvinfo : EIATTR_PARAM_CBANK
	.align		4
        /*01a4*/ 	.byte	0x04, 0x0a
        /*01a6*/ 	.short	(.L_336 - .L_335)
	.align		4
.L_335:
        /*01a8*/ 	.word	index@(.nv.constant0._ZN3cub18CUB_300001_SM_10006detail6reduce28DeviceReduceSingleTileKernelINS2_10policy_hubIijN4cuda3__47maximumIiEEE10Policy1000EPiSB_iS8_iiNS5_3std3__410__identityEEEvT0_T1_T2_T3_T4_T6_)
        /*01ac*/ 	.short	0x0380
        /*01ae*/ 	.short	0x001d


	//----- nvinfo : EIATTR_SW_WAR
	.align		4
.L_336:
        /*01b0*/ 	.byte	0x04, 0x36
        /*01b2*/ 	.short	(.L_338 - .L_337)
.L_337:
        /*01b4*/ 	.word	0x00000008
.L_338:


//--------------------- .nv.info._ZN3cub18CUB_300001_SM_10006detail6reduce18DeviceReduceKernelINS2_10policy_hubIijN4cuda3__47maximumIiEEE10Policy1000EN6thrust24THRUST_300001_SM_1000_NS6detail15normal_iteratorINSC_10device_ptrIiEEEEjS8_iNS5_3std3__410__identityEEEvT0_PT3_T1_NS0_13GridEvenShareISO_EET2_T4_ --------------------------
	.section	.nv.info._ZN3cub18CUB_300001_SM_10006detail6reduce18DeviceReduceKernelINS2_10policy_hubIijN4cuda3__47maximumIiEEE10Policy1000EN6thrust24THRUST_300001_SM_1000_NS6detail15normal_iteratorINSC_10device_ptrIiEEEEjS8_iNS5_3std3__410__identityEEEvT0_PT3_T1_NS0_13GridEvenShareISO_EET2_T4_,"",@"SHT_CUDA_INFO"
	.sectionflags	@""
	.align	4


	//----- nvinfo : EIATTR_CUDA_API_VERSION
	.align		4
        /*0000*/ 	.byte	0x04, 0x37
        /*0002*/ 	.short	(.L_340 - .L_339)
.L_339:
        /*0004*/ 	.word	0x00000082


	//----- nvinfo : EIATTR_KPARAM_INFO
	.align		4
.L_340:
        /*0008*/ 	.byte	0x04, 0x17
        /*000a*/ 	.short	(.L_342 - .L_341)
.L_341:
        /*000c*/ 	.word	0x00000000
        /*0010*/ 	.short	0x0005
        /*0012*/ 	.short	0x003d
        /*0014*/ 	.byte	0x00, 0xf0, 0x05, 0x00


	//----- nvinfo : EIATTR_KPARAM_INFO
	.align		4
.L_342:
        /*0018*/ 	.byte	0x04, 0x17
        /*001a*/ 	.short	(.L_344 - .L_343)
.L_343:
        /*001c*/ 	.word	0x00000000
        /*0020*/ 	.short	0x0004
        /*0022*/ 	.short	0x003c
        /*0024*/ 	.byte	0x00, 0xf0, 0x05, 0x00


	//----- nvinfo : EIATTR_KPARAM_INFO
	.align		4
.L_344:
        /*0028*/ 	.byte	0x04, 0x17
        /*002a*/ 	.short	(.L_346 - .L_345)
.L_345:
        /*002c*/ 	.word	0x00000000
        /*0030*/ 	.short	0x0003
        /*0032*/ 	.short	0x0014
        /*0034*/ 	.byte	0x00, 0xf0, 0xa1, 0x00


	//----- nvinfo : EIATTR_KPARAM_INFO
	.align		4
.L_346:
        /*0038*/ 	.byte	0x04, 0x17
        /*003a*/ 	.short	(.L_348 - .L_347)
.L_347:
        /*003c*/ 	.word	0x00000000
        /*0040*/ 	.short	0x0002
        /*0042*/ 	.short	0x0010
        /*0044*/ 	.byte	0x00, 0xf0, 0x11, 0x00


	//----- nvinfo : EIATTR_KPARAM_INFO
	.align		4
.L_348:
        /*0048*/ 	.byte	0x04, 0x17
        /*004a*/ 	.short	(.L_350 - .L_349)
.L_349:
        /*004c*/ 	.word	0x00000000
        /*0050*/ 	.short	0x0001
        /*0052*/ 	.short	0x0008
        /*0054*/ 	.byte	0x00, 0xf5, 0x21, 0x00


	//----- nvinfo : EIATTR_KPARAM_INFO
	.align		4
.L_350:
        /*0058*/ 	.byte	0x04, 0x17
        /*005a*/ 	.short	(.L_352 - .L_351)
.L_351:
        /*005c*/ 	.word	0x00000000
        /*0060*/ 	.short	0x0000
        /*0062*/ 	.short	0x0000
        /*0064*/ 	.byte	0x00, 0xf0, 0x21, 0x00


	//----- nvinfo : EIATTR_SPARSE_MMA_MASK
	.align		4
.L_352:
        /*0068*/ 	.byte	0x03, 0x50
        /*006a*/ 	.short	0x0000


	//----- nvinfo : EIATTR_MAXREG_COUNT
	.align		4
        /*006c*/ 	.byte	0x03, 0x1b
        /*006e*/ 	.short	0x00ff


	//----- nvinfo : EIATTR_NUM_BARRIERS
	.align		4
        /*0070*/ 	.byte	0x02, 0x4c
        /*0072*/ 	.byte	0x01
	.zero		1


	//----- nvinfo : EIATTR_MERCURY_ISA_VERSION
	.align		4
        /*0074*/ 	.byte	0x03, 0x5f
        /*0076*/ 	.short	0x0101


	//----- nvinfo : EIATTR_COOP_GROUP_MASK_REGIDS
	.align		4
        /*0078*/ 	.byte	0x04, 0x29
        /*007a*/ 	.short	(.L_354 - .L_353)


	//   ....[0]....
.L_353:
        /*007c*/ 	.word	0xffffffff


	//   ....[1]....
        /*0080*/ 	.word	0xffffffff


	//   ....[2]....
        /*0084*/ 	.word	0xffffffff


	//   ....[3]....
        /*0088*/ 	.word	0xffffffff


	//   ....[4]....
        /*008c*/ 	.word	0xffffffff


	//   ....[5]....
        /*0090*/ 	.word	0xffffffff


	//   ....[6]....
        /*0094*/ 	.word	0xffffffff


	//   ....[7]....
        /*0098*/ 	.word	0xffffffff


	//   ....[8]....
        /*009c*/ 	.word	0xffffffff


	//   ....[9]....
        /*00a0*/ 	.word	0xffffffff


	//   ....[10]....
        /*00a4*/ 	.word	0xffffffff


	//   ....[11]....
        /*00a8*/ 	.word	0xffffffff


	//   ....[12]....
        /*00ac*/ 	.word	0xffffffff


	//   ....[13]....
        /*00b0*/ 	.word	0xffffffff


	//   ....[14]....
        /*00b4*/ 	.word	0xffffffff


	//----- nvinfo : EIATTR_COOP_GROUP_INSTR_OFFSETS
	.align		4
.L_354:
        /*00b8*/ 	.byte	0x04, 0x28
        /*00ba*/ 	.short	(.L_356 - .L_355)


	//   ....[0]....
.L_355:
        /*00bc*/ 	.word	0x00000b10


	//   ....[1]....
        /*00c0*/ 	.word	0x00000b70


	//   ....[2]....
        /*00c4*/ 	.word	0x00000be0


	//   ....[3]....
        /*00c8*/ 	.word	0x00000c30


	//   ....[4]....
        /*00cc*/ 	.word	0x00000c60


	//   ....[5]....
        /*00d0*/ 	.word	0x00000df0


	//   ....[6]....
        /*00d4*/ 	.word	0x00000e80


	//   ....[7]....
        /*00d8*/ 	.word	0x00000ed0


	//   ....[8]....
        /*00dc*/ 	.word	0x00000f10


	//   ....[9]....
        /*00e0*/ 	.word	0x00000f50


	//   ....[10]....
        /*00e4*/ 	.word	0x00002060


	//   ....[11]....
        /*00e8*/ 	.word	0x000020f0


	//   ....[12]....
        /*00ec*/ 	.word	0x00002140


	//   ....[13]....
        /*00f0*/ 	.word	0x00002180


	//   ....[14]....
        /*00f4*/ 	.word	0x000021b0


	//----- nvinfo : EIATTR_VRC_CTA_INIT_COUNT
	.align		4
.L_356:
        /*00f8*/ 	.byte	0x02, 0x4a
	.zero		1
	.zero		1


	//----- nvinfo : EIATTR_EXIT_INSTR_OFFSETS
	.align		4
        /*00fc*/ 	.byte	0x04, 0x1c
        /*00fe*/ 	.short	(.L_358 - .L_357)


	//   ....[0]....
.L_357:
        /*0100*/ 	.word	0x000022d0


	//   ....[1]....
        /*0104*/ 	.word	0x00002310


	//----- nvinfo : EIATTR_MAX_THREADS
	.align		4
.L_358:
        /*0108*/ 	.byte	0x04, 0x05
        /*010a*/ 	.short	(.L_360 - .L_359)
.L_359:
        /*010c*/ 	.word	0x00000100
        /*0110*/ 	.word	0x00000001
        /*0114*/ 	.word	0x00000001


	//----- nvinfo : EIATTR_CRS_STACK_SIZE
	.align		4
.L_360:
        /*0118*/ 	.byte	0x04, 0x1e
        /*011a*/ 	.short	(.L_362 - .L_361)
.L_361:
        /*011c*/ 	.word	0x00000000


	//----- nvinfo : EIATTR_CBANK_PARAM_SIZE
	.align		4
.L_362:
        /*0120*/ 	.byte	0x03, 0x19
        /*0122*/ 	.short	0x003e


	//----- nvinfo : EIATTR_PARAM_CBANK
	.align		4
        /*0124*/ 	.byte	0x04, 0x0a
        /*0126*/ 	.short	(.L_364 - .L_363)
	.align		4
.L_363:
        /*0128*/ 	.word	index@(.nv.constant0._ZN3cub18CUB_300001_SM_10006detail6reduce18DeviceReduceKernelINS2_10policy_hubIijN4cuda3__47maximumIiEEE10Policy1000EN6thrust24THRUST_300001_SM_1000_NS6detail15normal_iteratorINSC_10device_ptrIiEEEEjS8_iNS5_3std3__410__identityEEEvT0_PT3_T1_NS0_13GridEvenShareISO_EET2_T4_)
        /*012c*/ 	.short	0x0380
        /*012e*/ 	.short	0x003e


	//----- nvinfo : EIATTR_SW_WAR
	.align		4
.L_364:
        /*0130*/ 	.byte	0x04, 0x36
        /*0132*/ 	.short	(.L_366 - .L_365)
.L_365:
        /*0134*/ 	.word	0x00000008
.L_366:


//--------------------- .nv.info._ZN3cub18CUB_300001_SM_10006detail6reduce28DeviceReduceSingleTileKernelINS2_10policy_hubIijN4cuda3__47maximumIiEEE10Policy1000EN6thrust24THRUST_300001_SM_1000_NS6detail15normal_iteratorINSC_10device_ptrIiEEEEPijS8_iiNS5_3std3__410__identityEEEvT0_T1_T2_T3_T4_T6_ --------------------------
	.section	.nv.info._ZN3cub18CUB_300001_SM_10006detail6reduce28DeviceReduceSingleTileKernelINS2_10policy_hubIijN4cuda3__47maximumIiEEE10Policy1000EN6thrust24THRUST_300001_SM_1000_NS6detail15normal_iteratorINSC_10device_ptrIiEEEEPijS8_iiNS5_3std3__410__identityEEEvT0_T1_T2_T3_T4_T6_,"",@"SHT_CUDA_INFO"
	.sectionflags	@""
	.align	4


	//----- nvinfo : EIATTR_CUDA_API_VERSION
	.align		4
        /*0000*/ 	.byte	0x04, 0x37
        /*0002*/ 	.short	(.L_368 - .L_367)
.L_367:
        /*0004*/ 	.word	0x00000082


	//----- nvinfo : EIATTR_KPARAM_INFO
	.align		4
.L_368:
        /*0008*/ 	.byte	0x04, 0x17
        /*000a*/ 	.short	(.L_370 - .L_369)
.L_369:
        /*000c*/ 	.word	0x00000000
        /*0010*/ 	.short	0x0005
        /*0012*/ 	.short	0x001c
        /*0014*/ 	.byte	0x00, 0xf0, 0x05, 0x00


	//----- nvinfo : EIATTR_KPARAM_INFO
	.align		4
.L_370:
        /*0018*/ 	.byte	0x04, 0x17
        /*001a*/ 	.short	(.L_372 - .L_371)
.L_371:
        /*001c*/ 	.word	0x00000000
        /*0020*/ 	.short	0x0004
        /*0022*/ 	.short	0x0018
        /*0024*/ 	.byte	0x00, 0xf0, 0x11, 0x00


	//----- nvinfo : EIATTR_KPARAM_INFO
	.align		4
.L_372:
        /*0028*/ 	.byte	0x04, 0x17
        /*002a*/ 	.short	(.L_374 - .L_373)
.L_373:
        /*002c*/ 	.word	0x00000000
        /*0030*/ 	.short	0x0003
        /*0032*/ 	.short	0x0014
        /*0034*/ 	.byte	0x00, 0xf0, 0x05, 0x00


	//----- nvinfo : EIATTR_KPARAM_INFO
	.align		4
.L_374:
        /*0038*/ 	.byte	0x04, 0x17
        /*003a*/ 	.short	(.L_376 - .L_375)
.L_375:
        /*003c*/ 	.word	0x00000000
        /*0040*/ 	.short	0x0002
        /*0042*/ 	.short	0x0010
        /*0044*/ 	.byte	0x00, 0xf0, 0x11, 0x00


	//----- nvinfo : EIATTR_KPARAM_INFO
	.align		4
.L_376:
        /*0048*/ 	.byte	0x04, 0x17
        /*004a*/ 	.short	(.L_378 - .L_377)
.L_377:
        /*004c*/ 	.word	0x00000000
        /*0050*/ 	.short	0x0001
        /*0052*/ 	.short	0x0008
        /*0054*/ 	.byte	0x00, 0xf5, 0x21, 0x00


	//----- nvinfo : EIATTR_KPARAM_INFO
	.align		4
.L_378:
        /*0058*/ 	.byte	0x04, 0x17
        /*005a*/ 	.short	(.L_380 - .L_379)
.L_379:
        /*005c*/ 	.word	0x00000000
        /*0060*/ 	.short	0x0000
        /*0062*/ 	.short	0x0000
        /*0064*/ 	.byte	0x00, 0xf0, 0x21, 0x00


	//----- nvinfo : EIATTR_SPARSE_MMA_MASK
	.align		4
.L_380:
        /*0068*/ 	.byte	0x03, 0x50
        /*006a*/ 	.short	0x0000


	//----- nvinfo : EIATTR_MAXREG_COUNT
	.align		4
        /*006c*/ 	.byte	0x03, 0x1b
        /*006e*/ 	.short	0x00ff


	//----- nvinfo : EIATTR_NUM_BARRIERS
	.align		4
        /*0070*/ 	.byte	0x02, 0x4c
        /*0072*/ 	.byte	0x01
	.zero		1


	//----- nvinfo : EIATTR_MERCURY_ISA_VERSION
	.align		4
        /*0074*/ 	.byte	0x03, 0x5f
        /*0076*/ 	.short	0x0101


	//----- nvinfo : EIATTR_COOP_GROUP_MASK_REGIDS
	.align		4
        /*0078*/ 	.byte	0x04, 0x29
        /*007a*/ 	.short	(.L_382 - .L_381)


	//   ....[0]....
.L_381:
        /*007c*/ 	.word	0xffffffff


	//   ....[1]....
        /*0080*/ 	.word	0xffffffff


	//   ....[2]....
        /*0084*/ 	.word	0xffffffff


	//   ....[3]....
        /*0088*/ 	.word	0xffffffff


	//   ....[4]....
        /*008c*/ 	.word	0xffffffff


	//   ....[5]....
        /*0090*/ 	.word	0xffffffff


	//   ....[6]....
        /*0094*/ 	.word	0xffffffff


	//   ....[7]....
        /*0098*/ 	.word	0xffffffff


	//   ....[8]....
        /*009c*/ 	.word	0xffffffff


	//   ....[9]....
        /*00a0*/ 	.word	0xffffffff


	//   ....[10]....
        /*00a4*/ 	.word	0xffffffff


	//   ....[11]....
        /*00a8*/ 	.word	0xffffffff


	//   ....[12]....
        /*00ac*/ 	.word	0xffffffff


	//   ....[13]....
        /*00b0*/ 	.word	0xffffffff


	//   ....[14]....
        /*00b4*/ 	.word	0xffffffff


	//----- nvinfo : EIATTR_COOP_GROUP_INSTR_OFFSETS
	.align		4
.L_382:
        /*00b8*/ 	.byte	0x04, 0x28
        /*00ba*/ 	.short	(.L_384 - .L_383)


	//   ....[0]....
.L_383:
        /*00bc*/ 	.word	0x00000840


	//   ....[1]....
        /*00c0*/ 	.word	0x000008a0


	//   ....[2]....
        /*00c4*/ 	.word	0x00000910


	//   ....[3]....
        /*00c8*/ 	.word	0x00000960


	//   ....[4]....
        /*00cc*/ 	.word	0x00000990


	//   ....[5]....
        /*00d0*/ 	.word	0x00000b20


	//   ....[6]....
        /*00d4*/ 	.word	0x00000bb0


	//   ....[7]....
        /*00d8*/ 	.word	0x00000c00


	//   ....[8]....
        /*00dc*/ 	.word	0x00000c40


	//   ....[9]....
        /*00e0*/ 	.word	0x00000c80


	//   ....[10]....
        /*00e4*/ 	.word	0x00001c30


	//   ....[11]....
        /*00e8*/ 	.word	0x00001cb0


	//   ....[12]....
        /*00ec*/ 	.word	0x00001d00


	//   ....[13]....
        /*00f0*/ 	.word	0x00001d40


	//   ....[14]....
        /*00f4*/ 	.word	0x00001d70


	//----- nvinfo : EIATTR_VRC_CTA_INIT_COUNT
	.align		4
.L_384:
        /*00f8*/ 	.byte	0x02, 0x4a
	.zero		1
	.zero		1


	//----- nvinfo : EIATTR_EXIT_INSTR_OFFSETS
	.align		4
        /*00fc*/ 	.byte	0x04, 0x1c
        /*00fe*/ 	.short	(.L_386 - .L_385)


	//   ....[0]....
.L_385:
        /*0100*/ 	.word	0x00000080


	//   ....[1]....
        /*0104*/ 	.word	0x000000c0


	//   ....[2]....
        /*0108*/ 	.word	0x00001e90


	//   ....[3]....
        /*010c*/ 	.word	0x00001ee0


	//----- nvinfo : EIATTR_MAX_THREADS
	.align		4
.L_386:
        /*0110*/ 	.byte	0x04, 0x05
        /*0112*/ 	.short	(.L_388 - .L_387)
.L_387:
        /*0114*/ 	.word	0x00000100
        /*0118*/ 	.word	0x00000001
        /*011c*/ 	.word	0x00000001


	//----- nvinfo : EIATTR_CRS_STACK_SIZE
	.align		4
.L_388:
        /*0120*/ 	.byte	0x04, 0x1e
        /*0122*/ 	.short	(.L_390 - .L_389)
.L_389:
        /*0124*/ 	.word	0x00000000


	//----- nvinfo : EIATTR_CBANK_PARAM_SIZE
	.align		4
.L_390:
        /*0128*/ 	.byte	0x03, 0x19
        /*012a*/ 	.short	0x001d


	//----- nvinfo : EIATTR_PARAM_CBANK
	.align		4
        /*012c*/ 	.byte	0x04, 0x0a
        /*012e*/ 	.short	(.L_392 - .L_391)
	.align		4
.L_391:
        /*0130*/ 	.word	index@(.nv.constant0._ZN3cub18CUB_300001_SM_10006detail6reduce28DeviceReduceSingleTileKernelINS2_10policy_hubIijN4cuda3__47maximumIiEEE10Policy1000EN6thrust24THRUST_300001_SM_1000_NS6detail15normal_iteratorINSC_10device_ptrIiEEEEPijS8_iiNS5_3std3__410__identityEEEvT0_T1_T2_T3_T4_T6_)
        /*0134*/ 	.short	0x0380
        /*0136*/ 	.short	0x001d


	//----- nvinfo : EIATTR_SW_WAR
	.align		4
.L_392:
        /*0138*/ 	.byte	0x04, 0x36
        /*013a*/ 	.short	(.L_394 - .L_393)
.L_393:
        /*013c*/ 	.word	0x00000008
.L_394:


//--------------------- .nv.info._ZN3cub18CUB_300001_SM_10006detail8for_each13static_kernelINS2_12policy_hub_t12policy_500_tEmN6thrust24THRUST_300001_SM_1000_NS8cuda_cub20__uninitialized_fill7functorINS7_10device_ptrIiEEiEEEEvT0_T1_ --------------------------
	.section	.nv.info._ZN3cub18CUB_300001_SM_10006detail8for_each13static_kernelINS2_12policy_hub_t12policy_500_tEmN6thrust24THRUST_300001_SM_1000_NS8cuda_cub20__uninitialized_fill7functorINS7_10device_ptrIiEEiEEEEvT0_T1_,"",@"SHT_CUDA_INFO"
	.sectionflags	@""
	.align	4


	//----- nvinfo : EIATTR_CUDA_API_VERSION
	.align		4
        /*0000*/ 	.byte	0x04, 0x37
        /*0002*/ 	.short	(.L_396 - .L_395)
.L_395:
        /*0004*/ 	.word	0x00000082


	//----- nvinfo : EIATTR_KPARAM_INFO
	.align		4
.L_396:
        /*0008*/ 	.byte	0x04, 0x17
        /*000a*/ 	.short	(.L_398 - .L_397)
.L_397:
        /*000c*/ 	.word	0x00000000
        /*0010*/ 	.short	0x0001
        /*0012*/ 	.short	0x0008
        /*0014*/ 	.byte	0x00, 0xf0, 0x41, 0x00


	//----- nvinfo : EIATTR_KPARAM_INFO
	.align		4
.L_398:
        /*0018*/ 	.byte	0x04, 0x17
        /*001a*/ 	.short	(.L_400 - .L_399)
.L_399:
        /*001c*/ 	.word	0x00000000
        /*0020*/ 	.short	0x0000
        /*0022*/ 	.short	0x0000
        /*0024*/ 	.byte	0x00, 0xf0, 0x21, 0x00


	//----- nvinfo : EIATTR_SPARSE_MMA_MASK
	.align		4
.L_400:
        /*0028*/ 	.byte	0x03, 0x50
        /*002a*/ 	.short	0x0000


	//----- nvinfo : EIATTR_MAXREG_COUNT
	.align		4
        /*002c*/ 	.byte	0x03, 0x1b
        /*002e*/ 	.short	0x00ff


	//----- nvinfo : EIATTR_MERCURY_ISA_VERSION
	.align		4
        /*0030*/ 	.byte	0x03, 0x5f
        /*0032*/ 	.short	0x0101


	//----- nvinfo : EIATTR_VRC_CTA_INIT_COUNT
	.align		4
        /*0034*/ 	.byte	0x02, 0x4a
	.zero		1
	.zero		1


	//----- nvinfo : EIATTR_EXIT_INSTR_OFFSETS
	.align		4
        /*0038*/ 	.byte	0x04, 0x1c
        /*003a*/ 	.short	(.L_402 - .L_401)


	//   ....[0]....
.L_401:
        /*003c*/ 	.word	0x00000130


	//   ....[1]....
        /*0040*/ 	.word	0x00000230


	//   ....[2]....
        /*0044*/ 	.word	0x00000260


	//----- nvinfo : EIATTR_MAX_THREADS
	.align		4
.L_402:
        /*0048*/ 	.byte	0x04, 0x05
        /*004a*/ 	.short	(.L_404 - .L_403)
.L_403:
        /*004c*/ 	.word	0x00000100
        /*0050*/ 	.word	0x00000001
        /*0054*/ 	.word	0x00000001


	//----- nvinfo : EIATTR_CBANK_PARAM_SIZE
	.align		4
.L_404:
        /*0058*/ 	.byte	0x03, 0x19
        /*005a*/ 	.short	0x0018


	//----- nvinfo : EIATTR_PARAM_CBANK
	.align		4
        /*005c*/ 	.byte	0x04, 0x0a
        /*005e*/ 	.short	(.L_406 - .L_405)
	.align		4
.L_405:
        /*0060*/ 	.word	index@(.nv.constant0._ZN3cub18CUB_300001_SM_10006detail8for_each13static_kernelINS2_12policy_hub_t12policy_500_tEmN6thrust24THRUST_300001_SM_1000_NS8cuda_cub20__uninitialized_fill7functorINS7_10device_ptrIiEEiEEEEvT0_T1_)
        /*0064*/ 	.short	0x0380
        /*0066*/ 	.short	0x0018


	//----- nvinfo : EIATTR_SW_WAR
	.align		4
.L_406:
        /*0068*/ 	.byte	0x04, 0x36
        /*006a*/ 	.short	(.L_408 - .L_407)
.L_407:
        /*006c*/ 	.word	0x00000008
.L_408:


//--------------------- .nv.info._ZN3cub18CUB_300001_SM_10006detail11EmptyKernelIvEEvv --------------------------
	.section	.nv.info._ZN3cub18CUB_300001_SM_10006detail11EmptyKernelIvEEvv,"",@"SHT_CUDA_INFO"
	.sectionflags	@""
	.align	4


	//----- nvinfo : EIATTR_CUDA_API_VERSION
	.align		4
        /*0000*/ 	.byte	0x04, 0x37
        /*0002*/ 	.short	(.L_410 - .L_409)
.L_409:
        /*0004*/ 	.word	0x00000082


	//----- nvinfo : EIATTR_SPARSE_MMA_MASK
	.align		4
.L_410:
        /*0008*/ 	.byte	0x03, 0x50
        /*000a*/ 	.short	0x0000


	//----- nvinfo : EIATTR_MAXREG_COUNT
	.align		4
        /*000c*/ 	.byte	0x03, 0x1b
        /*000e*/ 	.short	0x00ff


	//----- nvinfo : EIATTR_MERCURY_ISA_VERSION
	.align		4
        /*0010*/ 	.byte	0x03, 0x5f
        /*0012*/ 	.short	0x0101


	//----- nvinfo : EIATTR_VRC_CTA_INIT_COUNT
	.align		4
        /*0014*/ 	.byte	0x02, 0x4a
	.zero		1
	.zero		1


	//----- nvinfo : EIATTR_EXIT_INSTR_OFFSETS
	.align		4
        /*0018*/ 	.byte	0x04, 0x1c
        /*001a*/ 	.short	(.L_412 - .L_411)


	//   ....[0]....
.L_411:
        /*001c*/ 	.word	0x00000010


	//----- nvinfo : EIATTR_SW_WAR
	.align		4
.L_412:
        /*0020*/ 	.byte	0x04, 0x36
        /*0022*/ 	.short	(.L_414 - .L_413)
.L_413:
        /*0024*/ 	.word	0x00000008
.L_414:


//--------------------- .nv.callgraph             --------------------------
	.section	.nv.callgraph,"",@"SHT_CUDA_CALLGRAPH"
	.align	4
	.sectionentsize	8
	.align		4
        /*0000*/ 	.word	0x00000000
	.align		4
        /*0004*/ 	.word	0xffffffff
	.align		4
        /*0008*/ 	.word	0x00000000
	.align		4
        /*000c*/ 	.word	0xfffffffe
	.align		4
        /*0010*/ 	.word	0x00000000
	.align		4
        /*0014*/ 	.word	0xfffffffd
	.align		4
        /*0018*/ 	.word	0x00000000
	.align		4
        /*001c*/ 	.word	0xfffffffc


//--------------------- .nv.constant4             --------------------------
	.section	.nv.constant4,"a",@progbits
	.align	8
	.align		8
.nv.constant4:
        /*0000*/ 	.dword	_ZN30_INTERNAL_4152b9cc_4_k_cu_main4cuda3std3__45__cpo5beginE
	.align		8
        /*0008*/ 	.dword	_ZN30_INTERNAL_4152b9cc_4_k_cu_main4cuda3std3__45__cpo3endE
	.align		8
        /*0010*/ 	.dword	_ZN30_INTERNAL_4152b9cc_4_k_cu_main4cuda3std3__45__cpo6cbeginE
	.align		8
        /*0018*/ 	.dword	_ZN30_INTERNAL_4152b9cc_4_k_cu_main4cuda3std3__45__cpo4cendE
	.align		8
        /*0020*/ 	.dword	_ZN30_INTERNAL_4152b9cc_4_k_cu_main4cuda3std3__45__cpo6rbeginE
	.align		8
        /*0028*/ 	.dword	_ZN30_INTERNAL_4152b9cc_4_k_cu_main4cuda3std3__45__cpo4rendE
	.align		8
        /*0030*/ 	.dword	_ZN30_INTERNAL_4152b9cc_4_k_cu_main4cuda3std3__45__cpo7crbeginE
	.align		8
        /*0038*/ 	.dword	_ZN30_INTERNAL_4152b9cc_4_k_cu_main4cuda3std3__45__cpo5crendE
	.align		8
        /*0040*/ 	.dword	_ZN30_INTERNAL_4152b9cc_4_k_cu_main4cuda3std3__432_GLOBAL__N__4152b9cc_4_k_cu_main6ignoreE
	.align		8
        /*0048*/ 	.dword	_ZN30_INTERNAL_4152b9cc_4_k_cu_main4cuda3std3__419piecewise_constructE
	.align		8
        /*0050*/ 	.dword	_ZN30_INTERNAL_4152b9cc_4_k_cu_main4cuda3std3__48in_placeE
	.align		8
        /*0058*/ 	.dword	_ZN30_INTERNAL_4152b9cc_4_k_cu_main4cuda3std3__420unreachable_sentinelE
	.align		8
        /*0060*/ 	.dword	_ZN30_INTERNAL_4152b9cc_4_k_cu_main4cuda3std3__47nulloptE
	.align		8
        /*0068*/ 	.dword	_ZN30_INTERNAL_4152b9cc_4_k_cu_main4cuda3std3__48unexpectE
	.align		8
        /*0070*/ 	.dword	_ZN30_INTERNAL_4152b9cc_4_k_cu_main4cuda3std6ranges3__45__cpo4swapE
	.align		8
        /*0078*/ 	.dword	_ZN30_INTERNAL_4152b9cc_4_k_cu_main4cuda3std6ranges3__45__cpo9iter_moveE
	.align		8
        /*0080*/ 	.dword	_ZN30_INTERNAL_4152b9cc_4_k_cu_main4cuda3std6ranges3__45__cpo5beginE
	.align		8
        /*0088*/ 	.dword	_ZN30_INTERNAL_4152b9cc_4_k_cu_main4cuda3std6ranges3__45__cpo3endE
	.align		8
        /*0090*/ 	.dword	_ZN30_INTERNAL_4152b9cc_4_k_cu_main4cuda3std6ranges3__45__cpo6cbeginE
	.align		8
        /*0098*/ 	.dword	_ZN30_INTERNAL_4152b9cc_4_k_cu_main4cuda3std6ranges3__45__cpo4cendE
	.align		8
        /*00a0*/ 	.dword	_ZN30_INTERNAL_4152b9cc_4_k_cu_main4cuda3std6ranges3__45__cpo7advanceE
	.align		8
        /*00a8*/ 	.dword	_ZN30_INTERNAL_4152b9cc_4_k_cu_main4cuda3std6ranges3__45__cpo9iter_swapE
	.align		8
        /*00b0*/ 	.dword	_ZN30_INTERNAL_4152b9cc_4_k_cu_main4cuda3std6ranges3__45__cpo4nextE
	.align		8
        /*00b8*/ 	.dword	_ZN30_INTERNAL_4152b9cc_4_k_cu_main4cuda3std6ranges3__45__cpo4prevE
	.align		8
        /*00c0*/ 	.dword	_ZN30_INTERNAL_4152b9cc_4_k_cu_main4cuda3std6ranges3__45__cpo4dataE
	.align		8
        /*00c8*/ 	.dword	_ZN30_INTERNAL_4152b9cc_4_k_cu_main4cuda3std6ranges3__45__cpo5cdataE
	.align		8
        /*00d0*/ 	.dword	_ZN30_INTERNAL_4152b9cc_4_k_cu_main4cuda3std6ranges3__45__cpo4sizeE
	.align		8
        /*00d8*/ 	.dword	_ZN30_INTERNAL_4152b9cc_4_k_cu_main4cuda3std6ranges3__45__cpo5ssizeE
	.align		8
        /*00e0*/ 	.dword	_ZN30_INTERNAL_4152b9cc_4_k_cu_main4cuda3std6ranges3__45__cpo8distanceE
	.align		8
        /*00e8*/ 	.dword	_ZN30_INTERNAL_4152b9cc_4_k_cu_main6thrust24THRUST_300001_SM_1000_NS8cuda_cub3parE
	.align		8
        /*00f0*/ 	.dword	_ZN30_INTERNAL_4152b9cc_4_k_cu_main6thrust24THRUST_300001_SM_1000_NS8cuda_cub10par_nosyncE
	.align		8
        /*00f8*/ 	.dword	_ZN30_INTERNAL_4152b9cc_4_k_cu_main6thrust24THRUST_300001_SM_1000_NS6system6detail10sequential3seqE
	.align		8
        /*0100*/ 	.dword	_ZN30_INTERNAL_4152b9cc_4_k_cu_main6thrust24THRUST_300001_SM_1000_NS6system3cpp3parE
	.align		8
        /*0108*/ 	.dword	_ZN30_INTERNAL_4152b9cc_4_k_cu_main6thrust24THRUST_300001_SM_1000_NS12placeholders2_1E
	.align		8
        /*0110*/ 	.dword	_ZN30_INTERNAL_4152b9cc_4_k_cu_main6thrust24THRUST_300001_SM_1000_NS12placeholders2_2E
	.align		8
        /*0118*/ 	.dword	_ZN30_INTERNAL_4152b9cc_4_k_cu_main6thrust24THRUST_300001_SM_1000_NS12placeholders2_3E
	.align		8
        /*0120*/ 	.dword	_ZN30_INTERNAL_4152b9cc_4_k_cu_main6thrust24THRUST_300001_SM_1000_NS12placeholders2_4E
	.align		8
        /*0128*/ 	.dword	_ZN30_INTERNAL_4152b9cc_4_k_cu_main6thrust24THRUST_300001_SM_1000_NS12placeholders2_5E
	.align		8
        /*0130*/ 	.dword	_ZN30_INTERNAL_4152b9cc_4_k_cu_main6thrust24THRUST_300001_SM_1000_NS12placeholders2_6E
	.align		8
        /*0138*/ 	.dword	_ZN30_INTERNAL_4152b9cc_4_k_cu_main6thrust24THRUST_300001_SM_1000_NS12placeholders2_7E
	.align		8
        /*0140*/ 	.dword	_ZN30_INTERNAL_4152b9cc_4_k_cu_main6thrust24THRUST_300001_SM_1000_NS12placeholders2_8E
	.align		8
        /*0148*/ 	.dword	_ZN30_INTERNAL_4152b9cc_4_k_cu_main6thrust24THRUST_300001_SM_1000_NS12placeholders2_9E
	.align		8
        /*0150*/ 	.dword	_ZN30_INTERNAL_4152b9cc_4_k_cu_main6thrust24THRUST_300001_SM_1000_NS12placeholders3_10E
	.align		8
        /*0158*/ 	.dword	_ZN30_INTERNAL_4152b9cc_4_k_cu_main6thrust24THRUST_300001_SM_1000_NS3seqE
	.align		8
        /*0160*/ 	.dword	_ZN30_INTERNAL_4152b9cc_4_k_cu_main6thrust24THRUST_300001_SM_1000_NS6deviceE


//--------------------- .text._ZN3cub18CUB_300001_SM_10006detail10radix_sort29DeviceRadixSortOnesweepKernelINS1_5radix10policy_hubIiNS0_8NullTypeEyE10Policy1000ELNS0_9SortOrderE0EiS6_yiiNS1_21identity_decomposer_tEEEvPT5_SC_PT3_PKSD_PT1_PKSH_PT2_PKSL_T4_iiT6_ --------------------------
	.section	.text._ZN3cub18CUB_300001_SM_10006detail10radix_sort29DeviceRadixSortOnesweepKernelINS1_5radix10policy_hubIiNS0_8NullTypeEyE10Policy1000ELNS0_9SortOrderE0EiS6_yiiNS1_21identity_decomposer_tEEEvPT5_SC_PT3_PKSD_PT1_PKSH_PT2_PKSL_T4_iiT6_,"ax",@progbits
	.align	128
        .global         _ZN3cub18CUB_300001_SM_10006detail10radix_sort29DeviceRadixSortOnesweepKernelINS1_5radix10policy_hubIiNS0_8NullTypeEyE10Policy1000ELNS0_9SortOrderE0EiS6_yiiNS1_21identity_decomposer_tEEEvPT5_SC_PT3_PKSD_PT1_PKSH_PT2_PKSL_T4_iiT6_
        .type           _ZN3cub18CUB_300001_SM_10006detail10radix_sort29DeviceRadixSortOnesweepKernelINS1_5radix10policy_hubIiNS0_8NullTypeEyE10Policy1000ELNS0_9SortOrderE0EiS6_yiiNS1_21identity_decomposer_tEEEvPT5_SC_PT3_PKSD_PT1_PKSH_PT2_PKSL_T4_iiT6_,@function
        .size           _ZN3cub18CUB_300001_SM_10006detail10radix_sort29DeviceRadixSortOnesweepKernelINS1_5radix10policy_hubIiNS0_8NullTypeEyE10Policy1000ELNS0_9SortOrderE0EiS6_yiiNS1_21identity_decomposer_tEEEvPT5_SC_PT3_PKSD_PT1_PKSH_PT2_PKSL_T4_iiT6_,(.L_x_460 - _ZN3cub18CUB_300001_SM_10006detail10radix_sort29DeviceRadixSortOnesweepKernelINS1_5radix10policy_hubIiNS0_8NullTypeEyE10Policy1000ELNS0_9SortOrderE0EiS6_yiiNS1_21identity_decomposer_tEEEvPT5_SC_PT3_PKSD_PT1_PKSH_PT2_PKSL_T4_iiT6_)
        .other          _ZN3cub18CUB_300001_SM_10006detail10radix_sort29DeviceRadixSortOnesweepKernelINS1_5radix10policy_hubIiNS0_8NullTypeEyE10Policy1000ELNS0_9SortOrderE0EiS6_yiiNS1_21identity_decomposer_tEEEvPT5_SC_PT3_PKSD_PT1_PKSH_PT2_PKSL_T4_iiT6_,@"STO_CUDA_ENTRY STV_DEFAULT"
_ZN3cub18CUB_300001_SM_10006detail10radix_sort29DeviceRadixSortOnesweepKernelINS1_5radix10policy_hubIiNS0_8NullTypeEyE10Policy1000ELNS0_9SortOrderE0EiS6_yiiNS1_21identity_decomposer_tEEEvPT5_SC_PT3_PKSD_PT1_PKSH_PT2_PKSL_T4_iiT6_:
.text._ZN3cub18CUB_300001_SM_10006detail10radix_sort29DeviceRadixSortOnesweepKernelINS1_5radix10policy_hubIiNS0_8NullTypeEyE10Policy1000ELNS0_9SortOrderE0EiS6_yiiNS1_21identity_decomposer_tEEEvPT5_SC_PT3_PKSD_PT1_PKSH_PT2_PKSL_T4_iiT6_:
[----:B------:R-:W-:Y:S01]  /*0000*/  LDC R1, c[0x0][0x37c] ;  /* 0x0000df00ff017b82 */ /* 0x000fe20000000800 */
[----:B------:R-:W0:Y:S01]  /*0010*/  S2R R3, SR_TID.X ;  /* 0x0000000000037919 */ /* 0x000e220000002100 */
[----:B------:R-:W1:Y:S01]  /*0020*/  LDCU.64 UR8, c[0x0][0x358] ;  /* 0x00006b00ff0877ac */ /* 0x000e620008000a00 */
[----:B------:R-:W-:Y:S01]  /*0030*/  BSSY.RECONVERGENT B0, `(.L_x_0) ;  /* 0x000000a000007945 */ /* 0x000fe20003800200 */
[----:B0-----:R-:W-:-:S13]  /*0040*/  ISETP.NE.AND P0, PT, R3, RZ, PT ;  /* 0x000000ff0300720c */ /* 0x001fda0003f05270 */
[----:B-1----:R-:W-:Y:S05]  /*0050*/  @P0 BRA `(.L_x_1) ;  /* 0x00000000001c0947 */ /* 0x002fea0003800000 */
[----:B------:R-:W0:Y:S01]  /*0060*/  LDC.64 R4, c[0x0][0x388] ;  /* 0x0000e200ff047b82 */ /* 0x000e220000000a00 */
[----:B------:R-:W-:-:S05]  /*0070*/  IMAD.MOV.U32 R7, RZ, RZ, 0x1 ;  /* 0x00000001ff077424 */ /* 0x000fca00078e00ff */
[----:B0-----:R-:W2:Y:S02]  /*0080*/  ATOMG.E.ADD.STRONG.GPU PT, R4, desc[UR8][R4.64], R7 ;  /* 0x80000007040479a8 */ /* 0x001ea400081ef108 */
[----:B------:R-:W0:Y:S01]  /*0090*/  S2UR UR5, SR_CgaCtaId ;  /* 0x00000000000579c3 */ /* 0x000e220000008800 */
[----:B------:R-:W-:Y:S02]  /*00a0*/  UMOV UR4, 0x400 ;  /* 0x0000040000047882 */ /* 0x000fe40000000000 */
[----:B0-----:R-:W-:-:S09]  /*00b0*/  ULEA UR4, UR5, UR4, 0x18 ;  /* 0x0000000405047291 */ /* 0x001fd2000f8ec0ff */
[----:B--2---:R0:W-:Y:S03]  /*00c0*/  STS [UR4+0x7200], R4 ;  /* 0x00720004ff007988 */ /* 0x0041e60008000804 */
.L_x_1:
[----:B------:R-:W-:Y:S05]  /*00d0*/  BSYNC.RECONVERGENT B0 ;  /* 0x0000000000007941 */ /* 0x000fea0003800200 */
.L_x_0:
[----:B------:R-:W1:Y:S08]  /*00e0*/  S2UR UR5, SR_CgaCtaId ;  /* 0x00000000000579c3 */ /* 0x000e700000008800 */
[----:B------:R-:W-:Y:S06]  /*00f0*/  BAR.SYNC.DEFER_BLOCKING 0x0 ;  /* 0x0000000000007b1d */ /* 0x000fec0000010000 */
[----:B------:R-:W-:Y:S01]  /*0100*/  UMOV UR4, 0x400 ;  /* 0x0000040000047882 */ /* 0x000fe20000000000 */
[----:B------:R-:W2:Y:S01]  /*0110*/  S2R R46, SR_LANEID ;  /* 0x00000000002e7919 */ /* 0x000ea20000000000 */
[----:B-1----:R-:W-:Y:S01]  /*0120*/  ULEA UR4, UR5, UR4, 0x18 ;  /* 0x0000000405047291 */ /* 0x002fe2000f8ec0ff */
[----:B------:R-:W1:Y:S08]  /*0130*/  LDCU UR5, c[0x0][0x3c0] ;  /* 0x00007800ff0577ac */ /* 0x000e700008000800 */
[----:B------:R-:W3:Y:S02]  /*0140*/  LDS R0, [UR4+0x7200] ;  /* 0x00720004ff007984 */ /* 0x000ee40008000800 */
[----:B---3--:R-:W-:-:S13]  /*0150*/  R2UR UR7, R0 ;  /* 0x00000000000772ca */ /* 0x008fda00000e0000 */
[----:B------:R-:W-:-:S04]  /*0160*/  UIMAD UR6, UR7, 0x1c80, URZ ;  /* 0x00001c80070678a4 */ /* 0x000fc8000f8e02ff */
[----:B------:R-:W-:Y:S02]  /*0170*/  UIADD3 UR10, UPT, UPT, UR6, 0x1c80, URZ ;  /* 0x00001c80060a7890 */ /* 0x000fe4000fffe0ff */
[----:B------:R-:W-:Y:S02]  /*0180*/  USHF.R.S32.HI UR11, URZ, 0x1f, UR6 ;  /* 0x0000001fff0b7899 */ /* 0x000fe40008011406 */
[----:B-1----:R-:W-:-:S09]  /*0190*/  UISETP.GT.AND UP0, UPT, UR10, UR5, UPT ;  /* 0x000000050a00728c */ /* 0x002fd2000bf04270 */
[----:B--2---:R-:W-:Y:S05]  /*01a0*/  BRA.U UP0, `(.L_x_2) ;  /* 0x0000000100707547 */ /* 0x004fea000b800000 */
[----:B------:R-:W0:Y:S01]  /*01b0*/  LDCU.64 UR12, c[0x0][0x3a8] ;  /* 0x00007500ff0c77ac */ /* 0x000e220008000a00 */
[C---:B------:R-:W-:Y:S02]  /*01c0*/  LOP3.LUT R0, R3.reuse, 0x1f, RZ, 0xc0, !PT ;  /* 0x0000001f03007812 */ /* 0x040fe400078ec0ff */
[----:B------:R-:W-:-:S05]  /*01d0*/  LOP3.LUT R5, R3, 0x3e0, RZ, 0xc0, !PT ;  /* 0x000003e003057812 */ /* 0x000fca00078ec0ff */
[----:B------:R-:W-:-:S05]  /*01e0*/  IMAD R0, R5, 0x13, R0 ;  /* 0x0000001305007824 */ /* 0x000fca00078e0200 */
[----:B------:R-:W-:-:S05]  /*01f0*/  IADD3 R0, P0, PT, R0, UR6, RZ ;  /* 0x0000000600007c10 */ /* 0x000fca000ff1e0ff */
[----:B------:R-:W-:Y:S01]  /*0200*/  IMAD.X R5, RZ, RZ, UR11, P0 ;  /* 0x0000000bff057e24 */ /* 0x000fe200080e06ff */
[----:B0-----:R-:W-:-:S04]  /*0210*/  LEA R4, P0, R0, UR12, 0x2 ;  /* 0x0000000c00047c11 */ /* 0x001fc8000f8010ff */
[----:B------:R-:W-:-:S05]  /*0220*/  LEA.HI.X R5, R0, UR13, R5, 0x2, P0 ;  /* 0x0000000d00057c11 */ /* 0x000fca00080f1405 */
[----:B------:R0:W5:Y:S04]  /*0230*/  LDG.E R44, desc[UR8][R4.64] ;  /* 0x00000008042c7981 */ /* 0x000168000c1e1900 */
        /* <DEDUP_REMOVED lines=17> */
[----:B------:R0:W5:Y:S01]  /*0350*/  LDG.E R24, desc[UR8][R4.64+0x900] ;  /* 0x0009000804187981 */ /* 0x000162000c1e1900 */
[----:B------:R-:W-:Y:S05]  /*0360*/  BRA `(.L_x_3) ;  /* 0x0000000400507947 */ /* 0x000fea0003800000 */
.L_x_2:
[C---:B------:R-:W-:Y:S01]  /*0370*/  LOP3.LUT R0, R3.reuse, 0x1f, RZ, 0xc0, !PT ;  /* 0x0000001f03007812 */ /* 0x040fe200078ec0ff */
[----:B------:R-:W1:Y:S01]  /*0380*/  LDCU.64 UR12, c[0x0][0x3a8] ;  /* 0x00007500ff0c77ac */ /* 0x000e620008000a00 */
[----:B------:R-:W-:Y:S01]  /*0390*/  LOP3.LUT R5, R3, 0x3e0, RZ, 0xc0, !PT ;  /* 0x000003e003057812 */ /* 0x000fe200078ec0ff */
[----:B------:R-:W-:Y:S01]  /*03a0*/  IMAD.MOV.U32 R44, RZ, RZ, 0x7fffffff ;  /* 0x7fffffffff2c7424 */ /* 0x000fe200078e00ff */
[----:B------:R-:W-:Y:S01]  /*03b0*/  UIADD3 UR5, UPT, UPT, -UR6, UR5, URZ ;  /* 0x0000000506057290 */ /* 0x000fe2000fffe1ff */
[----:B------:R-:W-:Y:S02]  /*03c0*/  IMAD.MOV.U32 R42, RZ, RZ, 0x7fffffff ;  /* 0x7fffffffff2a7424 */ /* 0x000fe400078e00ff */
[----:B------:R-:W-:Y:S02]  /*03d0*/  IMAD R7, R5, 0x13, R0 ;  /* 0x0000001305077824 */ /* 0x000fe400078e0200 */
[----:B------:R-:W-:Y:S02]  /*03e0*/  IMAD.MOV.U32 R43, RZ, RZ, 0x7fffffff ;  /* 0x7fffffffff2b7424 */ /* 0x000fe400078e00ff */
[C---:B------:R-:W-:Y:S01]  /*03f0*/  VIADD R0, R7.reuse, 0x20 ;  /* 0x0000002007007836 */ /* 0x040fe20000000000 */
[C---:B------:R-:W-:Y:S01]  /*0400*/  ISETP.GE.AND P1, PT, R7.reuse, UR5, PT ;  /* 0x0000000507007c0c */ /* 0x040fe2000bf26270 */
[----:B------:R-:W-:-:S02]  /*0410*/  VIADD R5, R7, 0x60 ;  /* 0x0000006007057836 */ /* 0x000fc40000000000 */
[C---:B0-----:R-:W-:Y:S01]  /*0420*/  VIADD R4, R7.reuse, 0x40 ;  /* 0x0000004007047836 */ /* 0x041fe20000000000 */
[----:B------:R-:W-:Y:S01]  /*0430*/  ISETP.GE.AND P2, PT, R0, UR5, PT ;  /* 0x0000000500007c0c */ /* 0x000fe2000bf46270 */
[C---:B------:R-:W-:Y:S01]  /*0440*/  VIADD R8, R7.reuse, 0xa0 ;  /* 0x000000a007087836 */ /* 0x040fe20000000000 */
[C---:B------:R-:W-:Y:S01]  /*0450*/  IADD3 R0, P0, PT, R7.reuse, UR6, RZ ;  /* 0x0000000607007c10 */ /* 0x040fe2000ff1e0ff */
[----:B------:R-:W-:Y:S01]  /*0460*/  VIADD R6, R7, 0x80 ;  /* 0x0000008007067836 */ /* 0x000fe20000000000 */
[----:B------:R-:W-:Y:S01]  /*0470*/  ISETP.GE.AND P4, PT, R5, UR5, PT ;  /* 0x0000000505007c0c */ /* 0x000fe2000bf86270 */
[----:B------:R-:W-:Y:S01]  /*0480*/  VIADD R9, R7, 0xc0 ;  /* 0x000000c007097836 */ /* 0x000fe20000000000 */
[----:B------:R-:W-:Y:S01]  /*0490*/  ISETP.GE.AND P3, PT, R4, UR5, PT ;  /* 0x0000000504007c0c */ /* 0x000fe2000bf66270 */
[----:B------:R-:W-:Y:S01]  /*04a0*/  IMAD.X R5, RZ, RZ, UR11, P0 ;  /* 0x0000000bff057e24 */ /* 0x000fe200080e06ff */
[----:B-1----:R-:W-:Y:S02]  /*04b0*/  LEA R4, P0, R0, UR12, 0x2 ;  /* 0x0000000c00047c11 */ /* 0x002fe4000f8010ff */
[----:B------:R-:W-:-:S02]  /*04c0*/  ISETP.GE.AND P6, PT, R8, UR5, PT ;  /* 0x0000000508007c0c */ /* 0x000fc4000bfc6270 */
[----:B------:R-:W-:Y:S01]  /*04d0*/  LEA.HI.X R5, R0, UR13, R5, 0x2, P0 ;  /* 0x0000000d00057c11 */ /* 0x000fe200080f1405 */
[----:B------:R-:W-:Y:S01]  /*04e0*/  VIADD R0, R7, 0xe0 ;  /* 0x000000e007007836 */ /* 0x000fe20000000000 */
[----:B------:R-:W-:Y:S01]  /*04f0*/  ISETP.GE.AND P5, PT, R6, UR5, PT ;  /* 0x0000000506007c0c */ /* 0x000fe2000bfa6270 */
[----:B------:R-:W-:Y:S01]  /*0500*/  IMAD.MOV.U32 R8, RZ, RZ, 0x7fffffff ;  /* 0x7fffffffff087424 */ /* 0x000fe200078e00ff */
[----:B------:R-:W-:Y:S01]  /*0510*/  ISETP.GE.AND P0, PT, R9, UR5, PT ;  /* 0x0000000509007c0c */ /* 0x000fe2000bf06270 */
[----:B------:R1:W5:Y:S01]  /*0520*/  @!P1 LDG.E R44, desc[UR8][R4.64] ;  /* 0x00000008042c9981 */ /* 0x000362000c1e1900 */
[----:B------:R-:W-:Y:S01]  /*0530*/  ISETP.GE.AND P1, PT, R0, UR5, PT ;  /* 0x0000000500007c0c */ /* 0x000fe2000bf26270 */
[C---:B------:R-:W-:Y:S02]  /*0540*/  VIADD R0, R7.reuse, 0x120 ;  /* 0x0000012007007836 */ /* 0x040fe40000000000 */
[----:B------:R1:W5:Y:S01]  /*0550*/  @!P3 LDG.E R42, desc[UR8][R4.64+0x100] ;  /* 0x00010008042ab981 */ /* 0x000362000c1e1900 */
[----:B------:R-:W-:-:S02]  /*0560*/  VIADD R6, R7, 0x100 ;  /* 0x0000010007067836 */ /* 0x000fc40000000000 */
[----:B------:R-:W-:Y:S01]  /*0570*/  ISETP.GE.AND P3, PT, R0, UR5, PT ;  /* 0x0000000500007c0c */ /* 0x000fe2000bf66270 */
[----:B------:R-:W-:Y:S01]  /*0580*/  VIADD R0, R7, 0x140 ;  /* 0x0000014007007836 */ /* 0x000fe20000000000 */
[----:B------:R1:W5:Y:S01]  /*0590*/  @!P4 LDG.E R8, desc[UR8][R4.64+0x180] ;  /* 0x000180080408c981 */ /* 0x000362000c1e1900 */
[----:B------:R-:W-:-:S03]  /*05a0*/  IMAD.MOV.U32 R10, RZ, RZ, 0x7fffffff ;  /* 0x7fffffffff0a7424 */ /* 0x000fc600078e00ff */
[----:B------:R-:W-:Y:S01]  /*05b0*/  ISETP.GE.AND P4, PT, R0, UR5, PT ;  /* 0x0000000500007c0c */ /* 0x000fe2000bf86270 */
[C---:B------:R-:W-:Y:S01]  /*05c0*/  VIADD R0, R7.reuse, 0x180 ;  /* 0x0000018007007836 */ /* 0x040fe20000000000 */
[----:B------:R1:W5:Y:S01]  /*05d0*/  @!P2 LDG.E R43, desc[UR8][R4.64+0x80] ;  /* 0x00008008042ba981 */ /* 0x000362000c1e1900 */
[----:B------:R-:W-:Y:S01]  /*05e0*/  ISETP.GE.AND P2, PT, R6, UR5, PT ;  /* 0x0000000506007c0c */ /* 0x000fe2000bf46270 */
[----:B------:R-:W-:Y:S02]  /*05f0*/  IMAD.MOV.U32 R12, RZ, RZ, 0x7fffffff ;  /* 0x7fffffffff0c7424 */ /* 0x000fe400078e00ff */
[----:B------:R1:W5:Y:S01]  /*0600*/  @!P6 LDG.E R10, desc[UR8][R4.64+0x280] ;  /* 0x00028008040ae981 */ /* 0x000362000c1e1900 */
[----:B------:R-:W-:Y:S01]  /*0610*/  ISETP.GE.AND P6, PT, R0, UR5, PT ;  /* 0x0000000500007c0c */ /* 0x000fe2000bfc6270 */
[C---:B------:R-:W-:Y:S02]  /*0620*/  VIADD R0, R7.reuse, 0x1a0 ;  /* 0x000001a007007836 */ /* 0x040fe40000000000 */
[----:B------:R-:W-:Y:S01]  /*0630*/  IMAD.MOV.U32 R9, RZ, RZ, 0x7fffffff ;  /* 0x7fffffffff097424 */ /* 0x000fe200078e00ff */
[----:B------:R1:W5:Y:S01]  /*0640*/  @!P0 LDG.E R12, desc[UR8][R4.64+0x300] ;  /* 0x00030008040c8981 */ /* 0x000362000c1e1900 */
[----:B------:R-:W-:Y:S01]  /*0650*/  VIADD R6, R7, 0x160 ;  /* 0x0000016007067836 */ /* 0x000fe20000000000 */
[----:B------:R-:W-:Y:S01]  /*0660*/  ISETP.GE.AND P0, PT, R0, UR5, PT ;  /* 0x0000000500007c0c */ /* 0x000fe2000bf06270 */
[----:B------:R-:W-:-:S02]  /*0670*/  IMAD.MOV.U32 R14, RZ, RZ, 0x7fffffff ;  /* 0x7fffffffff0e7424 */ /* 0x000fc400078e00ff */
[C---:B------:R-:W-:Y:S01]  /*0680*/  VIADD R0, R7.reuse, 0x1e0 ;  /* 0x000001e007007836 */ /* 0x040fe20000000000 */
[----:B------:R1:W5:Y:S01]  /*0690*/  @!P5 LDG.E R9, desc[UR8][R4.64+0x200] ;  /* 0x000200080409d981 */ /* 0x000362000c1e1900 */
[----:B------:R-:W-:Y:S01]  /*06a0*/  ISETP.GE.AND P5, PT, R6, UR5, PT ;  /* 0x0000000506007c0c */ /* 0x000fe2000bfa6270 */
[----:B------:R-:W-:Y:S02]  /*06b0*/  IMAD.MOV.U32 R13, RZ, RZ, 0x7fffffff ;  /* 0x7fffffffff0d7424 */ /* 0x000fe400078e00ff */
[----:B------:R1:W5:Y:S01]  /*06c0*/  @!P2 LDG.E R14, desc[UR8][R4.64+0x400] ;  /* 0x00040008040ea981 */ /* 0x000362000c1e1900 */
[----:B------:R-:W-:Y:S01]  /*06d0*/  IMAD.MOV.U32 R15, RZ, RZ, 0x7fffffff ;  /* 0x7fffffffff0f7424 */ /* 0x000fe200078e00ff */
[----:B------:R-:W-:Y:S01]  /*06e0*/  ISETP.GE.AND P2, PT, R0, UR5, PT ;  /* 0x0000000500007c0c */ /* 0x000fe2000bf46270 */
[C---:B------:R-:W-:Y:S01]  /*06f0*/  VIADD R6, R7.reuse, 0x1c0 ;  /* 0x000001c007067836 */ /* 0x040fe20000000000 */
[----:B------:R1:W5:Y:S01]  /*0700*/  @!P1 LDG.E R13, desc[UR8][R4.64+0x380] ;  /* 0x00038008040d9981 */ /* 0x000362000c1e1900 */
[----:B------:R-:W-:-:S02]  /*0710*/  VIADD R0, R7, 0x200 ;  /* 0x0000020007007836 */ /* 0x000fc40000000000 */
[----:B------:R-:W-:Y:S01]  /*0720*/  IMAD.MOV.U32 R16, RZ, RZ, 0x7fffffff ;  /* 0x7fffffffff107424 */ /* 0x000fe200078e00ff */
[----:B------:R1:W5:Y:S01]  /*0730*/  @!P3 LDG.E R15, desc[UR8][R4.64+0x480] ;  /* 0x00048008040fb981 */ /* 0x000362000c1e1900 */
[----:B------:R-:W-:Y:S01]  /*0740*/  IMAD.MOV.U32 R17, RZ, RZ, 0x7fffffff ;  /* 0x7fffffffff117424 */ /* 0x000fe200078e00ff */
[----:B------:R-:W-:Y:S01]  /*0750*/  ISETP.GE.AND P1, PT, R6, UR5, PT ;  /* 0x0000000506007c0c */ /* 0x000fe2000bf26270 */
[C---:B------:R-:W-:Y:S01]  /*0760*/  VIADD R6, R7.reuse, 0x220 ;  /* 0x0000022007067836 */ /* 0x040fe20000000000 */
[----:B------:R-:W-:Y:S01]  /*0770*/  ISETP.GE.AND P3, PT, R0, UR5, PT ;  /* 0x0000000500007c0c */ /* 0x000fe2000bf66270 */
[----:B------:R-:W-:Y:S01]  /*0780*/  VIADD R0, R7, 0x240 ;  /* 0x0000024007007836 */ /* 0x000fe20000000000 */
[----:B------:R1:W5:Y:S02]  /*0790*/  @!P4 LDG.E R16, desc[UR8][R4.64+0x500] ;  /* 0x000500080410c981 */ /* 0x000364000c1e1900 */
[----:B------:R-:W-:Y:S02]  /*07a0*/  ISETP.GE.AND P4, PT, R6, UR5, PT ;  /* 0x0000000506007c0c */ /* 0x000fe4000bf86270 */
[----:B------:R1:W5:Y:S01]  /*07b0*/  @!P5 LDG.E R17, desc[UR8][R4.64+0x580] ;  /* 0x000580080411d981 */ /* 0x000362000c1e1900 */
[----:B------:R-:W-:Y:S01]  /*07c0*/  ISETP.GE.AND P5, PT, R0, UR5, PT ;  /* 0x0000000500007c0c */ /* 0x000fe2000bfa6270 */
[----:B------:R-:W-:-:S02]  /*07d0*/  IMAD.MOV.U32 R18, RZ, RZ, 0x7fffffff ;  /* 0x7fffffffff127424 */ /* 0x000fc400078e00ff */
[----:B------:R-:W-:Y:S02]  /*07e0*/  IMAD.MOV.U32 R19, RZ, RZ, 0x7fffffff ;  /* 0x7fffffffff137424 */ /* 0x000fe400078e00ff */
[----:B------:R-:W-:Y:S02]  /*07f0*/  IMAD.MOV.U32 R20, RZ, RZ, 0x7fffffff ;  /* 0x7fffffffff147424 */ /* 0x000fe400078e00ff */
[----:B------:R-:W-:Y:S01]  /*0800*/  IMAD.MOV.U32 R21, RZ, RZ, 0x7fffffff ;  /* 0x7fffffffff157424 */ /* 0x000fe200078e00ff */
[----:B------:R1:W5:Y:S01]  /*0810*/  @!P6 LDG.E R18, desc[UR8][R4.64+0x600] ;  /* 0x000600080412e981 */ /* 0x000362000c1e1900 */
[----:B------:R-:W-:Y:S02]  /*0820*/  IMAD.MOV.U32 R22, RZ, RZ, 0x7fffffff ;  /* 0x7fffffffff167424 */ /* 0x000fe400078e00ff */
[----:B------:R-:W-:Y:S01]  /*0830*/  IMAD.MOV.U32 R23, RZ, RZ, 0x7fffffff ;  /* 0x7fffffffff177424 */ /* 0x000fe200078e00ff */
[----:B------:R1:W5:Y:S01]  /*0840*/  @!P0 LDG.E R19, desc[UR8][R4.64+0x680] ;  /* 0x0006800804138981 */ /* 0x000362000c1e1900 */
[----:B------:R-:W-:-:S03]  /*0850*/  IMAD.MOV.U32 R24, RZ, RZ, 0x7fffffff ;  /* 0x7fffffffff187424 */ /* 0x000fc600078e00ff */
[----:B------:R1:W5:Y:S04]  /*0860*/  @!P1 LDG.E R20, desc[UR8][R4.64+0x700] ;  /* 0x0007000804149981 */ /* 0x000368000c1e1900 */
[----:B------:R1:W5:Y:S04]  /*0870*/  @!P2 LDG.E R21, desc[UR8][R4.64+0x780] ;  /* 0x000780080415a981 */ /* 0x000368000c1e1900 */
[----:B------:R1:W5:Y:S04]  /*0880*/  @!P3 LDG.E R22, desc[UR8][R4.64+0x800] ;  /* 0x000800080416b981 */ /* 0x000368000c1e1900 */
[----:B------:R1:W5:Y:S04]  /*0890*/  @!P4 LDG.E R23, desc[UR8][R4.64+0x880] ;  /* 0x000880080417c981 */ /* 0x000368000c1e1900 */
[----:B------:R1:W5:Y:S02]  /*08a0*/  @!P5 LDG.E R24, desc[UR8][R4.64+0x900] ;  /* 0x000900080418d981 */ /* 0x000364000c1e1900 */
.L_x_3:
[----:B01----:R-:W-:Y:S01]  /*08b0*/  VIMNMX R5, PT, PT, R46, 0xe0, !PT ;  /* 0x000000e02e057848 */ /* 0x003fe20007fe0100 */
[----:B------:R-:W0:Y:S01]  /*08c0*/  LDCU UR5, c[0x0][0x3c8] ;  /* 0x00007900ff0577ac */ /* 0x000e220008000800 */
[----:B------:R-:W-:Y:S01]  /*08d0*/  SHF.R.U32.HI R0, RZ, 0x5, R3 ;  /* 0x00000005ff007819 */ /* 0x000fe20000011603 */
[----:B------:R-:W-:Y:S01]  /*08e0*/  BSSY.RECONVERGENT B0, `(.L_x_4) ;  /* 0x0000026000007945 */ /* 0x000fe20003800200 */
[--C-:B------:R-:W-:Y:S01]  /*08f0*/  IADD3 R5, PT, PT, R5, 0x1f, -R46.reuse ;  /* 0x0000001f05057810 */ /* 0x100fe20007ffe82e */
[----:B------:R-:W-:Y:S01]  /*0900*/  UMOV UR6, 0xffffffff ;  /* 0xffffffff00067882 */ /* 0x000fe20000000000 */
[----:B------:R-:W-:Y:S02]  /*0910*/  IMAD.MOV.U32 R7, RZ, RZ, R46 ;  /* 0x000000ffff077224 */ /* 0x000fe400078e002e */
[C---:B------:R-:W-:Y:S02]  /*0920*/  ISETP.GE.U32.AND P0, PT, R5.reuse, 0x1e0, PT ;  /* 0x000001e00500780c */ /* 0x040fe40003f06070 */
[----:B------:R-:W-:Y:S01]  /*0930*/  LEA.HI R6, R5, 0x1, RZ, 0x1b ;  /* 0x0000000105067811 */ /* 0x000fe200078fd8ff */
[----:B------:R-:W-:-:S03]  /*0940*/  IMAD.SHL.U32 R5, R0, 0x400, RZ ;  /* 0x0000040000057824 */ /* 0x000fc600078e00ff */
[----:B------:R-:W-:-:S04]  /*0950*/  LOP3.LUT R25, R6, 0xf, RZ, 0xc0, !PT ;  /* 0x0000000f06197812 */ /* 0x000fc800078ec0ff */
[----:B------:R-:W-:Y:S01]  /*0960*/  ISETP.NE.AND P1, PT, R25, RZ, PT ;  /* 0x000000ff1900720c */ /* 0x000fe20003f25270 */
[----:B0-----:R-:W-:Y:S02]  /*0970*/  USHF.L.U32 UR5, UR6, UR5, URZ ;  /* 0x0000000506057299 */ /* 0x001fe400080006ff */
[----:B------:R-:W-:Y:S10]  /*0980*/  @!P0 BRA `(.L_x_5) ;  /* 0x00000000006c8947 */ /* 0x000ff40003800000 */
[----:B------:R-:W-:Y:S01]  /*0990*/  IMAD R4, R46, 0x4, R5 ;  /* 0x000000042e047824 */ /* 0x000fe200078e0205 */
[----:B------:R-:W-:Y:S01]  /*09a0*/  LOP3.LUT R0, R6, 0xffffff0, RZ, 0xc0, !PT ;  /* 0x0ffffff006007812 */ /* 0x000fe200078ec0ff */
[----:B------:R-:W-:Y:S02]  /*09b0*/  IMAD.U32 R11, RZ, RZ, UR4 ;  /* 0x00000004ff0b7e24 */ /* 0x000fe4000f8e00ff */
[----:B------:R-:W-:Y:S02]  /*09c0*/  IMAD.MOV.U32 R7, RZ, RZ, R46 ;  /* 0x000000ffff077224 */ /* 0x000fe400078e002e */
[----:B------:R-:W-:Y:S01]  /*09d0*/  IMAD.MOV R0, RZ, RZ, -R0 ;  /* 0x000000ffff007224 */ /* 0x000fe200078e0a00 */
[----:B------:R-:W-:-:S07]  /*09e0*/  IADD3 R4, PT, PT, R4, 0x400, R11 ;  /* 0x0000040004047810 */ /* 0x000fce0007ffe00b */
.L_x_6:
[----:B------:R-:W-:Y:S01]  /*09f0*/  VIADD R0, R0, 0x10 ;  /* 0x0000001000007836 */ /* 0x000fe20000000000 */
[----:B------:R-:W-:Y:S01]  /*0a00*/  STS [R4+-0x400], RZ ;  /* 0xfffc00ff04007388 */ /* 0x000fe20000000800 */
[----:B------:R-:W-:-:S03]  /*0a10*/  VIADD R7, R7, 0x200 ;  /* 0x0000020007077836 */ /* 0x000fc60000000000 */
[----:B------:R-:W-:Y:S01]  /*0a20*/  ISETP.NE.AND P0, PT, R0, RZ, PT ;  /* 0x000000ff0000720c */ /* 0x000fe20003f05270 */
[----:B------:R-:W-:Y:S04]  /*0a30*/  STS [R4+-0x380], RZ ;  /* 0xfffc80ff04007388 */ /* 0x000fe80000000800 */
[----:B------:R-:W-:Y:S04]  /*0a40*/  STS [R4+-0x300], RZ ;  /* 0xfffd00ff04007388 */ /* 0x000fe80000000800 */
[----:B------:R-:W-:Y:S04]  /*0a50*/  STS [R4+-0x280], RZ ;  /* 0xfffd80ff04007388 */ /* 0x000fe80000000800 */
[----:B------:R-:W-:Y:S04]  /*0a60*/  STS [R4+-0x200], RZ ;  /* 0xfffe00ff04007388 */ /* 0x000fe80000000800 */
[----:B------:R-:W-:Y:S04]  /*0a70*/  STS [R4+-0x180], RZ ;  /* 0xfffe80ff04007388 */ /* 0x000fe80000000800 */
[----:B------:R-:W-:Y:S04]  /*0a80*/  STS [R4+-0x100], RZ ;  /* 0xffff00ff04007388 */ /* 0x000fe80000000800 */
[----:B------:R-:W-:Y:S04]  /*0a90*/  STS [R4+-0x80], RZ ;  /* 0xffff80ff04007388 */ /* 0x000fe80000000800 */
[----:B------:R-:W-:Y:S04]  /*0aa0*/  STS [R4], RZ ;  /* 0x000000ff04007388 */ /* 0x000fe80000000800 */
[----:B------:R-:W-:Y:S04]  /*0ab0*/  STS [R4+0x80], RZ ;  /* 0x000080ff04007388 */ /* 0x000fe80000000800 */
[----:B------:R-:W-:Y:S04]  /*0ac0*/  STS [R4+0x100], RZ ;  /* 0x000100ff04007388 */ /* 0x000fe80000000800 */
[----:B------:R-:W-:Y:S04]  /*0ad0*/  STS [R4+0x180], RZ ;  /* 0x000180ff04007388 */ /* 0x000fe80000000800 */
[----:B------:R-:W-:Y:S04]  /*0ae0*/  STS [R4+0x200], RZ ;  /* 0x000200ff04007388 */ /* 0x000fe80000000800 */
[----:B------:R-:W-:Y:S04]  /*0af0*/  STS [R4+0x280], RZ ;  /* 0x000280ff04007388 */ /* 0x000fe80000000800 */
[----:B------:R-:W-:Y:S04]  /*0b00*/  STS [R4+0x300], RZ ;  /* 0x000300ff04007388 */ /* 0x000fe80000000800 */
[----:B------:R0:W-:Y:S02]  /*0b10*/  STS [R4+0x380], RZ ;  /* 0x000380ff04007388 */ /* 0x0001e40000000800 */
[----:B0-----:R-:W-:Y:S01]  /*0b20*/  VIADD R4, R4, 0x800 ;  /* 0x0000080004047836 */ /* 0x001fe20000000000 */
[----:B------:R-:W-:Y:S06]  /*0b30*/  @P0 BRA `(.L_x_6) ;  /* 0xfffffffc00ac0947 */ /* 0x000fec000383ffff */
.L_x_5:
[----:B------:R-:W-:Y:S05]  /*0b40*/  BSYNC.RECONVERGENT B0 ;  /* 0x0000000000007941 */ /* 0x000fea0003800200 */
.L_x_4:
[----:B------:R-:W-:Y:S01]  /*0b50*/  BSSY.RECONVERGENT B0, `(.L_x_7) ;  /* 0x0000026000007945 */ /* 0x000fe20003800200 */
[----:B------:R-:W-:-:S03]  /*0b60*/  VIADD R4, R5, UR4 ;  /* 0x0000000405047c36 */ /* 0x000fc60008000000 */
[----:B------:R-:W-:Y:S05]  /*0b70*/  @!P1 BRA `(.L_x_8) ;  /* 0x00000000008c9947 */ /* 0x000fea0003800000 */
[----:B------:R-:W-:Y:S01]  /*0b80*/  ISETP.GE.U32.AND P0, PT, R25, 0x8, PT ;  /* 0x000000081900780c */ /* 0x000fe20003f06070 */
[----:B------:R-:W-:Y:S01]  /*0b90*/  BSSY.RECONVERGENT B1, `(.L_x_9) ;  /* 0x000000e000017945 */ /* 0x000fe20003800200 */
[----:B------:R-:W-:-:S04]  /*0ba0*/  LOP3.LUT R11, R6, 0x7, RZ, 0xc0, !PT ;  /* 0x00000007060b7812 */ /* 0x000fc800078ec0ff */
[----:B------:R-:W-:-:S07]  /*0bb0*/  ISETP.NE.AND P1, PT, R11, RZ, PT ;  /* 0x000000ff0b00720c */ /* 0x000fce0003f25270 */
[----:B------:R-:W-:Y:S06]  /*0bc0*/  @!P0 BRA `(.L_x_10) ;  /* 0x0000000000288947 */ /* 0x000fec0003800000 */
[C---:B------:R-:W-:Y:S02]  /*0bd0*/  IMAD R0, R7.reuse, 0x4, R4 ;  /* 0x0000000407007824 */ /* 0x040fe400078e0204 */
[----:B------:R-:W-:-:S03]  /*0be0*/  VIADD R7, R7, 0x100 ;  /* 0x0000010007077836 */ /* 0x000fc60000000000 */
[----:B------:R0:W-:Y:S04]  /*0bf0*/  STS [R0], RZ ;  /* 0x000000ff00007388 */ /* 0x0001e80000000800 */
[----:B------:R0:W-:Y:S04]  /*0c00*/  STS [R0+0x80], RZ ;  /* 0x000080ff00007388 */ /* 0x0001e80000000800 */
[----:B------:R0:W-:Y:S04]  /*0c10*/  STS [R0+0x100], RZ ;  /* 0x000100ff00007388 */ /* 0x0001e80000000800 */
[----:B------:R0:W-:Y:S04]  /*0c20*/  STS [R0+0x180], RZ ;  /* 0x000180ff00007388 */ /* 0x0001e80000000800 */
[----:B------:R0:W-:Y:S04]  /*0c30*/  STS [R0+0x200], RZ ;  /* 0x000200ff00007388 */ /* 0x0001e80000000800 */
[----:B------:R0:W-:Y:S04]  /*0c40*/  STS [R0+0x280], RZ ;  /* 0x000280ff00007388 */ /* 0x0001e80000000800 */
[----:B------:R0:W-:Y:S04]  /*0c50*/  STS [R0+0x300], RZ ;  /* 0x000300ff00007388 */ /* 0x0001e80000000800 */
[----:B------:R0:W-:Y:S02]  /*0c60*/  STS [R0+0x380], RZ ;  /* 0x000380ff00007388 */ /* 0x0001e40000000800 */
.L_x_10:
[----:B------:R-:W-:Y:S05]  /*0c70*/  BSYNC.RECONVERGENT B1 ;  /* 0x0000000000017941 */ /* 0x000fea0003800200 */
.L_x_9:
[----:B------:R-:W-:Y:S05]  /*0c80*/  @!P1 BRA `(.L_x_8) ;  /* 0x0000000000489947 */ /* 0x000fea0003800000 */
[----:B------:R-:W-:Y:S02]  /*0c90*/  ISETP.GE.U32.AND P0, PT, R11, 0x4, PT ;  /* 0x000000040b00780c */ /* 0x000fe40003f06070 */
[----:B------:R-:W-:-:S04]  /*0ca0*/  LOP3.LUT R6, R6, 0x3, RZ, 0xc0, !PT ;  /* 0x0000000306067812 */ /* 0x000fc800078ec0ff */
[----:B------:R-:W-:-:S07]  /*0cb0*/  ISETP.NE.AND P1, PT, R6, RZ, PT ;  /* 0x000000ff0600720c */ /* 0x000fce0003f25270 */
[C---:B0-----:R-:W-:Y:S02]  /*0cc0*/  @P0 IMAD R0, R7.reuse, 0x4, R4 ;  /* 0x0000000407000824 */ /* 0x041fe400078e0204 */
[----:B------:R-:W-:-:S03]  /*0cd0*/  @P0 VIADD R7, R7, 0x80 ;  /* 0x0000008007070836 */ /* 0x000fc60000000000 */
[----:B------:R1:W-:Y:S04]  /*0ce0*/  @P0 STS [R0], RZ ;  /* 0x000000ff00000388 */ /* 0x0003e80000000800 */
[----:B------:R1:W-:Y:S04]  /*0cf0*/  @P0 STS [R0+0x80], RZ ;  /* 0x000080ff00000388 */ /* 0x0003e80000000800 */
[----:B------:R1:W-:Y:S04]  /*0d00*/  @P0 STS [R0+0x100], RZ ;  /* 0x000100ff00000388 */ /* 0x0003e80000000800 */
[----:B------:R1:W-:Y:S01]  /*0d10*/  @P0 STS [R0+0x180], RZ ;  /* 0x000180ff00000388 */ /* 0x0003e20000000800 */
[----:B------:R-:W-:Y:S05]  /*0d20*/  @!P1 BRA `(.L_x_8) ;  /* 0x0000000000209947 */ /* 0x000fea0003800000 */
[----:B------:R-:W-:Y:S02]  /*0d30*/  IMAD R5, R7, 0x4, R5 ;  /* 0x0000000407057824 */ /* 0x000fe400078e0205 */
[----:B------:R-:W-:Y:S02]  /*0d40*/  IMAD.MOV R6, RZ, RZ, -R6 ;  /* 0x000000ffff067224 */ /* 0x000fe400078e0a06 */
[----:B------:R-:W-:-:S07]  /*0d50*/  VIADD R5, R5, UR4 ;  /* 0x0000000405057c36 */ /* 0x000fce0008000000 */
.L_x_11:
[----:B------:R-:W-:Y:S01]  /*0d60*/  VIADD R6, R6, 0x1 ;  /* 0x0000000106067836 */ /* 0x000fe20000000000 */
[----:B------:R0:W-:Y:S04]  /*0d70*/  STS [R5], RZ ;  /* 0x000000ff05007388 */ /* 0x0001e80000000800 */
[----:B------:R-:W-:Y:S01]  /*0d80*/  ISETP.NE.AND P0, PT, R6, RZ, PT ;  /* 0x000000ff0600720c */ /* 0x000fe20003f05270 */
[----:B0-----:R-:W-:-:S12]  /*0d90*/  VIADD R5, R5, 0x80 ;  /* 0x0000008005057836 */ /* 0x001fd80000000000 */
[----:B------:R-:W-:Y:S05]  /*0da0*/  @P0 BRA `(.L_x_11) ;  /* 0xfffffffc00ec0947 */ /* 0x000fea000383ffff */
.L_x_8:
[----:B------:R-:W-:Y:S05]  /*0db0*/  BSYNC.RECONVERGENT B0 ;  /* 0x0000000000007941 */ /* 0x000fea0003800200 */
.L_x_7:
[----:B------:R-:W2:Y:S01]  /*0dc0*/  LDCU UR6, c[0x0][0x3c4] ;  /* 0x00007880ff0677ac */ /* 0x000ea20008000800 */
[----:B-----5:R-:W-:Y:S01]  /*0dd0*/  LOP3.LUT R45, R44, 0x80000000, RZ, 0x3c, !PT ;  /* 0x800000002c2d7812 */ /* 0x020fe200078e3cff */
[----:B------:R-:W-:Y:S01]  /*0de0*/  BSSY.RECONVERGENT B0, `(.L_x_12) ;  /* 0x0000089000007945 */ /* 0x000fe20003800200 */
[----:B------:R-:W-:Y:S02]  /*0df0*/  LOP3.LUT R6, R43, 0x80000000, RZ, 0x3c, !PT ;  /* 0x800000002b067812 */ /* 0x000fe400078e3cff */
[----:B01----:R-:W-:Y:S02]  /*0e00*/  LOP3.LUT R0, R42, 0x80000000, RZ, 0x3c, !PT ;  /* 0x800000002a007812 */ /* 0x003fe400078e3cff */
[----:B------:R-:W-:Y:S02]  /*0e10*/  LOP3.LUT R41, R8, 0x80000000, RZ, 0x3c, !PT ;  /* 0x8000000008297812 */ /* 0x000fe400078e3cff */
[----:B------:R-:W-:Y:S02]  /*0e20*/  LOP3.LUT R40, R9, 0x80000000, RZ, 0x3c, !PT ;  /* 0x8000000009287812 */ /* 0x000fe400078e3cff */
[----:B------:R-:W-:-:S02]  /*0e30*/  LOP3.LUT R39, R10, 0x80000000, RZ, 0x3c, !PT ;  /* 0x800000000a277812 */ /* 0x000fc400078e3cff */
[----:B------:R-:W-:Y:S02]  /*0e40*/  LOP3.LUT R38, R13, 0x80000000, RZ, 0x3c, !PT ;  /* 0x800000000d267812 */ /* 0x000fe400078e3cff */
[----:B------:R-:W-:Y:S02]  /*0e50*/  LOP3.LUT R37, R14, 0x80000000, RZ, 0x3c, !PT ;  /* 0x800000000e257812 */ /* 0x000fe400078e3cff */
[----:B------:R-:W-:Y:S02]  /*0e60*/  LOP3.LUT R36, R15, 0x80000000, RZ, 0x3c, !PT ;  /* 0x800000000f247812 */ /* 0x000fe400078e3cff */
[----:B--2---:R-:W-:Y:S02]  /*0e70*/  SHF.R.U32.HI R47, RZ, UR6, R45 ;  /* 0x00000006ff2f7c19 */ /* 0x004fe4000801162d */
[----:B------:R-:W-:Y:S02]  /*0e80*/  SHF.R.U32.HI R7, RZ, UR6, R6 ;  /* 0x00000006ff077c19 */ /* 0x000fe40008011606 */
[----:B------:R-:W-:-:S02]  /*0e90*/  LOP3.LUT R47, R47, UR5, RZ, 0x30, !PT ;  /* 0x000000052f2f7c12 */ /* 0x000fc4000f8e30ff */
[----:B------:R-:W-:Y:S02]  /*0ea0*/  SHF.R.U32.HI R11, RZ, UR6, R0 ;  /* 0x00000006ff0b7c19 */ /* 0x000fe40008011600 */
[----:B------:R-:W-:Y:S01]  /*0eb0*/  SHF.R.U32.HI R25, RZ, UR6, R41 ;  /* 0x00000006ff197c19 */ /* 0x000fe20008011629 */
[----:B------:R-:W-:Y:S01]  /*0ec0*/  IMAD R5, R47, 0x4, R4 ;  /* 0x000000042f057824 */ /* 0x000fe200078e0204 */
[----:B------:R-:W-:Y:S01]  /*0ed0*/  LOP3.LUT R7, R7, UR5, RZ, 0x30, !PT ;  /* 0x0000000507077c12 */ /* 0x000fe2000f8e30ff */
[----:B------:R-:W-:Y:S01]  /*0ee0*/  NOP ;  /* 0x0000000000007918 */ /* 0x000fe20000000000 */
[----:B------:R-:W-:Y:S02]  /*0ef0*/  SHF.R.U32.HI R26, RZ, UR6, R40 ;  /* 0x00000006ff1a7c19 */ /* 0x000fe40008011628 */
[----:B------:R0:W-:Y:S01]  /*0f00*/  ATOMS.POPC.INC.32 RZ, [R5+URZ] ;  /* 0x0000000005ff7f8c */ /* 0x0001e2000d8000ff */
[----:B------:R-:W-:Y:S01]  /*0f10*/  LOP3.LUT R11, R11, UR5, RZ, 0x30, !PT ;  /* 0x000000050b0b7c12 */ /* 0x000fe2000f8e30ff */
[----:B------:R-:W-:Y:S01]  /*0f20*/  IMAD R7, R7, 0x4, R4 ;  /* 0x0000000407077824 */ /* 0x000fe200078e0204 */
[----:B------:R-:W-:-:S02]  /*0f30*/  SHF.R.U32.HI R27, RZ, UR6, R39 ;  /* 0x00000006ff1b7c19 */ /* 0x000fc40008011627 */
[----:B------:R-:W-:Y:S01]  /*0f40*/  LOP3.LUT R25, R25, UR5, RZ, 0x30, !PT ;  /* 0x0000000519197c12 */ /* 0x000fe2000f8e30ff */
[--C-:B------:R-:W-:Y:S01]  /*0f50*/  IMAD R11, R11, 0x4, R4.reuse ;  /* 0x000000040b0b7824 */ /* 0x100fe200078e0204 */
[----:B------:R-:W-:Y:S01]  /*0f60*/  LOP3.LUT R27, R27, UR5, RZ, 0x30, !PT ;  /* 0x000000051b1b7c12 */ /* 0x000fe2000f8e30ff */
[----:B------:R1:W-:Y:S01]  /*0f70*/  ATOMS.POPC.INC.32 RZ, [R7+URZ] ;  /* 0x0000000007ff7f8c */ /* 0x0003e2000d8000ff */
[----:B0-----:R-:W-:Y:S01]  /*0f80*/  LOP3.LUT R5, R26, UR5, RZ, 0x30, !PT ;  /* 0x000000051a057c12 */ /* 0x001fe2000f8e30ff */
[--C-:B------:R-:W-:Y:S01]  /*0f90*/  IMAD R25, R25, 0x4, R4.reuse ;  /* 0x0000000419197824 */ /* 0x100fe200078e0204 */
[----:B------:R-:W-:Y:S01]  /*0fa0*/  LOP3.LUT R26, R12, 0x80000000, RZ, 0x3c, !PT ;  /* 0x800000000c1a7812 */ /* 0x000fe200078e3cff */
[----:B------:R0:W-:Y:S01]  /*0fb0*/  ATOMS.POPC.INC.32 RZ, [R11+URZ] ;  /* 0x000000000bff7f8c */ /* 0x0001e2000d8000ff */
[----:B------:R-:W-:Y:S01]  /*0fc0*/  LOP3.LUT R35, R16, 0x80000000, RZ, 0x3c, !PT ;  /* 0x8000000010237812 */ /* 0x000fe200078e3cff */
[----:B------:R-:W-:Y:S01]  /*0fd0*/  IMAD R5, R5, 0x4, R4 ;  /* 0x0000000405057824 */ /* 0x000fe200078e0204 */
[----:B------:R-:W-:Y:S01]  /*0fe0*/  SHF.R.U32.HI R26, RZ, UR6, R26 ;  /* 0x00000006ff1a7c19 */ /* 0x000fe2000801161a */
[----:B------:R-:W-:Y:S01]  /*0ff0*/  IMAD R27, R27, 0x4, R4 ;  /* 0x000000041b1b7824 */ /* 0x000fe200078e0204 */
[----:B------:R2:W-:Y:S01]  /*1000*/  ATOMS.POPC.INC.32 RZ, [R25+URZ] ;  /* 0x0000000019ff7f8c */ /* 0x0005e2000d8000ff */
[----:B-1----:R-:W-:-:S02]  /*1010*/  SHF.R.U32.HI R7, RZ, UR6, R37 ;  /* 0x00000006ff077c19 */ /* 0x002fc40008011625 */
[----:B0-----:R-:W-:Y:S01]  /*1020*/  SHF.R.U32.HI R11, RZ, UR6, R38 ;  /* 0x00000006ff0b7c19 */ /* 0x001fe20008011626 */
[----:B------:R0:W-:Y:S01]  /*1030*/  ATOMS.POPC.INC.32 RZ, [R5+URZ] ;  /* 0x0000000005ff7f8c */ /* 0x0001e2000d8000ff */
[----:B------:R-:W-:Y:S02]  /*1040*/  SHF.R.U32.HI R28, RZ, UR6, R36 ;  /* 0x00000006ff1c7c19 */ /* 0x000fe40008011624 */
[----:B------:R-:W-:Y:S01]  /*1050*/  LOP3.LUT R11, R11, UR5, RZ, 0x30, !PT ;  /* 0x000000050b0b7c12 */ /* 0x000fe2000f8e30ff */
[----:B------:R1:W-:Y:S01]  /*1060*/  ATOMS.POPC.INC.32 RZ, [R27+URZ] ;  /* 0x000000001bff7f8c */ /* 0x0003e2000d8000ff */
[----:B--2---:R-:W-:Y:S02]  /*1070*/  LOP3.LUT R25, R26, UR5, RZ, 0x30, !PT ;  /* 0x000000051a197c12 */ /* 0x004fe4000f8e30ff */
[----:B------:R-:W-:Y:S01]  /*1080*/  SHF.R.U32.HI R26, RZ, UR6, R35 ;  /* 0x00000006ff1a7c19 */ /* 0x000fe20008011623 */
[--C-:B0-----:R-:W-:Y:S01]  /*1090*/  IMAD R5, R11, 0x4, R4.reuse ;  /* 0x000000040b057824 */ /* 0x101fe200078e0204 */
[----:B------:R-:W-:Y:S01]  /*10a0*/  LOP3.LUT R7, R7, UR5, RZ, 0x30, !PT ;  /* 0x0000000507077c12 */ /* 0x000fe2000f8e30ff */
[----:B------:R-:W-:Y:S01]  /*10b0*/  IMAD R25, R25, 0x4, R4 ;  /* 0x0000000419197824 */ /* 0x000fe200078e0204 */
[----:B------:R-:W-:-:S02]  /*10c0*/  LOP3.LUT R29, R26, UR5, RZ, 0x30, !PT ;  /* 0x000000051a1d7c12 */ /* 0x000fc4000f8e30ff */
[----:B-1----:R-:W-:Y:S01]  /*10d0*/  LOP3.LUT R27, R28, UR5, RZ, 0x30, !PT ;  /* 0x000000051c1b7c12 */ /* 0x002fe2000f8e30ff */
[--C-:B------:R-:W-:Y:S01]  /*10e0*/  IMAD R26, R7, 0x4, R4.reuse ;  /* 0x00000004071a7824 */ /* 0x100fe200078e0204 */
[----:B------:R-:W-:Y:S01]  /*10f0*/  LOP3.LUT R34, R17, 0x80000000, RZ, 0x3c, !PT ;  /* 0x8000000011227812 */ /* 0x000fe200078e3cff */
[--C-:B------:R-:W-:Y:S01]  /*1100*/  IMAD R28, R29, 0x4, R4.reuse ;  /* 0x000000041d1c7824 */ /* 0x100fe200078e0204 */
[----:B------:R-:W-:Y:S01]  /*1110*/  LOP3.LUT R48, R18, 0x80000000, RZ, 0x3c, !PT ;  /* 0x8000000012307812 */ /* 0x000fe200078e3cff */
[----:B------:R-:W-:Y:S01]  /*1120*/  IMAD R27, R27, 0x4, R4 ;  /* 0x000000041b1b7824 */ /* 0x000fe200078e0204 */
[----:B------:R-:W-:Y:S01]  /*1130*/  ATOMS.POPC.INC.32 RZ, [R25+URZ] ;  /* 0x0000000019ff7f8c */ /* 0x000fe2000d8000ff */
[----:B------:R-:W-:Y:S02]  /*1140*/  LOP3.LUT R33, R19, 0x80000000, RZ, 0x3c, !PT ;  /* 0x8000000013217812 */ /* 0x000fe400078e3cff */
[----:B------:R-:W-:Y:S01]  /*1150*/  LOP3.LUT R32, R20, 0x80000000, RZ, 0x3c, !PT ;  /* 0x8000000014207812 */ /* 0x000fe200078e3cff */
[----:B------:R-:W-:Y:S01]  /*1160*/  ATOMS.POPC.INC.32 RZ, [R5+URZ] ;  /* 0x0000000005ff7f8c */ /* 0x000fe2000d8000ff */
[----:B------:R-:W-:-:S02]  /*1170*/  LOP3.LUT R31, R21, 0x80000000, RZ, 0x3c, !PT ;  /* 0x80000000151f7812 */ /* 0x000fc400078e3cff */
[----:B------:R-:W-:Y:S01]  /*1180*/  SHF.R.U32.HI R53, RZ, UR6, R34 ;  /* 0x00000006ff357c19 */ /* 0x000fe20008011622 */
[----:B------:R-:W-:Y:S01]  /*1190*/  ATOMS.POPC.INC.32 RZ, [R26+URZ] ;  /* 0x000000001aff7f8c */ /* 0x000fe2000d8000ff */
[----:B------:R-:W-:Y:S02]  /*11a0*/  LOP3.LUT R30, R22, 0x80000000, RZ, 0x3c, !PT ;  /* 0x80000000161e7812 */ /* 0x000fe400078e3cff */
[----:B------:R-:W-:Y:S01]  /*11b0*/  SHF.R.U32.HI R48, RZ, UR6, R48 ;  /* 0x00000006ff307c19 */ /* 0x000fe20008011630 */
[----:B------:R0:W-:Y:S01]  /*11c0*/  ATOMS.POPC.INC.32 RZ, [R27+URZ] ;  /* 0x000000001bff7f8c */ /* 0x0001e2000d8000ff */
[----:B------:R-:W-:Y:S02]  /*11d0*/  LOP3.LUT R29, R23, 0x80000000, RZ, 0x3c, !PT ;  /* 0x80000000171d7812 */ /* 0x000fe400078e3cff */
[----:B------:R-:W-:Y:S01]  /*11e0*/  SHF.R.U32.HI R50, RZ, UR6, R33 ;  /* 0x00000006ff327c19 */ /* 0x000fe20008011621 */
[----:B------:R1:W-:Y:S01]  /*11f0*/  ATOMS.POPC.INC.32 RZ, [R28+URZ] ;  /* 0x000000001cff7f8c */ /* 0x0003e2000d8000ff */
[----:B------:R-:W-:-:S02]  /*1200*/  SHF.R.U32.HI R51, RZ, UR6, R32 ;  /* 0x00000006ff337c19 */ /* 0x000fc40008011620 */
[----:B------:R-:W-:Y:S02]  /*1210*/  LOP3.LUT R53, R53, UR5, RZ, 0x30, !PT ;  /* 0x0000000535357c12 */ /* 0x000fe4000f8e30ff */
[----:B0-----:R-:W-:Y:S02]  /*1220*/  SHF.R.U32.HI R27, RZ, UR6, R31 ;  /* 0x00000006ff1b7c19 */ /* 0x001fe4000801161f */
[----:B------:R-:W-:Y:S01]  /*1230*/  LOP3.LUT R48, R48, UR5, RZ, 0x30, !PT ;  /* 0x0000000530307c12 */ /* 0x000fe2000f8e30ff */
[----:B------:R-:W-:Y:S01]  /*1240*/  IMAD R26, R53, 0x4, R4 ;  /* 0x00000004351a7824 */ /* 0x000fe200078e0204 */
[----:B-1----:R-:W-:Y:S02]  /*1250*/  LOP3.LUT R28, R24, 0x80000000, RZ, 0x3c, !PT ;  /* 0x80000000181c7812 */ /* 0x002fe400078e3cff */
[----:B------:R-:W-:Y:S01]  /*1260*/  SHF.R.U32.HI R25, RZ, UR6, R30 ;  /* 0x00000006ff197c19 */ /* 0x000fe2000801161e */
[----:B------:R-:W-:Y:S01]  /*1270*/  IMAD R48, R48, 0x4, R4 ;  /* 0x0000000430307824 */ /* 0x000fe200078e0204 */
[----:B------:R-:W-:Y:S01]  /*1280*/  LOP3.LUT R50, R50, UR5, RZ, 0x30, !PT ;  /* 0x0000000532327c12 */ /* 0x000fe2000f8e30ff */
[----:B------:R0:W-:Y:S01]  /*1290*/  ATOMS.POPC.INC.32 RZ, [R26+URZ] ;  /* 0x000000001aff7f8c */ /* 0x0001e2000d8000ff */
[----:B------:R-:W-:-:S02]  /*12a0*/  SHF.R.U32.HI R5, RZ, UR6, R29 ;  /* 0x00000006ff057c19 */ /* 0x000fc4000801161d */
[----:B------:R-:W-:Y:S01]  /*12b0*/  LOP3.LUT R51, R51, UR5, RZ, 0x30, !PT ;  /* 0x0000000533337c12 */ /* 0x000fe2000f8e30ff */
[----:B------:R-:W-:Y:S01]  /*12c0*/  IMAD R50, R50, 0x4, R4 ;  /* 0x0000000432327824 */ /* 0x000fe200078e0204 */
[----:B------:R-:W-:Y:S01]  /*12d0*/  SHF.R.U32.HI R49, RZ, UR6, R28 ;  /* 0x00000006ff317c19 */ /* 0x000fe2000801161c */
[----:B------:R0:W-:Y:S01]  /*12e0*/  ATOMS.POPC.INC.32 RZ, [R48+URZ] ;  /* 0x0000000030ff7f8c */ /* 0x0001e2000d8000ff */
[----:B------:R-:W-:Y:S01]  /*12f0*/  LOP3.LUT R27, R27, UR5, RZ, 0x30, !PT ;  /* 0x000000051b1b7c12 */ /* 0x000fe2000f8e30ff */
[--C-:B------:R-:W-:Y:S01]  /*1300*/  IMAD R51, R51, 0x4, R4.reuse ;  /* 0x0000000433337824 */ /* 0x100fe200078e0204 */
[----:B------:R-:W-:Y:S01]  /*1310*/  LOP3.LUT R25, R25, UR5, RZ, 0x30, !PT ;  /* 0x0000000519197c12 */ /* 0x000fe2000f8e30ff */
[----:B------:R0:W-:Y:S01]  /*1320*/  ATOMS.POPC.INC.32 RZ, [R50+URZ] ;  /* 0x0000000032ff7f8c */ /* 0x0001e2000d8000ff */
[----:B------:R-:W-:Y:S01]  /*1330*/  LOP3.LUT R5, R5, UR5, RZ, 0x30, !PT ;  /* 0x0000000505057c12 */ /* 0x000fe2000f8e30ff */
[--C-:B------:R-:W-:Y:S01]  /*1340*/  IMAD R52, R27, 0x4, R4.reuse ;  /* 0x000000041b347824 */ /* 0x100fe200078e0204 */
[----:B------:R-:W-:Y:S01]  /*1350*/  ISETP.GT.U32.AND P1, PT, R3, 0xff, PT ;  /* 0x000000ff0300780c */ /* 0x000fe20003f24070 */
[--C-:B------:R-:W-:Y:S01]  /*1360*/  IMAD R25, R25, 0x4, R4.reuse ;  /* 0x0000000419197824 */ /* 0x100fe200078e0204 */
[----:B------:R-:W-:Y:S01]  /*1370*/  LOP3.LUT R49, R49, UR5, RZ, 0x30, !PT ;  /* 0x0000000531317c12 */ /* 0x000fe2000f8e30ff */
[----:B------:R-:W-:Y:S01]  /*1380*/  IMAD R5, R5, 0x4, R4 ;  /* 0x0000000405057824 */ /* 0x000fe200078e0204 */
[----:B------:R0:W-:Y:S01]  /*1390*/  ATOMS.POPC.INC.32 RZ, [R51+URZ] ;  /* 0x0000000033ff7f8c */ /* 0x0001e2000d8000ff */
[----:B------:R-:W-:Y:S01]  /*13a0*/  P2R R53, PR, RZ, 0x2 ;  /* 0x00000002ff357803 */ /* 0x000fe20000000000 */
[----:B------:R-:W-:-:S02]  /*13b0*/  IMAD.MOV.U32 R27, RZ, RZ, RZ ;  /* 0x000000ffff1b7224 */ /* 0x000fc400078e00ff */
[----:B------:R-:W-:Y:S01]  /*13c0*/  IMAD R49, R49, 0x4, R4 ;  /* 0x0000000431317824 */ /* 0x000fe200078e0204 */
[----:B------:R0:W-:Y:S01]  /*13d0*/  ATOMS.POPC.INC.32 RZ, [R52+URZ] ;  /* 0x0000000034ff7f8c */ /* 0x0001e2000d8000ff */
[----:B------:R-:W-:-:S03]  /*13e0*/  LEA R4, R3, UR4, 0x2 ;  /* 0x0000000403047c11 */ /* 0x000fc6000f8e10ff */
[----:B------:R0:W-:Y:S04]  /*13f0*/  ATOMS.POPC.INC.32 RZ, [R25+URZ] ;  /* 0x0000000019ff7f8c */ /* 0x0001e8000d8000ff */
[----:B------:R0:W-:Y:S04]  /*1400*/  ATOMS.POPC.INC.32 RZ, [R5+URZ] ;  /* 0x0000000005ff7f8c */ /* 0x0001e8000d8000ff */
[----:B------:R0:W-:Y:S01]  /*1410*/  ATOMS.POPC.INC.32 RZ, [R49+URZ] ;  /* 0x0000000031ff7f8c */ /* 0x0001e2000d8000ff */
[----:B------:R-:W-:Y:S06]  /*1420*/  BAR.SYNC.DEFER_BLOCKING 0x0 ;  /* 0x0000000000007b1d */ /* 0x000fec0000010000 */
[----:B------:R-:W-:Y:S05]  /*1430*/  @P1 BRA `(.L_x_13) ;  /* 0x00000000008c1947 */ /* 0x000fea0003800000 */
[----:B0-----:R-:W0:Y:S04]  /*1440*/  LDS R51, [R4] ;  /* 0x0000000004337984 */ /* 0x001e280000000800 */
[----:B------:R-:W1:Y:S04]  /*1450*/  LDS R26, [R4+0x400] ;  /* 0x00040000041a7984 */ /* 0x000e680000000800 */
[----:B------:R-:W2:Y:S04]  /*1460*/  LDS R5, [R4+0x800] ;  /* 0x0008000004057984 */ /* 0x000ea80000000800 */
[----:B------:R-:W3:Y:S04]  /*1470*/  LDS R48, [R4+0xc00] ;  /* 0x000c000004307984 */ /* 0x000ee80000000800 */
[----:B------:R-:W4:Y:S04]  /*1480*/  LDS R49, [R4+0x1000] ;  /* 0x0010000004317984 */ /* 0x000f280000000800 */
[----:B------:R-:W5:Y:S04]  /*1490*/  LDS R50, [R4+0x1400] ;  /* 0x0014000004327984 */ /* 0x000f680000000800 */
[----:B------:R-:W-:Y:S04]  /*14a0*/  LDS R27, [R4+0x2000] ;  /* 0x00200000041b7984 */ /* 0x000fe80000000800 */
[----:B------:R-:W-:Y:S04]  /*14b0*/  STS [R4], RZ ;  /* 0x000000ff04007388 */ /* 0x000fe80000000800 */
[----:B0-----:R-:W-:Y:S01]  /*14c0*/  STS [R4+0x400], R51 ;  /* 0x0004003304007388 */ /* 0x001fe20000000800 */
[----:B-1----:R-:W-:-:S03]  /*14d0*/  IMAD.IADD R52, R51, 0x1, R26 ;  /* 0x0000000133347824 */ /* 0x002fc600078e021a */
[----:B------:R-:W-:Y:S01]  /*14e0*/  LDS R26, [R4+0x2400] ;  /* 0x00240000041a7984 */ /* 0x000fe20000000800 */
[----:B--2---:R-:W-:-:S03]  /*14f0*/  IMAD.IADD R25, R52, 0x1, R5 ;  /* 0x0000000134197824 */ /* 0x004fc600078e0205 */
[----:B------:R-:W0:Y:S04]  /*1500*/  LDS R5, [R4+0x1800] ;  /* 0x0018000004057984 */ /* 0x000e280000000800 */
[----:B------:R3:W-:Y:S04]  /*1510*/  STS [R4+0x800], R52 ;  /* 0x0008003404007388 */ /* 0x0007e80000000800 */
[----:B------:R-:W-:Y:S01]  /*1520*/  STS [R4+0xc00], R25 ;  /* 0x000c001904007388 */ /* 0x000fe20000000800 */
[----:B---3--:R-:W-:-:S03]  /*1530*/  IMAD.IADD R52, R25, 0x1, R48 ;  /* 0x0000000119347824 */ /* 0x008fc600078e0230 */
[----:B------:R-:W1:Y:S01]  /*1540*/  LDS R48, [R4+0x1c00] ;  /* 0x001c000004307984 */ /* 0x000e620000000800 */
[----:B----4-:R-:W-:-:S03]  /*1550*/  IMAD.IADD R49, R52, 0x1, R49 ;  /* 0x0000000134317824 */ /* 0x010fc600078e0231 */
[----:B------:R-:W2:Y:S01]  /*1560*/  LDS R25, [R4+0x2800] ;  /* 0x0028000004197984 */ /* 0x000ea20000000800 */
[----:B-----5:R-:W-:-:S03]  /*1570*/  IMAD.IADD R51, R49, 0x1, R50 ;  /* 0x0000000131337824 */ /* 0x020fc600078e0232 */
[----:B------:R-:W3:Y:S04]  /*1580*/  LDS R50, [R4+0x2c00] ;  /* 0x002c000004327984 */ /* 0x000ee80000000800 */
[----:B------:R-:W-:Y:S04]  /*1590*/  STS [R4+0x1000], R52 ;  /* 0x0010003404007388 */ /* 0x000fe80000000800 */
[----:B------:R-:W-:Y:S04]  /*15a0*/  STS [R4+0x1400], R49 ;  /* 0x0014003104007388 */ /* 0x000fe80000000800 */
[----:B------:R-:W-:Y:S01]  /*15b0*/  STS [R4+0x1800], R51 ;  /* 0x0018003304007388 */ /* 0x000fe20000000800 */
[----:B0-----:R-:W-:-:S05]  /*15c0*/  IMAD.IADD R5, R51, 0x1, R5 ;  /* 0x0000000133057824 */ /* 0x001fca00078e0205 */
[----:B------:R-:W-:Y:S01]  /*15d0*/  STS [R4+0x1c00], R5 ;  /* 0x001c000504007388 */ /* 0x000fe20000000800 */
[----:B-1----:R-:W-:-:S04]  /*15e0*/  IMAD.IADD R48, R5, 0x1, R48 ;  /* 0x0000000105307824 */ /* 0x002fc800078e0230 */
[----:B------:R-:W-:Y:S01]  /*15f0*/  IMAD.IADD R27, R48, 0x1, R27 ;  /* 0x00000001301b7824 */ /* 0x000fe200078e021b */
[----:B------:R-:W-:Y:S03]  /*1600*/  STS [R4+0x2000], R48 ;  /* 0x0020003004007388 */ /* 0x000fe60000000800 */
[----:B------:R-:W-:Y:S01]  /*1610*/  IMAD.IADD R26, R27, 0x1, R26 ;  /* 0x000000011b1a7824 */ /* 0x000fe200078e021a */
[----:B------:R3:W-:Y:S03]  /*1620*/  STS [R4+0x2400], R27 ;  /* 0x0024001b04007388 */ /* 0x0007e60000000800 */
[----:B--2---:R-:W-:Y:S01]  /*1630*/  IMAD.IADD R25, R26, 0x1, R25 ;  /* 0x000000011a197824 */ /* 0x004fe200078e0219 */
[----:B------:R1:W-:Y:S04]  /*1640*/  STS [R4+0x2800], R26 ;  /* 0x0028001a04007388 */ /* 0x0003e80000000800 */
[----:B------:R1:W-:Y:S01]  /*1650*/  STS [R4+0x2c00], R25 ;  /* 0x002c001904007388 */ /* 0x0003e20000000800 */
[----:B---3--:R-:W-:-:S07]  /*1660*/  IMAD.IADD R27, R25, 0x1, R50 ;  /* 0x00000001191b7824 */ /* 0x008fce00078e0232 */
.L_x_13:
[----:B------:R-:W-:Y:S05]  /*1670*/  BSYNC.RECONVERGENT B0 ;  /* 0x0000000000007941 */ /* 0x000fea0003800200 */
.L_x_12:
[----:B01----:R-:W0:Y:S01]  /*1680*/  LDC.64 R4, c[0x0][0x380] ;  /* 0x0000e000ff047b82 */ /* 0x003e220000000a00 */
[C---:B------:R-:W-:Y:S01]  /*1690*/  ISETP.NE.AND P0, PT, R27.reuse, 0x1c80, PT ;  /* 0x00001c801b00780c */ /* 0x040fe20003f05270 */
[----:B------:R-:W-:Y:S01]  /*16a0*/  IMAD.U32 R25, RZ, RZ, UR7 ;  /* 0x00000007ff197e24 */ /* 0x000fe2000f8e00ff */
[----:B------:R-:W-:Y:S02]  /*16b0*/  @!P1 LOP3.LUT R49, R27, 0x40000000, RZ, 0xfc, !PT ;  /* 0x400000001b319812 */ /* 0x000fe400078efcff */
[----:B------:R-:W-:Y:S01]  /*16c0*/  ISETP.LT.U32.AND P0, PT, R3, 0x100, !P0 ;  /* 0x000001000300780c */ /* 0x000fe20004701070 */
[----:B------:R-:W-:Y:S01]  /*16d0*/  IMAD R25, R25, 0x100, R3 ;  /* 0x0000010019197824 */ /* 0x000fe200078e0203 */
[----:B------:R-:W-:-:S03]  /*16e0*/  LOP3.LUT R26, R18, 0x80000000, RZ, 0x3c, !PT ;  /* 0x80000000121a7812 */ /* 0x000fc600078e3cff */
[----:B0-----:R-:W-:Y:S01]  /*16f0*/  IMAD.WIDE R4, R25, 0x4, R4 ;  /* 0x0000000419047825 */ /* 0x001fe200078e0204 */
[----:B------:R-:W-:-:S04]  /*1700*/  LOP3.LUT R25, R12, 0x80000000, RZ, 0x3c, !PT ;  /* 0x800000000c197812 */ /* 0x000fc800078e3cff */
[----:B------:R0:W-:Y:S03]  /*1710*/  @!P1 STG.E.STRONG.SYS desc[UR8][R4.64], R49 ;  /* 0x0000003104009986 */ /* 0x0001e6000c115908 */
[----:B------:R-:W-:Y:S06]  /*1720*/  BAR.RED.OR.DEFER_BLOCKING 0x0, P0 ;  /* 0x0000000000007b1d */ /* 0x000fec0000014800 */
[----:B------:R-:W1:Y:S02]  /*1730*/  B2R.RESULT RZ, P0 ;  /* 0x0000000000ff731c */ /* 0x000e640000004000 */
[----:B01----:R-:W-:Y:S05]  /*1740*/  @!P0 BRA `(.L_x_14) ;  /* 0x0000000800908947 */ /* 0x003fea0003800000 */
[C---:B------:R-:W-:Y:S01]  /*1750*/  ISETP.GT.U32.AND P0, PT, R3.reuse, R47, PT ;  /* 0x0000002f0300720c */ /* 0x040fe20003f04070 */
[----:B------:R-:W-:Y:S01]  /*1760*/  BSSY B1, `(.L_x_15) ;  /* 0x000002e000017945 */ /* 0x000fe20003800000 */
[----:B------:R-:W-:Y:S02]  /*1770*/  LEA R11, R3, UR4, 0x3 ;  /* 0x00000004030b7c11 */ /* 0x000fe4000f8e18ff */
[----:B------:R-:W-:Y:S01]  /*1780*/  SEL R0, RZ, 0x1c80, !P0 ;  /* 0x00001c80ff007807 */ /* 0x000fe20004000000 */
[----:B------:R-:W-:Y:S08]  /*1790*/  @P1 BRA `(.L_x_16) ;  /* 0x0000000000a81947 */ /* 0x000ff00003800000 */
[----:B------:R-:W0:Y:S02]  /*17a0*/  LDC.64 R28, c[0x0][0x398] ;  /* 0x0000e600ff1c7b82 */ /* 0x000e240000000a00 */
[----:B0-----:R-:W-:-:S06]  /*17b0*/  IMAD.WIDE.U32 R28, R3, 0x8, R28 ;  /* 0x00000008031c7825 */ /* 0x001fcc00078e001c */
[----:B------:R-:W2:Y:S01]  /*17c0*/  LDG.E.64 R28, desc[UR8][R28.64] ;  /* 0x000000081c1c7981 */ /* 0x000ea2000c1e1b00 */
[----:B------:R-:W-:Y:S01]  /*17d0*/  UISETP.GE.AND UP0, UPT, UR7, 0x1, UPT ;  /* 0x000000010700788c */ /* 0x000fe2000bf06270 */
[----:B------:R-:W-:Y:S01]  /*17e0*/  IMAD.MOV.U32 R26, RZ, RZ, R27 ;  /* 0x000000ffff1a7224 */ /* 0x000fe200078e001b */
[----:B--2---:R-:W-:-:S04]  /*17f0*/  IADD3 R6, P0, PT, -R0, R28, RZ ;  /* 0x0000001c00067210 */ /* 0x004fc80007f1e1ff */
[----:B------:R-:W-:-:S05]  /*1800*/  IADD3.X R7, PT, PT, R29, -0x1, RZ, P0, !PT ;  /* 0xffffffff1d077810 */ /* 0x000fca00007fe4ff */
[----:B------:R0:W-:Y:S01]  /*1810*/  STS.64 [R11+0x7200], R6 ;  /* 0x007200060b007388 */ /* 0x0001e20000000a00 */
[----:B------:R-:W-:Y:S05]  /*1820*/  BRA.U !UP0, `(.L_x_17) ;  /* 0x00000001086c7547 */ /* 0x000fea000b800000 */
[----:B------:R-:W-:Y:S01]  /*1830*/  BSSY B0, `(.L_x_18) ;  /* 0x0000019000007945 */ /* 0x000fe20003800000 */
[----:B------:R-:W-:Y:S02]  /*1840*/  IMAD.MOV.U32 R25, RZ, RZ, -0x1 ;  /* 0xffffffffff197424 */ /* 0x000fe400078e00ff */
[----:B------:R-:W-:Y:S02]  /*1850*/  IMAD.U32 R28, RZ, RZ, UR7 ;  /* 0x00000007ff1c7e24 */ /* 0x000fe4000f8e00ff */
[----:B------:R-:W-:-:S07]  /*1860*/  IMAD.MOV.U32 R26, RZ, RZ, R27 ;  /* 0x000000ffff1a7224 */ /* 0x000fce00078e001b */
.L_x_22:
[----:B0-----:R-:W0:Y:S01]  /*1870*/  LDC.64 R6, c[0x0][0x380] ;  /* 0x0000e000ff067b82 */ /* 0x001e220000000a00 */
[----:B------:R-:W-:Y:S01]  /*1880*/  VIADD R31, R28, 0xffffffff ;  /* 0xffffffff1c1f7836 */ /* 0x000fe20000000000 */
[----:B------:R-:W-:Y:S03]  /*1890*/  BSSY B2, `(.L_x_19) ;  /* 0x0000008000027945 */ /* 0x000fe60003800000 */
[----:B------:R-:W-:-:S04]  /*18a0*/  IMAD R29, R31, 0x100, R3 ;  /* 0x000001001f1d7824 */ /* 0x000fc800078e0203 */
[----:B0-----:R-:W-:-:S07]  /*18b0*/  IMAD.WIDE R6, R29, 0x4, R6 ;  /* 0x000000041d067825 */ /* 0x001fce00078e0206 */
.L_x_20:
[----:B------:R-:W-:Y:S05]  /*18c0*/  YIELD ;  /* 0x0000000000007946 */ /* 0x000fea0003800000 */
[----:B------:R0:W-:Y:S06]  /*18d0*/  MEMBAR.SC.CTA ;  /* 0x0000000000007992 */ /* 0x0001ec0000000000 */
[----:B0-----:R-:W2:Y:S02]  /*18e0*/  LDG.E.STRONG.SYS R29, desc[UR8][R6.64] ;  /* 0x00000008061d7981 */ /* 0x001ea4000c1f5900 */
[----:B--2---:R-:W-:-:S13]  /*18f0*/  ISETP.NE.AND P0, PT, R29, RZ, PT ;  /* 0x000000ff1d00720c */ /* 0x004fda0003f05270 */
[----:B------:R-:W-:Y:S05]  /*1900*/  @!P0 BRA `(.L_x_20) ;  /* 0xfffffffc00ec8947 */ /* 0x000fea000383ffff */
[----:B------:R-:W-:Y:S05]  /*1910*/  BSYNC B2 ;  /* 0x0000000000027941 */ /* 0x000fea0003800000 */
.L_x_19:
[----:B------:R-:W-:Y:S01]  /*1920*/  BSSY.RECONVERGENT B2, `(.L_x_21) ;  /* 0x0000006000027945 */ /* 0x000fe20003800200 */
[C---:B------:R-:W-:Y:S02]  /*1930*/  ISETP.GT.AND P0, PT, R29.reuse, -0x1, PT ;  /* 0xffffffff1d00780c */ /* 0x040fe40003f04270 */
[----:B------:R-:W-:Y:S01]  /*1940*/  LOP3.LUT R29, R29, 0x3fffffff, RZ, 0xc0, !PT ;  /* 0x3fffffff1d1d7812 */ /* 0x000fe200078ec0ff */
[----:B------:R-:W-:Y:S05]  /*1950*/  WARPSYNC.EXCLUSIVE R25 ;  /* 0x0000000019007348 */ /* 0x000fea0003a00000 */
[----:B------:R-:W-:-:S05]  /*1960*/  IMAD.IADD R26, R29, 0x1, R26 ;  /* 0x000000011d1a7824 */ /* 0x000fca00078e021a */
[----:B------:R-:W-:-:S07]  /*1970*/  VOTE.ANY R25, PT, P0 ;  /* 0x0000000000197806 */ /* 0x000fce00000e0100 */
[----:B------:R-:W-:Y:S05]  /*1980*/  BSYNC.RECONVERGENT B2 ;  /* 0x0000000000027941 */ /* 0x000fea0003800200 */
.L_x_21:
[----:B------:R-:W-:Y:S01]  /*1990*/  ISETP.GT.U32.AND P1, PT, R28, 0x1, PT ;  /* 0x000000011c00780c */ /* 0x000fe20003f24070 */
[----:B------:R-:W-:-:S12]  /*19a0*/  IMAD.MOV.U32 R28, RZ, RZ, R31 ;  /* 0x000000ffff1c7224 */ /* 0x000fd800078e001f */
[----:B------:R-:W-:Y:S05]  /*19b0*/  @P0 BRA P1, `(.L_x_22) ;  /* 0xfffffffc00ac0947 */ /* 0x000fea000083ffff */
[----:B------:R-:W-:Y:S05]  /*19c0*/  BSYNC B0 ;  /* 0x0000000000007941 */ /* 0x000fea0003800000 */
.L_x_18:
[----:B------:R1:W2:Y:S02]  /*19d0*/  LDS.64 R6, [R11+0x7200] ;  /* 0x007200000b067984 */ /* 0x0002a40000000a00 */
.L_x_17:
[C---:B------:R-:W-:Y:S01]  /*19e0*/  IMAD.IADD R29, R26.reuse, 0x1, -R27 ;  /* 0x000000011a1d7824 */ /* 0x040fe200078e0a1b */
[----:B------:R-:W-:-:S04]  /*19f0*/  LOP3.LUT R25, R26, 0x80000000, RZ, 0xfc, !PT ;  /* 0x800000001a197812 */ /* 0x000fc800078efcff */
[C---:B0-2---:R-:W-:Y:S01]  /*1a00*/  IADD3 R6, P0, PT, R29.reuse, R6, RZ ;  /* 0x000000061d067210 */ /* 0x045fe20007f1e0ff */
[----:B------:R0:W-:Y:S03]  /*1a10*/  STG.E.STRONG.SYS desc[UR8][R4.64], R25 ;  /* 0x0000001904007986 */ /* 0x0001e6000c115908 */
[----:B------:R-:W-:-:S05]  /*1a20*/  LEA.HI.X.SX32 R7, R29, R7, 0x1, P0 ;  /* 0x000000071d077211 */ /* 0x000fca00000f0eff */
[----:B------:R0:W-:Y:S04]  /*1a30*/  STS.64 [R11+0x7200], R6 ;  /* 0x007200060b007388 */ /* 0x0001e80000000a00 */
.L_x_16:
[----:B------:R-:W-:Y:S05]  /*1a40*/  BSYNC B1 ;  /* 0x0000000000017941 */ /* 0x000fea0003800000 */
.L_x_15:
[----:B------:R-:W2:Y:S01]  /*1a50*/  LDC R26, c[0x0][0x3c0] ;  /* 0x0000f000ff1a7b82 */ /* 0x000ea20000000800 */
[----:B------:R-:W-:-:S07]  /*1a60*/  LEA R47, R47, UR4, 0x3 ;  /* 0x000000042f2f7c11 */ /* 0x000fce000f8e18ff */
[----:B0-----:R-:W0:Y:S01]  /*1a70*/  LDC.64 R4, c[0x0][0x390] ;  /* 0x0000e400ff047b82 */ /* 0x001e220000000a00 */
[----:B--2---:R-:W-:Y:S02]  /*1a80*/  ISETP.LE.AND P0, PT, R26, UR10, PT ;  /* 0x0000000a1a007c0c */ /* 0x004fe4000bf03270 */
[----:B0-----:R-:W-:-:S04]  /*1a90*/  ISETP.EQ.U32.AND P1, PT, R4, RZ, PT ;  /* 0x000000ff0400720c */ /* 0x001fc80003f22070 */
[----:B------:R-:W-:-:S04]  /*1aa0*/  ISETP.EQ.OR.EX P0, PT, R5, RZ, !P0, P1 ;  /* 0x000000ff0500720c */ /* 0x000fc80004702710 */
[----:B------:R-:W-:-:S13]  /*1ab0*/  ISETP.GT.U32.OR P0, PT, R3, 0xff, P0 ;  /* 0x000000ff0300780c */ /* 0x000fda0000704470 */
[----:B------:R-:W-:Y:S05]  /*1ac0*/  @P0 BRA `(.L_x_23) ;  /* 0x00000000001c0947 */ /* 0x000fea0003800000 */
[----:B------:R-:W0:Y:S01]  /*1ad0*/  LDS.64 R6, [R11+0x7200] ;  /* 0x007200000b067984 */ /* 0x000e220000000a00 */
[C---:B------:R-:W-:Y:S02]  /*1ae0*/  LEA R4, P2, R3.reuse, R4, 0x3 ;  /* 0x0000000403047211 */ /* 0x040fe400078418ff */
[--C-:B------:R-:W-:Y:S02]  /*1af0*/  SHF.R.S32.HI R25, RZ, 0x1f, R27.reuse ;  /* 0x0000001fff197819 */ /* 0x100fe4000001141b */
[----:B------:R-:W-:Y:S02]  /*1b00*/  LEA.HI.X R5, R3, R5, RZ, 0x3, P2 ;  /* 0x0000000503057211 */ /* 0x000fe400010f1cff */
[----:B0-----:R-:W-:-:S04]  /*1b10*/  IADD3 R6, P0, P1, R6, R0, R27 ;  /* 0x0000000006067210 */ /* 0x001fc8000791e01b */
[----:B------:R-:W-:-:S05]  /*1b20*/  IADD3.X R7, PT, PT, R7, RZ, R25, P0, P1 ;  /* 0x000000ff07077210 */ /* 0x000fca00007e2419 */
[----:B------:R0:W-:Y:S04]  /*1b30*/  STG.E.64 desc[UR8][R4.64], R6 ;  /* 0x0000000604007986 */ /* 0x0001e8000c101b08 */
.L_x_23:
[----:B------:R-:W-:Y:S05]  /*1b40*/  WARPSYNC.ALL ;  /* 0x0000000000007948 */ /* 0x000fea0003800000 */
[----:B------:R-:W-:Y:S01]  /*1b50*/  BAR.SYNC.DEFER_BLOCKING 0x0 ;  /* 0x0000000000007b1d */ /* 0x000fe20000010000 */
[----:B------:R-:W-:-:S05]  /*1b60*/  ISETP.LT.AND P0, PT, R26, UR10, PT ;  /* 0x0000000a1a007c0c */ /* 0x000fca000bf01270 */
[----:B0-----:R0:W2:Y:S08]  /*1b70*/  LDS.64 R4, [R47+0x7200] ;  /* 0x007200002f047984 */ /* 0x0010b00000000a00 */
[----:B0-----:R-:W-:Y:S05]  /*1b80*/  @P0 BRA `(.L_x_24) ;  /* 0x0000000000700947 */ /* 0x001fea0003800000 */
[----:B------:R-:W0:Y:S01]  /*1b90*/  LDCU.64 UR12, c[0x0][0x3a0] ;  /* 0x00007400ff0c77ac */ /* 0x000e220008000a00 */
[C---:B------:R-:W-:Y:S02]  /*1ba0*/  LOP3.LUT R7, R3.reuse, 0x3e0, RZ, 0xc0, !PT ;  /* 0x000003e003077812 */ /* 0x040fe400078ec0ff */
[----:B------:R-:W-:-:S05]  /*1bb0*/  LOP3.LUT R2, R3, 0x1f, RZ, 0xc0, !PT ;  /* 0x0000001f03027812 */ /* 0x000fca00078ec0ff */
[----:B------:R-:W-:-:S05]  /*1bc0*/  IMAD R7, R7, 0x13, R2 ;  /* 0x0000001307077824 */ /* 0x000fca00078e0202 */
[----:B--2---:R-:W-:-:S05]  /*1bd0*/  IADD3 R0, P0, PT, R7, R4, RZ ;  /* 0x0000000407007210 */ /* 0x004fca0007f1e0ff */
[----:B------:R-:W-:Y:S01]  /*1be0*/  IMAD.X R5, RZ, RZ, R5, P0 ;  /* 0x000000ffff057224 */ /* 0x000fe200000e0605 */
[----:B0-----:R-:W-:-:S04]  /*1bf0*/  LEA R2, P0, R0, UR12, 0x2 ;  /* 0x0000000c00027c11 */ /* 0x001fc8000f8010ff */
[----:B------:R-:W-:-:S05]  /*1c00*/  LEA.HI.X R3, R0, UR13, R5, 0x2, P0 ;  /* 0x0000000d00037c11 */ /* 0x000fca00080f1405 */
[----:B------:R-:W-:Y:S04]  /*1c10*/  STG.E desc[UR8][R2.64], R44 ;  /* 0x0000002c02007986 */ /* 0x000fe8000c101908 */
        /* <DEDUP_REMOVED lines=17> */
[----:B------:R-:W-:Y:S01]  /*1d30*/  STG.E desc[UR8][R2.64+0x900], R24 ;  /* 0x0009001802007986 */ /* 0x000fe2000c101908 */
[----:B------:R-:W-:Y:S05]  /*1d40*/  EXIT ;  /* 0x000000000000794d */ /* 0x000fea0003800000 */
.L_x_24:
[C---:B------:R-:W-:Y:S01]  /*1d50*/  LOP3.LUT R7, R3.reuse, 0x3e0, RZ, 0xc0, !PT ;  /* 0x000003e003077812 */ /* 0x040fe200078ec0ff */
[----:B------:R-:W0:Y:S01]  /*1d60*/  LDCU.64 UR12, c[0x0][0x3a0] ;  /* 0x00007400ff0c77ac */ /* 0x000e220008000a00 */
[----:B------:R-:W-:Y:S01]  /*1d70*/  LOP3.LUT R2, R3, 0x1f, RZ, 0xc0, !PT ;  /* 0x0000001f03027812 */ /* 0x000fe200078ec0ff */
[----:B-1----:R-:W-:-:S04]  /*1d80*/  IMAD.U32 R11, RZ, RZ, UR7 ;  /* 0x00000007ff0b7e24 */ /* 0x002fc8000f8e00ff */
[----:B------:R-:W-:Y:S02]  /*1d90*/  IMAD R7, R7, 0x13, R2 ;  /* 0x0000001307077824 */ /* 0x000fe400078e0202 */
[----:B------:R-:W-:Y:S02]  /*1da0*/  IMAD R0, R11, -0x1c80, R26 ;  /* 0xffffe3800b007824 */ /* 0x000fe400078e021a */
[C---:B------:R-:W-:Y:S01]  /*1db0*/  VIADD R11, R7.reuse, 0x20 ;  /* 0x00000020070b7836 */ /* 0x040fe20000000000 */
[C---:B--2---:R-:W-:Y:S01]  /*1dc0*/  IADD3 R3, P0, PT, R7.reuse, R4, RZ ;  /* 0x0000000407037210 */ /* 0x044fe20007f1e0ff */
[C---:B------:R-:W-:Y:S01]  /*1dd0*/  VIADD R25, R7.reuse, 0x60 ;  /* 0x0000006007197836 */ /* 0x040fe20000000000 */
[-C--:B------:R-:W-:Y:S02]  /*1de0*/  ISETP.GE.AND P1, PT, R7, R0.reuse, PT ;  /* 0x000000000700720c */ /* 0x080fe40003f26270 */
[-C--:B------:R-:W-:Y:S01]  /*1df0*/  ISETP.GE.AND P2, PT, R11, R0.reuse, PT ;  /* 0x000000000b00720c */ /* 0x080fe20003f46270 */
[----:B------:R-:W-:Y:S01]  /*1e00*/  IMAD.X R4, RZ, RZ, R5, P0 ;  /* 0x000000ffff047224 */ /* 0x000fe200000e0605 */
[----:B------:R-:W-:Y:S01]  /*1e10*/  ISETP.GE.AND P4, PT, R25, R0, PT ;  /* 0x000000001900720c */ /* 0x000fe20003f86270 */
[----:B------:R-:W-:Y:S01]  /*1e20*/  VIADD R5, R7, 0x40 ;  /* 0x0000004007057836 */ /* 0x000fe20000000000 */
[----:B0-----:R-:W-:Y:S01]  /*1e30*/  LEA R2, P0, R3, UR12, 0x2 ;  /* 0x0000000c03027c11 */ /* 0x001fe2000f8010ff */
[----:B------:R-:W-:-:S02]  /*1e40*/  VIADD R11, R7, 0xa0 ;  /* 0x000000a0070b7836 */ /* 0x000fc40000000000 */
[----:B------:R-:W-:Y:S01]  /*1e50*/  VIADD R25, R7, 0xc0 ;  /* 0x000000c007197836 */ /* 0x000fe20000000000 */
[-C--:B------:R-:W-:Y:S01]  /*1e60*/  ISETP.GE.AND P3, PT, R5, R0.reuse, PT ;  /* 0x000000000500720c */ /* 0x080fe20003f66270 */
[----:B------:R-:W-:Y:S01]  /*1e70*/  VIADD R5, R7, 0x80 ;  /* 0x0000008007057836 */ /* 0x000fe20000000000 */
[----:B------:R-:W-:Y:S02]  /*1e80*/  LEA.HI.X R3, R3, UR13, R4, 0x2, P0 ;  /* 0x0000000d03037c11 */ /* 0x000fe400080f1404 */
[-C--:B------:R-:W-:Y:S01]  /*1e90*/  ISETP.GE.AND P6, PT, R11, R0.reuse, PT ;  /* 0x000000000b00720c */ /* 0x080fe20003fc6270 */
[----:B------:R-:W-:Y:S01]  /*1ea0*/  VIADD R11, R7, 0x100 ;  /* 0x00000100070b7836 */ /* 0x000fe20000000000 */
[-C--:B------:R-:W-:Y:S01]  /*1eb0*/  ISETP.GE.AND P5, PT, R5, R0.reuse, PT ;  /* 0x000000000500720c */ /* 0x080fe20003fa6270 */
[----:B------:R-:W-:Y:S01]  /*1ec0*/  VIADD R5, R7, 0xe0 ;  /* 0x000000e007057836 */ /* 0x000fe20000000000 */
[----:B------:R-:W-:Y:S01]  /*1ed0*/  @!P1 STG.E desc[UR8][R2.64], R44 ;  /* 0x0000002c02009986 */ /* 0x000fe2000c101908 */
[----:B------:R-:W-:-:S03]  /*1ee0*/  ISETP.GE.AND P0, PT, R25, R0, PT ;  /* 0x000000001900720c */ /* 0x000fc60003f06270 */
[-C--:B------:R-:W-:Y:S01]  /*1ef0*/  ISETP.GE.AND P1, PT, R5, R0.reuse, PT ;  /* 0x000000000500720c */ /* 0x080fe20003f26270 */
[----:B------:R-:W-:Y:S01]  /*1f00*/  VIADD R5, R7, 0x120 ;  /* 0x0000012007057836 */ /* 0x000fe20000000000 */
[----:B------:R-:W-:Y:S04]  /*1f10*/  @!P3 STG.E desc[UR8][R2.64+0x100], R42 ;  /* 0x0001002a0200b986 */ /* 0x000fe8000c101908 */
[-C--:B------:R-:W-:Y:S01]  /*1f20*/  ISETP.GE.AND P3, PT, R5, R0.reuse, PT ;  /* 0x000000000500720c */ /* 0x080fe20003f66270 */
[----:B------:R-:W-:Y:S01]  /*1f30*/  VIADD R5, R7, 0x160 ;  /* 0x0000016007057836 */ /* 0x000fe20000000000 */
[----:B------:R-:W-:Y:S01]  /*1f40*/  @!P2 STG.E desc[UR8][R2.64+0x80], R43 ;  /* 0x0000802b0200a986 */ /* 0x000fe2000c101908 */
[----:B------:R-:W-:Y:S01]  /*1f50*/  ISETP.GE.AND P2, PT, R11, R0, PT ;  /* 0x000000000b00720c */ /* 0x000fe20003f46270 */
[----:B------:R-:W-:-:S02]  /*1f60*/  VIADD R11, R7, 0x140 ;  /* 0x00000140070b7836 */ /* 0x000fc40000000000 */
[----:B------:R0:W-:Y:S01]  /*1f70*/  @!P5 STG.E desc[UR8][R2.64+0x200], R9 ;  /* 0x000200090200d986 */ /* 0x0001e2000c101908 */
[-C--:B------:R-:W-:Y:S01]  /*1f80*/  ISETP.GE.AND P5, PT, R5, R0.reuse, PT ;  /* 0x000000000500720c */ /* 0x080fe20003fa6270 */
[----:B------:R-:W-:Y:S02]  /*1f90*/  VIADD R5, R7, 0x1a0 ;  /* 0x000001a007057836 */ /* 0x000fe40000000000 */
[----:B------:R1:W-:Y:S01]  /*1fa0*/  @!P4 STG.E desc[UR8][R2.64+0x180], R8 ;  /* 0x000180080200c986 */ /* 0x0003e2000c101908 */
[-C--:B------:R-:W-:Y:S01]  /*1fb0*/  ISETP.GE.AND P4, PT, R11, R0.reuse, PT ;  /* 0x000000000b00720c */ /* 0x080fe20003f86270 */
[----:B------:R-:W-:Y:S02]  /*1fc0*/  VIADD R11, R7, 0x180 ;  /* 0x00000180070b7836 */ /* 0x000fe40000000000 */
[----:B------:R1:W-:Y:S01]  /*1fd0*/  @!P0 STG.E desc[UR8][R2.64+0x300], R12 ;  /* 0x0003000c02008986 */ /* 0x0003e2000c101908 */
[----:B------:R-:W-:Y:S01]  /*1fe0*/  ISETP.GE.AND P0, PT, R5, R0, PT ;  /* 0x000000000500720c */ /* 0x000fe20003f06270 */
[----:B------:R-:W-:-:S02]  /*1ff0*/  VIADD R5, R7, 0x1e0 ;  /* 0x000001e007057836 */ /* 0x000fc40000000000 */
[----:B------:R1:W-:Y:S01]  /*2000*/  @!P6 STG.E desc[UR8][R2.64+0x280], R10 ;  /* 0x0002800a0200e986 */ /* 0x0003e2000c101908 */
[-C--:B------:R-:W-:Y:S01]  /*2010*/  ISETP.GE.AND P6, PT, R11, R0.reuse, PT ;  /* 0x000000000b00720c */ /* 0x080fe20003fc6270 */
[----:B------:R-:W-:Y:S02]  /*2020*/  VIADD R11, R7, 0x1c0 ;  /* 0x000001c0070b7836 */ /* 0x000fe40000000000 */
[----:B------:R1:W-:Y:S01]  /*2030*/  @!P2 STG.E desc[UR8][R2.64+0x400], R14 ;  /* 0x0004000e0200a986 */ /* 0x0003e2000c101908 */
[-C--:B------:R-:W-:Y:S01]  /*2040*/  ISETP.GE.AND P2, PT, R5, R0.reuse, PT ;  /* 0x000000000500720c */ /* 0x080fe20003f46270 */
[C---:B0-----:R-:W-:Y:S02]  /*2050*/  VIADD R9, R7.reuse, 0x200 ;  /* 0x0000020007097836 */ /* 0x041fe40000000000 */
[C---:B------:R-:W-:Y:S01]  /*2060*/  VIADD R5, R7.reuse, 0x220 ;  /* 0x0000022007057836 */ /* 0x040fe20000000000 */
[----:B------:R1:W-:Y:S01]  /*2070*/  @!P1 STG.E desc[UR8][R2.64+0x380], R13 ;  /* 0x0003800d02009986 */ /* 0x0003e2000c101908 */
[----:B------:R-:W-:Y:S01]  /*2080*/  VIADD R7, R7, 0x240 ;  /* 0x0000024007077836 */ /* 0x000fe20000000000 */
[----:B------:R-:W-:-:S02]  /*2090*/  ISETP.GE.AND P1, PT, R11, R0, PT ;  /* 0x000000000b00720c */ /* 0x000fc40003f26270 */
[----:B------:R1:W-:Y:S01]  /*20a0*/  @!P3 STG.E desc[UR8][R2.64+0x480], R15 ;  /* 0x0004800f0200b986 */ /* 0x0003e2000c101908 */
[----:B------:R-:W-:-:S03]  /*20b0*/  ISETP.GE.AND P3, PT, R9, R0, PT ;  /* 0x000000000900720c */ /* 0x000fc60003f66270 */
[----:B------:R1:W-:Y:S01]  /*20c0*/  @!P4 STG.E desc[UR8][R2.64+0x500], R16 ;  /* 0x000500100200c986 */ /* 0x0003e2000c101908 */
[----:B------:R-:W-:-:S03]  /*20d0*/  ISETP.GE.AND P4, PT, R5, R0, PT ;  /* 0x000000000500720c */ /* 0x000fc60003f86270 */
[----:B------:R1:W-:Y:S01]  /*20e0*/  @!P5 STG.E desc[UR8][R2.64+0x580], R17 ;  /* 0x000580110200d986 */ /* 0x0003e2000c101908 */
[----:B------:R-:W-:-:S03]  /*20f0*/  ISETP.GE.AND P5, PT, R7, R0, PT ;  /* 0x000000000700720c */ /* 0x000fc60003fa6270 */
[----:B------:R1:W-:Y:S04]  /*2100*/  @!P6 STG.E desc[UR8][R2.64+0x600], R18 ;  /* 0x000600120200e986 */ /* 0x0003e8000c101908 */
[----:B------:R1:W-:Y:S04]  /*2110*/  @!P0 STG.E desc[UR8][R2.64+0x680], R19 ;  /* 0x0006801302008986 */ /* 0x0003e8000c101908 */
[----:B------:R1:W-:Y:S04]  /*2120*/  @!P1 STG.E desc[UR8][R2.64+0x700], R20 ;  /* 0x0007001402009986 */ /* 0x0003e8000c101908 */
[----:B------:R1:W-:Y:S04]  /*2130*/  @!P2 STG.E desc[UR8][R2.64+0x780], R21 ;  /* 0x000780150200a986 */ /* 0x0003e8000c101908 */
[----:B------:R1:W-:Y:S04]  /*2140*/  @!P3 STG.E desc[UR8][R2.64+0x800], R22 ;  /* 0x000800160200b986 */ /* 0x0003e8000c101908 */
[----:B------:R1:W-:Y:S01]  /*2150*/  @!P4 STG.E desc[UR8][R2.64+0x880], R23 ;  /* 0x000880170200c986 */ /* 0x0003e2000c101908 */
[----:B------:R-:W-:Y:S05]  /*2160*/  @P5 EXIT ;  /* 0x000000000000594d */ /* 0x000fea0003800000 */
[----:B------:R-:W-:Y:S01]  /*2170*/  STG.E desc[UR8][R2.64+0x900], R24 ;  /* 0x0009001802007986 */ /* 0x000fe2000c101908 */
[----:B------:R-:W-:Y:S05]  /*2180*/  EXIT ;  /* 0x000000000000794d */ /* 0x000fea0003800000 */
.L_x_14:
[----:B------:R-:W-:Y:S01]  /*2190*/  IMAD.MOV.U32 R2, RZ, RZ, RZ ;  /* 0x000000ffff027224 */ /* 0x000fe200078e00ff */
[C---:B------:R-:W-:Y:S01]  /*21a0*/  ISETP.GT.U32.AND P0, PT, R3.reuse, 0x1f, PT ;  /* 0x0000001f0300780c */ /* 0x040fe20003f04070 */
[----:B------:R-:W-:Y:S05]  /*21b0*/  WARPSYNC.ALL ;  /* 0x0000000000007948 */ /* 0x000fea0003800000 */
[----:B------:R-:W-:-:S05]  /*21c0*/  IMAD.HI.U32 R24, R3, 0x15555556, R2 ;  /* 0x1555555603187827 */ /* 0x000fca00078e0002 */
[----:B------:R-:W-:-:S05]  /*21d0*/  LEA R24, R24, UR4, 0x2 ;  /* 0x0000000418187c11 */ /* 0x000fca000f8e10ff */
[----:B------:R0:W-:Y:S01]  /*21e0*/  STS [R24+0x3410], R27 ;  /* 0x0034101b18007388 */ /* 0x0001e20000000800 */
[----:B------:R-:W-:Y:S06]  /*21f0*/  BAR.SYNC.DEFER_BLOCKING 0x0 ;  /* 0x0000000000007b1d */ /* 0x000fec0000010000 */
[----:B------:R-:W-:Y:S05]  /*2200*/  @P0 BRA `(.L_x_25) ;  /* 0x0000000000e00947 */ /* 0x000fea0003800000 */
[----:B------:R-:W-:Y:S01]  /*2210*/  IMAD.MOV.U32 R5, RZ, RZ, 0x34 ;  /* 0x00000034ff057424 */ /* 0x000fe200078e00ff */
[----:B------:R-:W-:-:S03]  /*2220*/  UMOV UR11, 0xffffffff ;  /* 0xffffffff000b7882 */ /* 0x000fc60000000000 */
[----:B------:R-:W-:-:S05]  /*2230*/  IMAD R18, R3, R5, UR4 ;  /* 0x0000000403127e24 */ /* 0x000fca000f8e0205 */
[----:B------:R-:W-:Y:S04]  /*2240*/  LDS R16, [R18+0x3410] ;  /* 0x0034100012107984 */ /* 0x000fe80000000800 */
[----:B------:R-:W-:Y:S04]  /*2250*/  LDS R17, [R18+0x3414] ;  /* 0x0034140012117984 */ /* 0x000fe80000000800 */
[----:B------:R-:W1:Y:S04]  /*2260*/  LDS R14, [R18+0x3418] ;  /* 0x00341800120e7984 */ /* 0x000e680000000800 */
[----:B------:R-:W-:Y:S04]  /*2270*/  LDS R15, [R18+0x341c] ;  /* 0x00341c00120f7984 */ /* 0x000fe80000000800 */
[----:B------:R-:W2:Y:S04]  /*2280*/  LDS R12, [R18+0x3420] ;  /* 0x00342000120c7984 */ /* 0x000ea80000000800 */
[----:B------:R-:W-:Y:S04]  /*2290*/  LDS R13, [R18+0x3424] ;  /* 0x00342400120d7984 */ /* 0x000fe80000000800 */
[----:B------:R-:W3:Y:S04]  /*22a0*/  LDS R10, [R18+0x3428] ;  /* 0x00342800120a7984 */ /* 0x000ee80000000800 */
[----:B------:R-:W-:Y:S04]  /*22b0*/  LDS R9, [R18+0x342c] ;  /* 0x00342c0012097984 */ /* 0x000fe80000000800 */
[----:B------:R-:W4:Y:S04]  /*22c0*/  LDS R8, [R18+0x3430] ;  /* 0x0034300012087984 */ /* 0x000f280000000800 */
[----:B------:R-:W-:Y:S04]  /*22d0*/  LDS R5, [R18+0x3434] ;  /* 0x0034340012057984 */ /* 0x000fe80000000800 */
[----:B------:R-:W5:Y:S04]  /*22e0*/  LDS R4, [R18+0x3438] ;  /* 0x0034380012047984 */ /* 0x000f680000000800 */
[----:B------:R-:W0:Y:S01]  /*22f0*/  LDS R19, [R18+0x343c] ;  /* 0x00343c0012137984 */ /* 0x000e220000000800 */
[----:B-1----:R-:W-:-:S04]  /*2300*/  IADD3 R20, PT, PT, R14, R17, R16 ;  /* 0x000000110e147210 */ /* 0x002fc80007ffe010 */
[----:B--2---:R-:W-:-:S04]  /*2310*/  IADD3 R20, PT, PT, R12, R20, R15 ;  /* 0x000000140c147210 */ /* 0x004fc80007ffe00f */
[----:B---3--:R-:W-:-:S04]  /*2320*/  IADD3 R20, PT, PT, R10, R20, R13 ;  /* 0x000000140a147210 */ /* 0x008fc80007ffe00d */
[----:B----4-:R-:W-:-:S04]  /*2330*/  IADD3 R20, PT, PT, R8, R20, R9 ;  /* 0x0000001408147210 */ /* 0x010fc80007ffe009 */
[----:B-----5:R-:W-:-:S05]  /*2340*/  IADD3 R20, PT, PT, R4, R20, R5 ;  /* 0x0000001404147210 */ /* 0x020fca0007ffe005 */
[----:B0-----:R-:W-:Y:S01]  /*2350*/  IMAD.IADD R19, R19, 0x1, R20 ;  /* 0x0000000113137824 */ /* 0x001fe200078e0214 */
[----:B------:R-:W-:Y:S06]  /*2360*/  BRA.DIV UR11, `(.L_x_26) ;  /* 0x0000005e0be47947 */ /* 0x000fec000b800000 */
[----:B------:R-:W0:Y:S02]  /*2370*/  SHFL.UP P0, R20, R19, 0x1, RZ ;  /* 0x0420000013147989 */ /* 0x000e2400000000ff */
[----:B0-----:R-:W-:-:S05]  /*2380*/  @P0 IMAD.IADD R20, R19, 0x1, R20 ;  /* 0x0000000113140824 */ /* 0x001fca00078e0214 */
[----:B------:R-:W0:Y:S02]  /*2390*/  SHFL.UP P0, R21, R20, 0x2, RZ ;  /* 0x0440000014157989 */ /* 0x000e2400000000ff */
[----:B0-----:R-:W-:-:S05]  /*23a0*/  @P0 IMAD.IADD R21, R20, 0x1, R21 ;  /* 0x0000000114150824 */ /* 0x001fca00078e0215 */
[----:B------:R-:W0:Y:S02]  /*23b0*/  SHFL.UP P0, R22, R21, 0x4, RZ ;  /* 0x0480000015167989 */ /* 0x000e2400000000ff */
[----:B0-----:R-:W-:-:S05]  /*23c0*/  @P0 IMAD.IADD R22, R21, 0x1, R22 ;  /* 0x0000000115160824 */ /* 0x001fca00078e0216 */
[----:B------:R-:W0:Y:S02]  /*23d0*/  SHFL.UP P0, R23, R22, 0x8, RZ ;  /* 0x0500000016177989 */ /* 0x000e2400000000ff */
[----:B0-----:R-:W-:-:S05]  /*23e0*/  @P0 IMAD.IADD R23, R22, 0x1, R23 ;  /* 0x0000000116170824 */ /* 0x001fca00078e0217 */
[----:B------:R0:W1:Y:S02]  /*23f0*/  SHFL.UP P0, R48, R23, 0x10, RZ ;  /* 0x0600000017307989 */ /* 0x00006400000000ff */
.L_x_118:
[----:B-1----:R-:W-:-:S04]  /*2400*/  @P0 IMAD.IADD R48, R23, 0x1, R48 ;  /* 0x0000000117300824 */ /* 0x002fc800078e0230 */
[----:B------:R-:W-:-:S04]  /*2410*/  IMAD.IADD R19, R48, 0x1, -R19 ;  /* 0x0000000130137824 */ /* 0x000fc800078e0a13 */
[----:B------:R-:W-:Y:S01]  /*2420*/  IMAD.IADD R16, R16, 0x1, R19 ;  /* 0x0000000110107824 */ /* 0x000fe200078e0213 */
[----:B------:R1:W-:Y:S03]  /*2430*/  STS [R18+0x3410], R19 ;  /* 0x0034101312007388 */ /* 0x0003e60000000800 */
        /* <DEDUP_REMOVED lines=19> */
[----:B------:R1:W-:Y:S04]  /*2570*/  STS [R18+0x3438], R5 ;  /* 0x0034380512007388 */ /* 0x0003e80000000800 */
[----:B------:R1:W-:Y:S02]  /*2580*/  STS [R18+0x343c], R21 ;  /* 0x00343c1512007388 */ /* 0x0003e40000000800 */
.L_x_25:
[----:B------:R-:W-:Y:S05]  /*2590*/  WARPSYNC.ALL ;  /* 0x0000000000007948 */ /* 0x000fea0003800000 */
[----:B------:R-:W-:Y:S01]  /*25a0*/  BAR.SYNC.DEFER_BLOCKING 0x0 ;  /* 0x0000000000007b1d */ /* 0x000fe20000010000 */
[----:B------:R-:W-:Y:S02]  /*25b0*/  ISETP.NE.AND P0, PT, R53, RZ, PT ;  /* 0x000000ff3500720c */ /* 0x000fe40003f05270 */
[----:B-1----:R-:W-:-:S03]  /*25c0*/  SHF.R.U32.HI R5, RZ, UR6, R45 ;  /* 0x00000006ff057c19 */ /* 0x002fc6000801162d */
[----:B------:R-:W-:Y:S01]  /*25d0*/  BSSY.RECONVERGENT B0, `(.L_x_27) ;  /* 0x0000029000007945 */ /* 0x000fe20003800200 */
[----:B------:R-:W-:Y:S01]  /*25e0*/  LOP3.LUT R5, R5, UR5, RZ, 0x30, !PT ;  /* 0x0000000505057c12 */ /* 0x000fe2000f8e30ff */
[----:B0-----:R-:W0:Y:S06]  /*25f0*/  LDS R24, [R24+0x3410] ;  /* 0x0034100018187984 */ /* 0x001e2c0000000800 */
[----:B------:R-:W-:Y:S05]  /*2600*/  @P0 BRA `(.L_x_28) ;  /* 0x0000000000940947 */ /* 0x000fea0003800000 */
[----:B------:R-:W-:-:S05]  /*2610*/  LEA R4, R3, UR4, 0x2 ;  /* 0x0000000403047c11 */ /* 0x000fca000f8e10ff */
[----:B------:R-:W0:Y:S04]  /*2620*/  LDS R13, [R4] ;  /* 0x00000000040d7984 */ /* 0x000e280000000800 */
[----:B------:R-:W1:Y:S04]  /*2630*/  LDS R15, [R4+0x400] ;  /* 0x00040000040f7984 */ /* 0x000e680000000800 */
[----:B------:R-:W2:Y:S04]  /*2640*/  LDS R17, [R4+0x800] ;  /* 0x0008000004117984 */ /* 0x000ea80000000800 */
[----:B------:R-:W3:Y:S04]  /*2650*/  LDS R19, [R4+0xc00] ;  /* 0x000c000004137984 */ /* 0x000ee80000000800 */
[----:B------:R-:W4:Y:S04]  /*2660*/  LDS R21, [R4+0x1000] ;  /* 0x0010000004157984 */ /* 0x000f280000000800 */
[----:B------:R-:W5:Y:S04]  /*2670*/  LDS R23, [R4+0x1400] ;  /* 0x0014000004177984 */ /* 0x000f680000000800 */
[----:B------:R-:W5:Y:S04]  /*2680*/  LDS R45, [R4+0x1800] ;  /* 0x00180000042d7984 */ /* 0x000f680000000800 */
[----:B------:R-:W5:Y:S04]  /*2690*/  LDS R47, [R4+0x1c00] ;  /* 0x001c0000042f7984 */ /* 0x000f680000000800 */
[----:B------:R-:W5:Y:S04]  /*26a0*/  LDS R49, [R4+0x2000] ;  /* 0x0020000004317984 */ /* 0x000f680000000800 */
[----:B------:R-:W5:Y:S04]  /*26b0*/  LDS R51, [R4+0x2400] ;  /* 0x0024000004337984 */ /* 0x000f680000000800 */
[----:B------:R-:W5:Y:S01]  /*26c0*/  LDS R8, [R4+0x2800] ;  /* 0x0028000004087984 */ /* 0x000f620000000800 */
[----:B0-----:R-:W-:-:S03]  /*26d0*/  IMAD.IADD R13, R24, 0x1, R13 ;  /* 0x00000001180d7824 */ /* 0x001fc600078e020d */
[----:B------:R-:W0:Y:S01]  /*26e0*/  LDS R9, [R4+0x2c00] ;  /* 0x002c000004097984 */ /* 0x000e220000000800 */
[----:B-1----:R-:W-:-:S03]  /*26f0*/  IMAD.IADD R15, R24, 0x1, R15 ;  /* 0x00000001180f7824 */ /* 0x002fc600078e020f */
[----:B------:R1:W-:Y:S01]  /*2700*/  STS [R4], R13 ;  /* 0x0000000d04007388 */ /* 0x0003e20000000800 */
[C---:B--2---:R-:W-:Y:S02]  /*2710*/  IMAD.IADD R17, R24.reuse, 0x1, R17 ;  /* 0x0000000118117824 */ /* 0x044fe400078e0211 */
[C---:B---3--:R-:W-:Y:S01]  /*2720*/  IMAD.IADD R19, R24.reuse, 0x1, R19 ;  /* 0x0000000118137824 */ /* 0x048fe200078e0213 */
[----:B------:R2:W-:Y:S01]  /*2730*/  STS [R4+0x400], R15 ;  /* 0x0004000f04007388 */ /* 0x0005e20000000800 */
[----:B----4-:R-:W-:-:S03]  /*2740*/  IMAD.IADD R21, R24, 0x1, R21 ;  /* 0x0000000118157824 */ /* 0x010fc600078e0215 */
[----:B------:R2:W-:Y:S01]  /*2750*/  STS [R4+0x800], R17 ;  /* 0x0008001104007388 */ /* 0x0005e20000000800 */
[----:B-----5:R-:W-:-:S03]  /*2760*/  IMAD.IADD R23, R24, 0x1, R23 ;  /* 0x0000000118177824 */ /* 0x020fc600078e0217 */
[----:B------:R2:W-:Y:S01]  /*2770*/  STS [R4+0xc00], R19 ;  /* 0x000c001304007388 */ /* 0x0005e20000000800 */
[----:B------:R-:W-:-:S03]  /*2780*/  IMAD.IADD R45, R24, 0x1, R45 ;  /* 0x00000001182d7824 */ /* 0x000fc600078e022d */
[----:B------:R2:W-:Y:S01]  /*2790*/  STS [R4+0x1000], R21 ;  /* 0x0010001504007388 */ /* 0x0005e20000000800 */
[----:B------:R-:W-:-:S03]  /*27a0*/  IMAD.IADD R47, R24, 0x1, R47 ;  /* 0x00000001182f7824 */ /* 0x000fc600078e022f */
[----:B------:R2:W-:Y:S01]  /*27b0*/  STS [R4+0x1400], R23 ;  /* 0x0014001704007388 */ /* 0x0005e20000000800 */
[----:B------:R-:W-:-:S03]  /*27c0*/  IMAD.IADD R49, R24, 0x1, R49 ;  /* 0x0000000118317824 */ /* 0x000fc600078e0231 */
[----:B------:R2:W-:Y:S01]  /*27d0*/  STS [R4+0x1800], R45 ;  /* 0x0018002d04007388 */ /* 0x0005e20000000800 */
[----:B------:R-:W-:-:S03]  /*27e0*/  IMAD.IADD R51, R24, 0x1, R51 ;  /* 0x0000000118337824 */ /* 0x000fc600078e0233 */
[----:B------:R2:W-:Y:S01]  /*27f0*/  STS [R4+0x1c00], R47 ;  /* 0x001c002f04007388 */ /* 0x0005e20000000800 */
[----:B-1----:R-:W-:-:S03]  /*2800*/  IMAD.IADD R13, R24, 0x1, R8 ;  /* 0x00000001180d7824 */ /* 0x002fc600078e0208 */
[----:B------:R2:W-:Y:S01]  /*2810*/  STS [R4+0x2000], R49 ;  /* 0x0020003104007388 */ /* 0x0005e20000000800 */
[----:B0-----:R-:W-:-:S03]  /*2820*/  IMAD.IADD R9, R24, 0x1, R9 ;  /* 0x0000000118097824 */ /* 0x001fc600078e0209 */
[----:B------:R2:W-:Y:S04]  /*2830*/  STS [R4+0x2400], R51 ;  /* 0x0024003304007388 */ /* 0x0005e80000000800 */
[----:B------:R2:W-:Y:S04]  /*2840*/  STS [R4+0x2800], R13 ;  /* 0x0028000d04007388 */ /* 0x0005e80000000800 */
[----:B------:R2:W-:Y:S02]  /*2850*/  STS [R4+0x2c00], R9 ;  /* 0x002c000904007388 */ /* 0x0005e40000000800 */
.L_x_28:
[----:B------:R-:W-:Y:S05]  /*2860*/  BSYNC.RECONVERGENT B0 ;  /* 0x0000000000007941 */ /* 0x000fea0003800200 */
.L_x_27:
[----:B------:R-:W-:Y:S01]  /*2870*/  BAR.SYNC.DEFER_BLOCKING 0x0 ;  /* 0x0000000000007b1d */ /* 0x000fe20000010000 */
[----:B------:R-:W-:Y:S01]  /*2880*/  R2P PR, R5, 0x7f ;  /* 0x0000007f05007804 */ /* 0x000fe20000000000 */
[----:B------:R-:W-:-:S04]  /*2890*/  IMAD.MOV.U32 R8, RZ, RZ, RZ ;  /* 0x000000ffff087224 */ /* 0x000fc800078e00ff */
[----:B------:R-:W-:Y:S01]  /*28a0*/  BSSY.RECONVERGENT B0, `(.L_x_29) ;  /* 0x0000026000007945 */ /* 0x000fe20003800200 */
[----:B--2---:R-:W1:Y:S07]  /*28b0*/  S2R R23, SR_LEMASK ;  /* 0x0000000000177919 */ /* 0x004e6e0000003a00 */
[----:B------:R-:W-:Y:S02]  /*28c0*/  VOTE.ANY R4, PT, P0 ;  /* 0x0000000000047806 */ /* 0x000fe400000e0100 */
[----:B------:R-:W-:-:S02]  /*28d0*/  VOTE.ANY R9, PT, P1 ;  /* 0x0000000000097806 */ /* 0x000fc400008e0100 */
[----:B------:R-:W-:Y:S02]  /*28e0*/  @!P0 LOP3.LUT R4, RZ, R4, RZ, 0x33, !PT ;  /* 0x00000004ff048212 */ /* 0x000fe400078e33ff */
[----:B------:R-:W-:Y:S02]  /*28f0*/  VOTE.ANY R13, PT, P2 ;  /* 0x00000000000d7806 */ /* 0x000fe400010e0100 */
[----:B------:R-:W-:Y:S02]  /*2900*/  @!P1 LOP3.LUT R9, RZ, R9, RZ, 0x33, !PT ;  /* 0x00000009ff099212 */ /* 0x000fe400078e33ff */
[----:B------:R-:W-:Y:S02]  /*2910*/  VOTE.ANY R15, PT, P3 ;  /* 0x00000000000f7806 */ /* 0x000fe400018e0100 */
[----:B------:R-:W-:Y:S02]  /*2920*/  @!P2 LOP3.LUT R13, RZ, R13, RZ, 0x33, !PT ;  /* 0x0000000dff0da212 */ /* 0x000fe400078e33ff */
[----:B------:R-:W-:-:S02]  /*2930*/  LOP3.LUT R4, R9, R4, RZ, 0xc0, !PT ;  /* 0x0000000409047212 */ /* 0x000fc400078ec0ff */
[----:B------:R-:W-:Y:S02]  /*2940*/  @!P3 LOP3.LUT R15, RZ, R15, RZ, 0x33, !PT ;  /* 0x0000000fff0fb212 */ /* 0x000fe400078e33ff */
[----:B------:R-:W-:Y:S02]  /*2950*/  LOP3.LUT R4, R13, R4, RZ, 0xc0, !PT ;  /* 0x000000040d047212 */ /* 0x000fe400078ec0ff */
[----:B------:R-:W-:Y:S02]  /*2960*/  VOTE.ANY R9, PT, P4 ;  /* 0x0000000000097806 */ /* 0x000fe400020e0100 */
[----:B------:R-:W-:Y:S02]  /*2970*/  LOP3.LUT P0, RZ, R5, 0x80, RZ, 0xc0, !PT ;  /* 0x0000008005ff7812 */ /* 0x000fe4000780c0ff */
[----:B------:R-:W-:Y:S02]  /*2980*/  LOP3.LUT R4, R15, R4, RZ, 0xc0, !PT ;  /* 0x000000040f047212 */ /* 0x000fe400078ec0ff */
[----:B------:R-:W-:-:S02]  /*2990*/  VOTE.ANY R13, PT, P5 ;  /* 0x00000000000d7806 */ /* 0x000fc400028e0100 */
[----:B------:R-:W-:Y:S02]  /*29a0*/  @!P4 LOP3.LUT R9, RZ, R9, RZ, 0x33, !PT ;  /* 0x00000009ff09c212 */ /* 0x000fe400078e33ff */
[----:B------:R-:W-:Y:S02]  /*29b0*/  @!P5 LOP3.LUT R13, RZ, R13, RZ, 0x33, !PT ;  /* 0x0000000dff0dd212 */ /* 0x000fe400078e33ff */
[----:B------:R-:W-:Y:S02]  /*29c0*/  LOP3.LUT R4, R9, R4, RZ, 0xc0, !PT ;  /* 0x0000000409047212 */ /* 0x000fe400078ec0ff */
[----:B------:R-:W-:Y:S02]  /*29d0*/  VOTE.ANY R9, PT, P6 ;  /* 0x0000000000097806 */ /* 0x000fe400030e0100 */
[----:B------:R-:W-:Y:S02]  /*29e0*/  LOP3.LUT R4, R13, R4, RZ, 0xc0, !PT ;  /* 0x000000040d047212 */ /* 0x000fe400078ec0ff */
[----:B------:R-:W-:-:S02]  /*29f0*/  VOTE.ANY R13, PT, P0 ;  /* 0x00000000000d7806 */ /* 0x000fc400000e0100 */
[----:B------:R-:W-:Y:S02]  /*2a00*/  @!P6 LOP3.LUT R9, RZ, R9, RZ, 0x33, !PT ;  /* 0x00000009ff09e212 */ /* 0x000fe400078e33ff */
[----:B------:R-:W-:Y:S02]  /*2a10*/  @!P0 LOP3.LUT R13, RZ, R13, RZ, 0x33, !PT ;  /* 0x0000000dff0d8212 */ /* 0x000fe400078e33ff */
[----:B------:R-:W-:Y:S02]  /*2a20*/  LOP3.LUT R4, R9, R4, RZ, 0xc0, !PT ;  /* 0x0000000409047212 */ /* 0x000fe400078ec0ff */
[----:B------:R-:W-:Y:S02]  /*2a30*/  SHF.R.U32.HI R9, RZ, UR6, R6 ;  /* 0x00000006ff097c19 */ /* 0x000fe40008011606 */
[----:B------:R-:W-:Y:S01]  /*2a40*/  LOP3.LUT R10, R13, R4, RZ, 0xc0, !PT ;  /* 0x000000040d0a7212 */ /* 0x000fe200078ec0ff */
[----:B------:R-:W-:Y:S01]  /*2a50*/  IMAD.SHL.U32 R4, R3, 0x20, RZ ;  /* 0x0000002003047824 */ /* 0x000fe200078e00ff */
[----:B------:R-:W-:-:S02]  /*2a60*/  LOP3.LUT R9, R9, UR5, RZ, 0x30, !PT ;  /* 0x0000000509097c12 */ /* 0x000fc4000f8e30ff */
[----:B------:R-:W2:Y:S01]  /*2a70*/  FLO.U32 R15, R10 ;  /* 0x0000000a000f7300 */ /* 0x000ea200000e0000 */
[----:B-1----:R-:W-:Y:S02]  /*2a80*/  LOP3.LUT R14, R23, R10, RZ, 0xc0, !PT ;  /* 0x0000000a170e7212 */ /* 0x002fe400078ec0ff */
[----:B------:R-:W-:-:S05]  /*2a90*/  LOP3.LUT R4, R4, 0x7c00, RZ, 0xc0, !PT ;  /* 0x00007c0004047812 */ /* 0x000fca00078ec0ff */
[----:B------:R-:W1:Y:S01]  /*2aa0*/  POPC R14, R14 ;  /* 0x0000000e000e7309 */ /* 0x000e620000000000 */
[----:B------:R-:W-:Y:S01]  /*2ab0*/  VIADD R22, R4, UR4 ;  /* 0x0000000404167c36 */ /* 0x000fe20008000000 */
[----:B--2---:R-:W-:-:S13]  /*2ac0*/  ISETP.NE.AND P0, PT, R46, R15, PT ;  /* 0x0000000f2e00720c */ /* 0x004fda0003f05270 */
[----:B-1----:R-:W-:Y:S05]  /*2ad0*/  @P0 BRA `(.L_x_30) ;  /* 0x0000000000080947 */ /* 0x002fea0003800000 */
[----:B------:R-:W-:-:S05]  /*2ae0*/  IMAD R5, R5, 0x4, R22 ;  /* 0x0000000405057824 */ /* 0x000fca00078e0216 */
[----:B------:R1:W2:Y:S02]  /*2af0*/  ATOMS.ADD R8, [R5], R14 ;  /* 0x0000000e0508738c */ /* 0x0002a40000000000 */
.L_x_30:
[----:B------:R-:W-:Y:S05]  /*2b00*/  BSYNC.RECONVERGENT B0 ;  /* 0x0000000000007941 */ /* 0x000fea0003800200 */
.L_x_29:
[----:B------:R-:W-:Y:S01]  /*2b10*/  R2P PR, R9, 0x7f ;  /* 0x0000007f09007804 */ /* 0x000fe20000000000 */
[----:B--2---:R2:W3:Y:S01]  /*2b20*/  SHFL.IDX PT, R8, R8, R15, 0x1f ;  /* 0x00001f0f08087589 */ /* 0x0044e200000e0000 */
[----:B------:R-:W-:Y:S01]  /*2b30*/  BSSY.RECONVERGENT B0, `(.L_x_31) ;  /* 0x0000023000007945 */ /* 0x000fe20003800200 */
[----:B------:R-:W-:-:S10]  /*2b40*/  IMAD.MOV.U32 R12, RZ, RZ, RZ ;  /* 0x000000ffff0c7224 */ /* 0x000fd400078e00ff */
[----:B------:R-:W-:Y:S02]  /*2b50*/  VOTE.ANY R4, PT, P0 ;  /* 0x0000000000047806 */ /* 0x000fe400000e0100 */
[----:B-1----:R-:W-:Y:S02]  /*2b60*/  VOTE.ANY R5, PT, P1 ;  /* 0x0000000000057806 */ /* 0x002fe400008e0100 */
[----:B------:R-:W-:Y:S02]  /*2b70*/  @!P0 LOP3.LUT R4, RZ, R4, RZ, 0x33, !PT ;  /* 0x00000004ff048212 */ /* 0x000fe400078e33ff */
[----:B------:R-:W-:Y:S02]  /*2b80*/  VOTE.ANY R13, PT, P2 ;  /* 0x00000000000d7806 */ /* 0x000fe400010e0100 */
[----:B------:R-:W-:Y:S02]  /*2b90*/  @!P1 LOP3.LUT R5, RZ, R5, RZ, 0x33, !PT ;  /* 0x00000005ff059212 */ /* 0x000fe400078e33ff */
[----:B------:R-:W-:-:S02]  /*2ba0*/  @!P2 LOP3.LUT R13, RZ, R13, RZ, 0x33, !PT ;  /* 0x0000000dff0da212 */ /* 0x000fc400078e33ff */
[----:B------:R-:W-:Y:S02]  /*2bb0*/  LOP3.LUT R4, R5, R4, RZ, 0xc0, !PT ;  /* 0x0000000405047212 */ /* 0x000fe400078ec0ff */
[----:B------:R-:W-:Y:S02]  /*2bc0*/  VOTE.ANY R5, PT, P3 ;  /* 0x0000000000057806 */ /* 0x000fe400018e0100 */
[----:B------:R-:W-:Y:S02]  /*2bd0*/  LOP3.LUT R4, R13, R4, RZ, 0xc0, !PT ;  /* 0x000000040d047212 */ /* 0x000fe400078ec0ff */
[----:B------:R-:W-:Y:S02]  /*2be0*/  LOP3.LUT P0, RZ, R9, 0x80, RZ, 0xc0, !PT ;  /* 0x0000008009ff7812 */ /* 0x000fe4000780c0ff */
[----:B------:R-:W-:Y:S02]  /*2bf0*/  VOTE.ANY R13, PT, P4 ;  /* 0x00000000000d7806 */ /* 0x000fe400020e0100 */
[----:B------:R-:W-:-:S02]  /*2c00*/  @!P3 LOP3.LUT R5, RZ, R5, RZ, 0x33, !PT ;  /* 0x00000005ff05b212 */ /* 0x000fc400078e33ff */
[----:B------:R-:W-:Y:S02]  /*2c10*/  @!P4 LOP3.LUT R13, RZ, R13, RZ, 0x33, !PT ;  /* 0x0000000dff0dc212 */ /* 0x000fe400078e33ff */
[----:B------:R-:W-:Y:S02]  /*2c20*/  LOP3.LUT R4, R5, R4, RZ, 0xc0, !PT ;  /* 0x0000000405047212 */ /* 0x000fe400078ec0ff */
[----:B------:R-:W-:Y:S02]  /*2c30*/  VOTE.ANY R5, PT, P5 ;  /* 0x0000000000057806 */ /* 0x000fe400028e0100 */
[----:B------:R-:W-:Y:S02]  /*2c40*/  LOP3.LUT R4, R13, R4, RZ, 0xc0, !PT ;  /* 0x000000040d047212 */ /* 0x000fe400078ec0ff */
[----:B------:R-:W-:Y:S02]  /*2c50*/  VOTE.ANY R13, PT, P6 ;  /* 0x00000000000d7806 */ /* 0x000fe400030e0100 */
[----:B------:R-:W-:-:S02]  /*2c60*/  @!P5 LOP3.LUT R5, RZ, R5, RZ, 0x33, !PT ;  /* 0x00000005ff05d212 */ /* 0x000fc400078e33ff */
[----:B------:R-:W-:Y:S02]  /*2c70*/  VOTE.ANY R17, PT, P0 ;  /* 0x0000000000117806 */ /* 0x000fe400000e0100 */
[----:B------:R-:W-:Y:S02]  /*2c80*/  @!P6 LOP3.LUT R13, RZ, R13, RZ, 0x33, !PT ;  /* 0x0000000dff0de212 */ /* 0x000fe400078e33ff */
[----:B------:R-:W-:Y:S02]  /*2c90*/  LOP3.LUT R4, R5, R4, RZ, 0xc0, !PT ;  /* 0x0000000405047212 */ /* 0x000fe400078ec0ff */
[----:B------:R-:W-:Y:S02]  /*2ca0*/  @!P0 LOP3.LUT R17, RZ, R17, RZ, 0x33, !PT ;  /* 0x00000011ff118212 */ /* 0x000fe400078e33ff */
[----:B------:R-:W-:-:S04]  /*2cb0*/  LOP3.LUT R4, R13, R4, RZ, 0xc0, !PT ;  /* 0x000000040d047212 */ /* 0x000fc800078ec0ff */
[----:B------:R-:W-:Y:S02]  /*2cc0*/  LOP3.LUT R4, R17, R4, RZ, 0xc0, !PT ;  /* 0x0000000411047212 */ /* 0x000fe400078ec0ff */
[----:B------:R-:W-:Y:S02]  /*2cd0*/  SHF.R.U32.HI R17, RZ, UR6, R0 ;  /* 0x00000006ff117c19 */ /* 0x000fe40008011600 */
[----:B------:R-:W1:Y:S01]  /*2ce0*/  FLO.U32 R5, R4 ;  /* 0x0000000400057300 */ /* 0x000e6200000e0000 */
[----:B------:R-:W-:Y:S02]  /*2cf0*/  LOP3.LUT R13, R23, R4, RZ, 0xc0, !PT ;  /* 0x00000004170d7212 */ /* 0x000fe400078ec0ff */
[----:B------:R-:W-:-:S05]  /*2d00*/  LOP3.LUT R17, R17, UR5, RZ, 0x30, !PT ;  /* 0x0000000511117c12 */ /* 0x000fca000f8e30ff */
[----:B------:R-:W4:Y:S01]  /*2d10*/  POPC R13, R13 ;  /* 0x0000000d000d7309 */ /* 0x000f220000000000 */
[----:B-1----:R-:W-:-:S13]  /*2d20*/  ISETP.NE.AND P0, PT, R46, R5, PT ;  /* 0x000000052e00720c */ /* 0x002fda0003f05270 */
[----:B--234-:R-:W-:Y:S05]  /*2d30*/  @P0 BRA `(.L_x_32) ;  /* 0x0000000000080947 */ /* 0x01cfea0003800000 */
[----:B------:R-:W-:-:S06]  /*2d40*/  IMAD R12, R9, 0x4, R22 ;  /* 0x00000004090c7824 */ /* 0x000fcc00078e0216 */
[----:B------:R1:W2:Y:S02]  /*2d50*/  ATOMS.ADD R12, [R12], R13 ;  /* 0x0000000d0c0c738c */ /* 0x0002a40000000000 */
.L_x_32:
[----:B------:R-:W-:Y:S05]  /*2d60*/  BSYNC.RECONVERGENT B0 ;  /* 0x0000000000007941 */ /* 0x000fea0003800200 */
.L_x_31:
[----:B------:R-:W-:Y:S01]  /*2d70*/  R2P PR, R17, 0x7f ;  /* 0x0000007f11007804 */ /* 0x000fe20000000000 */
[----:B--2---:R2:W3:Y:S01]  /*2d80*/  SHFL.IDX PT, R12, R12, R5, 0x1f ;  /* 0x00001f050c0c7589 */ /* 0x0044e200000e0000 */
[----:B------:R-:W-:Y:S11]  /*2d90*/  BSSY.RECONVERGENT B0, `(.L_x_33) ;  /* 0x0000023000007945 */ /* 0x000ff60003800200 */
[----:B------:R-:W-:-:S02]  /*2da0*/  VOTE.ANY R0, PT, P0 ;  /* 0x0000000000007806 */ /* 0x000fc400000e0100 */
[----:B------:R-:W-:Y:S02]  /*2db0*/  VOTE.ANY R9, PT, P1 ;  /* 0x0000000000097806 */ /* 0x000fe400008e0100 */
[----:B------:R-:W-:Y:S02]  /*2dc0*/  @!P0 LOP3.LUT R0, RZ, R0, RZ, 0x33, !PT ;  /* 0x00000000ff008212 */ /* 0x000fe400078e33ff */
[----:B------:R-:W-:Y:S02]  /*2dd0*/  VOTE.ANY R15, PT, P2 ;  /* 0x00000000000f7806 */ /* 0x000fe400010e0100 */
[----:B------:R-:W-:Y:S02]  /*2de0*/  @!P1 LOP3.LUT R9, RZ, R9, RZ, 0x33, !PT ;  /* 0x00000009ff099212 */ /* 0x000fe400078e33ff */
[----:B------:R-:W-:Y:S02]  /*2df0*/  @!P2 LOP3.LUT R15, RZ, R15, RZ, 0x33, !PT ;  /* 0x0000000fff0fa212 */ /* 0x000fe400078e33ff */
[----:B------:R-:W-:-:S02]  /*2e00*/  LOP3.LUT R0, R9, R0, RZ, 0xc0, !PT ;  /* 0x0000000009007212 */ /* 0x000fc400078ec0ff */
[----:B------:R-:W-:Y:S02]  /*2e10*/  VOTE.ANY R9, PT, P3 ;  /* 0x0000000000097806 */ /* 0x000fe400018e0100 */
[----:B------:R-:W-:Y:S02]  /*2e20*/  LOP3.LUT R0, R15, R0, RZ, 0xc0, !PT ;  /* 0x000000000f007212 */ /* 0x000fe400078ec0ff */
[----:B------:R-:W-:Y:S02]  /*2e30*/  LOP3.LUT P0, RZ, R17, 0x80, RZ, 0xc0, !PT ;  /* 0x0000008011ff7812 */ /* 0x000fe4000780c0ff */
[----:B------:R-:W-:Y:S02]  /*2e40*/  VOTE.ANY R15, PT, P4 ;  /* 0x00000000000f7806 */ /* 0x000fe400020e0100 */
[----:B------:R-:W-:Y:S02]  /*2e50*/  @!P3 LOP3.LUT R9, RZ, R9, RZ, 0x33, !PT ;  /* 0x00000009ff09b212 */ /* 0x000fe400078e33ff */
[----:B------:R-:W-:-:S02]  /*2e60*/  @!P4 LOP3.LUT R15, RZ, R15, RZ, 0x33, !PT ;  /* 0x0000000fff0fc212 */ /* 0x000fc400078e33ff */
[----:B------:R-:W-:Y:S02]  /*2e70*/  LOP3.LUT R0, R9, R0, RZ, 0xc0, !PT ;  /* 0x0000000009007212 */ /* 0x000fe400078ec0ff */
[----:B------:R-:W-:Y:S02]  /*2e80*/  VOTE.ANY R9, PT, P5 ;  /* 0x0000000000097806 */ /* 0x000fe400028e0100 */
[----:B------:R-:W-:Y:S02]  /*2e90*/  LOP3.LUT R0, R15, R0, RZ, 0xc0, !PT ;  /* 0x000000000f007212 */ /* 0x000fe400078ec0ff */
[----:B------:R-:W-:Y:S02]  /*2ea0*/  VOTE.ANY R15, PT, P6 ;  /* 0x00000000000f7806 */ /* 0x000fe400030e0100 */
[----:B------:R-:W-:Y:S02]  /*2eb0*/  @!P5 LOP3.LUT R9, RZ, R9, RZ, 0x33, !PT ;  /* 0x00000009ff09d212 */ /* 0x000fe400078e33ff */
[----:B------:R-:W-:-:S02]  /*2ec0*/  VOTE.ANY R19, PT, P0 ;  /* 0x0000000000137806 */ /* 0x000fc400000e0100 */
[----:B------:R-:W-:Y:S02]  /*2ed0*/  @!P6 LOP3.LUT R15, RZ, R15, RZ, 0x33, !PT ;  /* 0x0000000fff0fe212 */ /* 0x000fe400078e33ff */
[----:B------:R-:W-:Y:S02]  /*2ee0*/  LOP3.LUT R0, R9, R0, RZ, 0xc0, !PT ;  /* 0x0000000009007212 */ /* 0x000fe400078ec0ff */
[----:B------:R-:W-:Y:S02]  /*2ef0*/  @!P0 LOP3.LUT R19, RZ, R19, RZ, 0x33, !PT ;  /* 0x00000013ff138212 */ /* 0x000fe400078e33ff */
[----:B------:R-:W-:Y:S02]  /*2f00*/  LOP3.LUT R0, R15, R0, RZ, 0xc0, !PT ;  /* 0x000000000f007212 */ /* 0x000fe400078ec0ff */
[----:B------:R-:W-:Y:S02]  /*2f10*/  SHF.R.U32.HI R15, RZ, UR6, R41 ;  /* 0x00000006ff0f7c19 */ /* 0x000fe40008011629 */
[----:B------:R-:W-:Y:S01]  /*2f20*/  LOP3.LUT R4, R19, R0, RZ, 0xc0, !PT ;  /* 0x0000000013047212 */ /* 0x000fe200078ec0ff */
[----:B------:R-:W-:Y:S01]  /*2f30*/  IMAD.MOV.U32 R0, RZ, RZ, RZ ;  /* 0x000000ffff007224 */ /* 0x000fe200078e00ff */
[----:B------:R-:W-:-:S02]  /*2f40*/  LOP3.LUT R15, R15, UR5, RZ, 0x30, !PT ;  /* 0x000000050f0f7c12 */ /* 0x000fc4000f8e30ff */
[----:B------:R-:W4:Y:S01]  /*2f50*/  FLO.U32 R51, R4 ;  /* 0x0000000400337300 */ /* 0x000f2200000e0000 */
[----:B------:R-:W-:-:S07]  /*2f60*/  LOP3.LUT R10, R23, R4, RZ, 0xc0, !PT ;  /* 0x00000004170a7212 */ /* 0x000fce00078ec0ff */
[----:B------:R-:W0:Y:S01]  /*2f70*/  POPC R10, R10 ;  /* 0x0000000a000a7309 */ /* 0x000e220000000000 */
[----:B----4-:R-:W-:-:S13]  /*2f80*/  ISETP.NE.AND P0, PT, R46, R51, PT ;  /* 0x000000332e00720c */ /* 0x010fda0003f05270 */
[----:B0-23--:R-:W-:Y:S05]  /*2f90*/  @P0 BRA `(.L_x_34) ;  /* 0x0000000000080947 */ /* 0x00dfea0003800000 */
[----:B------:R-:W-:-:S05]  /*2fa0*/  IMAD R17, R17, 0x4, R22 ;  /* 0x0000000411117824 */ /* 0x000fca00078e0216 */
[----:B------:R0:W2:Y:S02]  /*2fb0*/  ATOMS.ADD R0, [R17], R10 ;  /* 0x0000000a1100738c */ /* 0x0000a40000000000 */
.L_x_34:
[----:B------:R-:W-:Y:S05]  /*2fc0*/  BSYNC.RECONVERGENT B0 ;  /* 0x0000000000007941 */ /* 0x000fea0003800200 */
.L_x_33:
        /* <DEDUP_REMOVED lines=21> */
[----:B0-----:R-:W-:-:S02]  /*3120*/  VOTE.ANY R17, PT, P0 ;  /* 0x0000000000117806 */ /* 0x001fc400000e0100 */
[----:B------:R-:W-:Y:S02]  /*3130*/  @!P6 LOP3.LUT R9, RZ, R9, RZ, 0x33, !PT ;  /* 0x00000009ff09e212 */ /* 0x000fe400078e33ff */
[----:B------:R-:W-:Y:S02]  /*3140*/  LOP3.LUT R4, R5, R4, RZ, 0xc0, !PT ;  /* 0x0000000405047212 */ /* 0x000fe400078ec0ff */
[----:B------:R-:W-:Y:S02]  /*3150*/  @!P0 LOP3.LUT R17, RZ, R17, RZ, 0x33, !PT ;  /* 0x00000011ff118212 */ /* 0x000fe400078e33ff */
[----:B------:R-:W-:-:S04]  /*3160*/  LOP3.LUT R4, R9, R4, RZ, 0xc0, !PT ;  /* 0x0000000409047212 */ /* 0x000fc800078ec0ff */
[----:B------:R-:W-:Y:S01]  /*3170*/  LOP3.LUT R6, R17, R4, RZ, 0xc0, !PT ;  /* 0x0000000411067212 */ /* 0x000fe200078ec0ff */
[----:B------:R-:W-:Y:S01]  /*3180*/  IMAD.MOV.U32 R4, RZ, RZ, RZ ;  /* 0x000000ffff047224 */ /* 0x000fe200078e00ff */
[----:B------:R-:W-:Y:S02]  /*3190*/  SHF.R.U32.HI R17, RZ, UR6, R40 ;  /* 0x00000006ff117c19 */ /* 0x000fe40008011628 */
[----:B------:R-:W0:Y:S01]  /*31a0*/  FLO.U32 R45, R6 ;  /* 0x00000006002d7300 */ /* 0x000e2200000e0000 */
[----:B------:R-:W-:Y:S02]  /*31b0*/  LOP3.LUT R9, R23, R6, RZ, 0xc0, !PT ;  /* 0x0000000617097212 */ /* 0x000fe400078ec0ff */
[----:B------:R-:W-:-:S05]  /*31c0*/  LOP3.LUT R17, R17, UR5, RZ, 0x30, !PT ;  /* 0x0000000511117c12 */ /* 0x000fca000f8e30ff */
[----:B------:R-:W4:Y:S01]  /*31d0*/  POPC R9, R9 ;  /* 0x0000000900097309 */ /* 0x000f220000000000 */
[----:B0-----:R-:W-:-:S13]  /*31e0*/  ISETP.NE.AND P0, PT, R46, R45, PT ;  /* 0x0000002d2e00720c */ /* 0x001fda0003f05270 */
[----:B--234-:R-:W-:Y:S05]  /*31f0*/  @P0 BRA `(.L_x_36) ;  /* 0x0000000000080947 */ /* 0x01cfea0003800000 */
[----:B------:R-:W-:-:S06]  /*3200*/  IMAD R4, R15, 0x4, R22 ;  /* 0x000000040f047824 */ /* 0x000fcc00078e0216 */
[----:B------:R0:W2:Y:S02]  /*3210*/  ATOMS.ADD R4, [R4], R9 ;  /* 0x000000090404738c */ /* 0x0000a40000000000 */
.L_x_36:
[----:B------:R-:W-:Y:S05]  /*3220*/  BSYNC.RECONVERGENT B0 ;  /* 0x0000000000007941 */ /* 0x000fea0003800200 */
.L_x_35:
[----:B------:R-:W-:Y:S01]  /*3230*/  R2P PR, R17, 0x7f ;  /* 0x0000007f11007804 */ /* 0x000fe20000000000 */
[----:B--2---:R2:W3:Y:S01]  /*3240*/  SHFL.IDX PT, R45, R4, R45, 0x1f ;  /* 0x00001f2d042d7589 */ /* 0x0044e200000e0000 */
[----:B------:R-:W-:Y:S01]  /*3250*/  BSSY.RECONVERGENT B0, `(.L_x_37) ;  /* 0x0000023000007945 */ /* 0x000fe20003800200 */
[----:B------:R-:W-:-:S10]  /*3260*/  IMAD.MOV.U32 R6, RZ, RZ, RZ ;  /* 0x000000ffff067224 */ /* 0x000fd400078e00ff */
[----:B------:R-:W-:Y:S02]  /*3270*/  VOTE.ANY R0, PT, P0 ;  /* 0x0000000000007806 */ /* 0x000fe400000e0100 */
[----:B------:R-:W-:Y:S02]  /*3280*/  VOTE.ANY R5, PT, P1 ;  /* 0x0000000000057806 */ /* 0x000fe400008e0100 */
        /* <DEDUP_REMOVED lines=20> */
[----:B------:R-:W-:Y:S02]  /*33d0*/  LOP3.LUT R0, R15, R0, RZ, 0xc0, !PT ;  /* 0x000000000f007212 */ /* 0x000fe400078ec0ff */
[----:B------:R-:W-:-:S02]  /*33e0*/  SHF.R.U32.HI R15, RZ, UR6, R39 ;  /* 0x00000006ff0f7c19 */ /* 0x000fc40008011627 */
[----:B------:R-:W-:Y:S02]  /*33f0*/  LOP3.LUT R0, R19, R0, RZ, 0xc0, !PT ;  /* 0x0000000013007212 */ /* 0x000fe400078ec0ff */
[----:B------:R-:W-:Y:S02]  /*3400*/  LOP3.LUT R15, R15, UR5, RZ, 0x30, !PT ;  /* 0x000000050f0f7c12 */ /* 0x000fe4000f8e30ff */
[----:B------:R-:W4:Y:S01]  /*3410*/  FLO.U32 R19, R0 ;  /* 0x0000000000137300 */ /* 0x000f2200000e0000 */
[----:B------:R-:W-:-:S07]  /*3420*/  LOP3.LUT R5, R23, R0, RZ, 0xc0, !PT ;  /* 0x0000000017057212 */ /* 0x000fce00078ec0ff */
[----:B------:R-:W0:Y:S01]  /*3430*/  POPC R5, R5 ;  /* 0x0000000500057309 */ /* 0x000e220000000000 */
[----:B----4-:R-:W-:-:S13]  /*3440*/  ISETP.NE.AND P0, PT, R46, R19, PT ;  /* 0x000000132e00720c */ /* 0x010fda0003f05270 */
[----:B0-23--:R-:W-:Y:S05]  /*3450*/  @P0 BRA `(.L_x_38) ;  /* 0x0000000000080947 */ /* 0x00dfea0003800000 */
[----:B------:R-:W-:-:S06]  /*3460*/  IMAD R6, R17, 0x4, R22 ;  /* 0x0000000411067824 */ /* 0x000fcc00078e0216 */
[----:B------:R0:W2:Y:S02]  /*3470*/  ATOMS.ADD R6, [R6], R5 ;  /* 0x000000050606738c */ /* 0x0000a40000000000 */
.L_x_38:
[----:B------:R-:W-:Y:S05]  /*3480*/  BSYNC.RECONVERGENT B0 ;  /* 0x0000000000007941 */ /* 0x000fea0003800200 */
.L_x_37:
        /* <DEDUP_REMOVED lines=37> */
.L_x_40:
[----:B------:R-:W-:Y:S05]  /*36e0*/  BSYNC.RECONVERGENT B0 ;  /* 0x0000000000007941 */ /* 0x000fea0003800200 */
.L_x_39:
[----:B------:R-:W-:Y:S01]  /*36f0*/  R2P PR, R17, 0x7f ;  /* 0x0000007f11007804 */ /* 0x000fe20000000000 */
[----:B--2---:R2:W3:Y:S01]  /*3700*/  SHFL.IDX PT, R47, R0, R47, 0x1f ;  /* 0x00001f2f002f7589 */ /* 0x0044e200000e0000 */
[----:B------:R-:W-:Y:S11]  /*3710*/  BSSY.RECONVERGENT B0, `(.L_x_41) ;  /* 0x0000021000007945 */ /* 0x000ff60003800200 */
[----:B0-----:R-:W-:-:S02]  /*3720*/  VOTE.ANY R15, PT, P0 ;  /* 0x00000000000f7806 */ /* 0x001fc400000e0100 */
        /* <DEDUP_REMOVED lines=19> */
[----:B------:R-:W-:Y:S01]  /*3860*/  LOP3.LUT R15, R16, R15, RZ, 0xc0, !PT ;  /* 0x0000000f100f7212 */ /* 0x000fe200078ec0ff */
[----:B------:R-:W-:Y:S01]  /*3870*/  IMAD.MOV.U32 R16, RZ, RZ, RZ ;  /* 0x000000ffff107224 */ /* 0x000fe200078e00ff */
[----:B------:R-:W-:Y:S02]  /*3880*/  @!P0 LOP3.LUT R20, RZ, R20, RZ, 0x33, !PT ;  /* 0x00000014ff148212 */ /* 0x000fe400078e33ff */
[----:B------:R-:W-:-:S04]  /*3890*/  LOP3.LUT R15, R18, R15, RZ, 0xc0, !PT ;  /* 0x0000000f120f7212 */ /* 0x000fc800078ec0ff */
[----:B------:R-:W-:-:S04]  /*38a0*/  LOP3.LUT R20, R20, R15, RZ, 0xc0, !PT ;  /* 0x0000000f14147212 */ /* 0x000fc800078ec0ff */
[----:B------:R-:W0:Y:S01]  /*38b0*/  FLO.U32 R49, R20 ;  /* 0x0000001400317300 */ /* 0x000e2200000e0000 */
[----:B------:R-:W-:-:S07]  /*38c0*/  LOP3.LUT R50, R23, R20, RZ, 0xc0, !PT ;  /* 0x0000001417327212 */ /* 0x000fce00078ec0ff */
[----:B------:R-:W4:Y:S01]  /*38d0*/  POPC R50, R50 ;  /* 0x0000003200327309 */ /* 0x000f220000000000 */
[----:B0-----:R-:W-:-:S13]  /*38e0*/  ISETP.NE.AND P0, PT, R46, R49, PT ;  /* 0x000000312e00720c */ /* 0x001fda0003f05270 */
[----:B--234-:R-:W-:Y:S05]  /*38f0*/  @P0 BRA `(.L_x_42) ;  /* 0x0000000000080947 */ /* 0x01cfea0003800000 */
[----:B------:R-:W-:-:S05]  /*3900*/  IMAD R17, R17, 0x4, R22 ;  /* 0x0000000411117824 */ /* 0x000fca00078e0216 */
[----:B------:R0:W2:Y:S02]  /*3910*/  ATOMS.ADD R16, [R17], R50 ;  /* 0x000000321110738c */ /* 0x0000a40000000000 */
.L_x_42:
[----:B------:R-:W-:Y:S05]  /*3920*/  BSYNC.RECONVERGENT B0 ;  /* 0x0000000000007941 */ /* 0x000fea0003800200 */
.L_x_41:
[----:B------:R-:W-:Y:S01]  /*3930*/  R2P PR, R11, 0x7f ;  /* 0x0000007f0b007804 */ /* 0x000fe20000000000 */
[----:B--2---:R2:W3:Y:S01]  /*3940*/  SHFL.IDX PT, R49, R16, R49, 0x1f ;  /* 0x00001f3110317589 */ /* 0x0044e200000e0000 */
[----:B------:R-:W-:Y:S01]  /*3950*/  BSSY.RECONVERGENT B0, `(.L_x_43) ;  /* 0x0000021000007945 */ /* 0x000fe20003800200 */
[----:B------:R-:W-:-:S10]  /*3960*/  IMAD.MOV.U32 R20, RZ, RZ, RZ ;  /* 0x000000ffff147224 */ /* 0x000fd400078e00ff */
[----:B------:R-:W-:Y:S02]  /*3970*/  VOTE.ANY R0, PT, P0 ;  /* 0x0000000000007806 */ /* 0x000fe400000e0100 */
[----:B------:R-:W-:Y:S02]  /*3980*/  VOTE.ANY R15, PT, P1 ;  /* 0x00000000000f7806 */ /* 0x000fe400008e0100 */
[----:B------:R-:W-:Y:S02]  /*3990*/  @!P0 LOP3.LUT R0, RZ, R0, RZ, 0x33, !PT ;  /* 0x00000000ff008212 */ /* 0x000fe400078e33ff */
[----:B0-----:R-:W-:Y:S02]  /*39a0*/  VOTE.ANY R17, PT, P2 ;  /* 0x0000000000117806 */ /* 0x001fe400010e0100 */
        /* <DEDUP_REMOVED lines=25> */
[----:B------:R-:W-:-:S06]  /*3b40*/  IMAD R20, R11, 0x4, R22 ;  /* 0x000000040b147824 */ /* 0x000fcc00078e0216 */
[----:B------:R0:W2:Y:S02]  /*3b50*/  ATOMS.ADD R20, [R20], R21 ;  /* 0x000000151414738c */ /* 0x0000a40000000000 */
.L_x_44:
[----:B------:R-:W-:Y:S05]  /*3b60*/  BSYNC.RECONVERGENT B0 ;  /* 0x0000000000007941 */ /* 0x000fea0003800200 */
.L_x_43:
[----:B------:R-:W-:Y:S01]  /*3b70*/  R2P PR, R7, 0x7f ;  /* 0x0000007f07007804 */ /* 0x000fe20000000000 */
[----:B--2---:R2:W3:Y:S01]  /*3b80*/  SHFL.IDX PT, R20, R20, R15, 0x1f ;  /* 0x00001f0f14147589 */ /* 0x0044e200000e0000 */
[----:B------:R-:W-:Y:S01]  /*3b90*/  BSSY.RECONVERGENT B0, `(.L_x_45) ;  /* 0x0000023000007945 */ /* 0x000fe20003800200 */
[----:B------:R-:W-:-:S10]  /*3ba0*/  IMAD.MOV.U32 R16, RZ, RZ, RZ ;  /* 0x000000ffff107224 */ /* 0x000fd400078e00ff */
[----:B------:R-:W-:Y:S02]  /*3bb0*/  VOTE.ANY R0, PT, P0 ;  /* 0x0000000000007806 */ /* 0x000fe400000e0100 */
[----:B------:R-:W-:Y:S02]  /*3bc0*/  VOTE.ANY R11, PT, P1 ;  /* 0x00000000000b7806 */ /* 0x000fe400008e0100 */
[----:B------:R-:W-:Y:S02]  /*3bd0*/  @!P0 LOP3.LUT R0, RZ, R0, RZ, 0x33, !PT ;  /* 0x00000000ff008212 */ /* 0x000fe400078e33ff */
[----:B------:R-:W-:Y:S02]  /*3be0*/  @!P1 LOP3.LUT R11, RZ, R11, RZ, 0x33, !PT ;  /* 0x0000000bff0b9212 */ /* 0x000fe400078e33ff */
[----:B------:R-:W-:Y:S02]  /*3bf0*/  VOTE.ANY R17, PT, P2 ;  /* 0x0000000000117806 */ /* 0x000fe400010e0100 */
[----:B------:R-:W-:-:S02]  /*3c00*/  LOP3.LUT R0, R11, R0, RZ, 0xc0, !PT ;  /* 0x000000000b007212 */ /* 0x000fc400078ec0ff */
[----:B------:R-:W-:Y:S02]  /*3c10*/  VOTE.ANY R11, PT, P3 ;  /* 0x00000000000b7806 */ /* 0x000fe400018e0100 */
[----:B------:R-:W-:Y:S02]  /*3c20*/  @!P2 LOP3.LUT R17, RZ, R17, RZ, 0x33, !PT ;  /* 0x00000011ff11a212 */ /* 0x000fe400078e33ff */
[----:B------:R-:W-:Y:S02]  /*3c30*/  @!P3 LOP3.LUT R11, RZ, R11, RZ, 0x33, !PT ;  /* 0x0000000bff0bb212 */ /* 0x000fe400078e33ff */
[----:B------:R-:W-:Y:S02]  /*3c40*/  LOP3.LUT R0, R17, R0, RZ, 0xc0, !PT ;  /* 0x0000000011007212 */ /* 0x000fe400078ec0ff */
[----:B------:R-:W-:Y:S02]  /*3c50*/  LOP3.LUT P0, RZ, R7, 0x80, RZ, 0xc0, !PT ;  /* 0x0000008007ff7812 */ /* 0x000fe4000780c0ff */
[----:B------:R-:W-:-:S02]  /*3c60*/  VOTE.ANY R17, PT, P4 ;  /* 0x0000000000117806 */ /* 0x000fc400020e0100 */
[----:B------:R-:W-:Y:S02]  /*3c70*/  LOP3.LUT R0, R11, R0, RZ, 0xc0, !PT ;  /* 0x000000000b007212 */ /* 0x000fe400078ec0ff */
[----:B------:R-:W-:Y:S02]  /*3c80*/  VOTE.ANY R11, PT, P5 ;  /* 0x00000000000b7806 */ /* 0x000fe400028e0100 */
[----:B------:R-:W-:Y:S02]  /*3c90*/  @!P4 LOP3.LUT R17, RZ, R17, RZ, 0x33, !PT ;  /* 0x00000011ff11c212 */ /* 0x000fe400078e33ff */
[----:B------:R-:W-:Y:S02]  /*3ca0*/  @!P5 LOP3.LUT R11, RZ, R11, RZ, 0x33, !PT ;  /* 0x0000000bff0bd212 */ /* 0x000fe400078e33ff */
[----:B------:R-:W-:Y:S02]  /*3cb0*/  LOP3.LUT R0, R17, R0, RZ, 0xc0, !PT ;  /* 0x0000000011007212 */ /* 0x000fe400078ec0ff */
[----:B------:R-:W-:-:S02]  /*3cc0*/  VOTE.ANY R17, PT, P6 ;  /* 0x0000000000117806 */ /* 0x000fc400030e0100 */
[----:B------:R-:W-:Y:S02]  /*3cd0*/  LOP3.LUT R0, R11, R0, RZ, 0xc0, !PT ;  /* 0x000000000b007212 */ /* 0x000fe400078ec0ff */
[----:B------:R-:W-:Y:S02]  /*3ce0*/  VOTE.ANY R11, PT, P0 ;  /* 0x00000000000b7806 */ /* 0x000fe400000e0100 */
[----:B------:R-:W-:Y:S02]  /*3cf0*/  @!P6 LOP3.LUT R17, RZ, R17, RZ, 0x33, !PT ;  /* 0x00000011ff11e212 */ /* 0x000fe400078e33ff */
[----:B------:R-:W-:Y:S02]  /*3d00*/  @!P0 LOP3.LUT R11, RZ, R11, RZ, 0x33, !PT ;  /* 0x0000000bff0b8212 */ /* 0x000fe400078e33ff */
[----:B------:R-:W-:-:S04]  /*3d10*/  LOP3.LUT R0, R17, R0, RZ, 0xc0, !PT ;  /* 0x0000000011007212 */ /* 0x000fc800078ec0ff */
[----:B------:R-:W-:Y:S02]  /*3d20*/  LOP3.LUT R48, R11, R0, RZ, 0xc0, !PT ;  /* 0x000000000b307212 */ /* 0x000fe400078ec0ff */
[----:B------:R-:W-:Y:S02]  /*3d30*/  SHF.R.U32.HI R0, RZ, UR6, R36 ;  /* 0x00000006ff007c19 */ /* 0x000fe40008011624 */
[----:B------:R-:W4:Y:S01]  /*3d40*/  FLO.U32 R18, R48 ;  /* 0x0000003000127300 */ /* 0x000f2200000e0000 */
[----:B------:R-:W-:Y:S02]  /*3d50*/  LOP3.LUT R19, R23, R48, RZ, 0xc0, !PT ;  /* 0x0000003017137212 */ /* 0x000fe400078ec0ff */
[----:B------:R-:W-:-:S05]  /*3d60*/  LOP3.LUT R0, R0, UR5, RZ, 0x30, !PT ;  /* 0x0000000500007c12 */ /* 0x000fca000f8e30ff */
[----:B------:R-:W0:Y:S01]  /*3d70*/  POPC R19, R19 ;  /* 0x0000001300137309 */ /* 0x000e220000000000 */
[----:B----4-:R-:W-:-:S13]  /*3d80*/  ISETP.NE.AND P0, PT, R46, R18, PT ;  /* 0x000000122e00720c */ /* 0x010fda0003f05270 */
[----:B0-23--:R-:W-:Y:S05]  /*3d90*/  @P0 BRA `(.L_x_46) ;  /* 0x0000000000080947 */ /* 0x00dfea0003800000 */
[----:B------:R-:W-:-:S06]  /*3da0*/  IMAD R16, R7, 0x4, R22 ;  /* 0x0000000407107824 */ /* 0x000fcc00078e0216 */
[----:B------:R0:W2:Y:S02]  /*3db0*/  ATOMS.ADD R16, [R16], R19 ;  /* 0x000000131010738c */ /* 0x0000a40000000000 */
.L_x_46:
[----:B------:R-:W-:Y:S05]  /*3dc0*/  BSYNC.RECONVERGENT B0 ;  /* 0x0000000000007941 */ /* 0x000fea0003800200 */
.L_x_45:
[----:B------:R-:W-:Y:S01]  /*3dd0*/  R2P PR, R0, 0x7f ;  /* 0x0000007f00007804 */ /* 0x000fe20000000000 */
[----:B--2---:R2:W3:Y:S01]  /*3de0*/  SHFL.IDX PT, R18, R16, R18, 0x1f ;  /* 0x00001f1210127589 */ /* 0x0044e200000e0000 */
[----:B------:R-:W-:Y:S01]  /*3df0*/  SHF.R.U32.HI R11, RZ, UR6, R35 ;  /* 0x00000006ff0b7c19 */ /* 0x000fe20008011623 */
[----:B------:R-:W-:Y:S01]  /*3e00*/  BSSY.RECONVERGENT B0, `(.L_x_47) ;  /* 0x0000022000007945 */ /* 0x000fe20003800200 */
[----:B------:R-:W-:Y:S02]  /*3e10*/  IMAD.MOV.U32 R15, RZ, RZ, RZ ;  /* 0x000000ffff0f7224 */ /* 0x000fe400078e00ff */
[----:B------:R-:W-:-:S07]  /*3e20*/  LOP3.LUT R11, R11, UR5, RZ, 0x30, !PT ;  /* 0x000000050b0b7c12 */ /* 0x000fce000f8e30ff */
[----:B------:R-:W-:Y:S02]  /*3e30*/  VOTE.ANY R7, PT, P0 ;  /* 0x0000000000077806 */ /* 0x000fe400000e0100 */
[----:B------:R-:W-:Y:S02]  /*3e40*/  VOTE.ANY R48, PT, P1 ;  /* 0x0000000000307806 */ /* 0x000fe400008e0100 */
[----:B------:R-:W-:Y:S02]  /*3e50*/  @!P0 LOP3.LUT R7, RZ, R7, RZ, 0x33, !PT ;  /* 0x00000007ff078212 */ /* 0x000fe400078e33ff */
[----:B------:R-:W-:Y:S02]  /*3e60*/  @!P1 LOP3.LUT R48, RZ, R48, RZ, 0x33, !PT ;  /* 0x00000030ff309212 */ /* 0x000fe400078e33ff */
[----:B------:R-:W-:Y:S02]  /*3e70*/  LOP3.LUT P0, RZ, R0, 0x80, RZ, 0xc0, !PT ;  /* 0x0000008000ff7812 */ /* 0x000fe4000780c0ff */
[----:B------:R-:W-:-:S02]  /*3e80*/  LOP3.LUT R7, R48, R7, RZ, 0xc0, !PT ;  /* 0x0000000730077212 */ /* 0x000fc400078ec0ff */
[----:B------:R-:W-:-:S04]  /*3e90*/  VOTE.ANY R48, PT, P2 ;  /* 0x0000000000307806 */ /* 0x000fc800010e0100 */
[----:B------:R-:W-:-:S04]  /*3ea0*/  @!P2 LOP3.LUT R48, RZ, R48, RZ, 0x33, !PT ;  /* 0x00000030ff30a212 */ /* 0x000fc800078e33ff */
[----:B------:R-:W-:Y:S02]  /*3eb0*/  LOP3.LUT R7, R48, R7, RZ, 0xc0, !PT ;  /* 0x0000000730077212 */ /* 0x000fe400078ec0ff */
        /* <DEDUP_REMOVED lines=14> */
[----:B------:R-:W-:-:S04]  /*3fa0*/  LOP3.LUT R48, R48, R7, RZ, 0xc0, !PT ;  /* 0x0000000730307212 */ /* 0x000fc800078ec0ff */
[----:B------:R-:W4:Y:S01]  /*3fb0*/  FLO.U32 R52, R48 ;  /* 0x0000003000347300 */ /* 0x000f2200000e0000 */
[----:B------:R-:W-:-:S07]  /*3fc0*/  LOP3.LUT R17, R23, R48, RZ, 0xc0, !PT ;  /* 0x0000003017117212 */ /* 0x000fce00078ec0ff */
[----:B------:R-:W0:Y:S01]  /*3fd0*/  POPC R17, R17 ;  /* 0x0000001100117309 */ /* 0x000e220000000000 */
[----:B----4-:R-:W-:-:S13]  /*3fe0*/  ISETP.NE.AND P0, PT, R46, R52, PT ;  /* 0x000000342e00720c */ /* 0x010fda0003f05270 */
[----:B0-23--:R-:W-:Y:S05]  /*3ff0*/  @P0 BRA `(.L_x_48) ;  /* 0x0000000000080947 */ /* 0x00dfea0003800000 */
[----:B------:R-:W-:-:S05]  /*4000*/  IMAD R0, R0, 0x4, R22 ;  /* 0x0000000400007824 */ /* 0x000fca00078e0216 */
[----:B------:R0:W2:Y:S02]  /*4010*/  ATOMS.ADD R15, [R0], R17 ;  /* 0x00000011000f738c */ /* 0x0000a40000000000 */
.L_x_48:
[----:B------:R-:W-:Y:S05]  /*4020*/  BSYNC.RECONVERGENT B0 ;  /* 0x0000000000007941 */ /* 0x000fea0003800200 */
.L_x_47:
[----:B------:R-:W-:Y:S01]  /*4030*/  R2P PR, R11, 0x7f ;  /* 0x0000007f0b007804 */ /* 0x000fe20000000000 */
[----:B--2---:R2:W3:Y:S01]  /*4040*/  SHFL.IDX PT, R16, R15, R52, 0x1f ;  /* 0x00001f340f107589 */ /* 0x0044e200000e0000 */
[----:B------:R-:W-:Y:S11]  /*4050*/  BSSY.RECONVERGENT B0, `(.L_x_49) ;  /* 0x0000023000007945 */ /* 0x000ff60003800200 */
[----:B0-----:R-:W-:-:S02]  /*4060*/  VOTE.ANY R0, PT, P0 ;  /* 0x0000000000007806 */ /* 0x001fc400000e0100 */
[----:B------:R-:W-:Y:S02]  /*4070*/  VOTE.ANY R7, PT, P1 ;  /* 0x0000000000077806 */ /* 0x000fe400008e0100 */
[----:B------:R-:W-:Y:S02]  /*4080*/  @!P0 LOP3.LUT R0, RZ, R0, RZ, 0x33, !PT ;  /* 0x00000000ff008212 */ /* 0x000fe400078e33ff */
[----:B------:R-:W-:Y:S02]  /*4090*/  @!P1 LOP3.LUT R7, RZ, R7, RZ, 0x33, !PT ;  /* 0x00000007ff079212 */ /* 0x000fe400078e33ff */
[----:B------:R-:W-:Y:S02]  /*40a0*/  LOP3.LUT P0, RZ, R11, 0x80, RZ, 0xc0, !PT ;  /* 0x000000800bff7812 */ /* 0x000fe4000780c0ff */
        /* <DEDUP_REMOVED lines=19> */
[----:B------:R0:W4:Y:S01]  /*41e0*/  FLO.U32 R7, R0 ;  /* 0x0000000000077300 */ /* 0x00012200000e0000 */
[----:B------:R-:W-:-:S07]  /*41f0*/  LOP3.LUT R48, R23, R0, RZ, 0xc0, !PT ;  /* 0x0000000017307212 */ /* 0x000fce00078ec0ff */
[----:B--2---:R2:W1:Y:S01]  /*4200*/  POPC R15, R48 ;  /* 0x00000030000f7309 */ /* 0x0044620000000000 */
[----:B0-----:R-:W-:-:S04]  /*4210*/  SHF.R.U32.HI R0, RZ, UR6, R34 ;  /* 0x00000006ff007c19 */ /* 0x001fc80008011622 */
[----:B------:R-:W-:Y:S02]  /*4220*/  LOP3.LUT R0, R0, UR5, RZ, 0x30, !PT ;  /* 0x0000000500007c12 */ /* 0x000fe4000f8e30ff */
[----:B----4-:R-:W-:Y:S01]  /*4230*/  ISETP.NE.AND P0, PT, R46, R7, PT ;  /* 0x000000072e00720c */ /* 0x010fe20003f05270 */
[----:B--2---:R-:W-:-:S12]  /*4240*/  IMAD.MOV.U32 R48, RZ, RZ, RZ ;  /* 0x000000ffff307224 */ /* 0x004fd800078e00ff */
[----:B-1-3--:R-:W-:Y:S05]  /*4250*/  @P0 BRA `(.L_x_50) ;  /* 0x0000000000080947 */ /* 0x00afea0003800000 */
[----:B------:R-:W-:-:S06]  /*4260*/  IMAD R48, R11, 0x4, R22 ;  /* 0x000000040b307824 */ /* 0x000fcc00078e0216 */
[----:B------:R0:W1:Y:S02]  /*4270*/  ATOMS.ADD R48, [R48], R15 ;  /* 0x0000000f3030738c */ /* 0x0000640000000000 */
.L_x_50:
[----:B------:R-:W-:Y:S05]  /*4280*/  BSYNC.RECONVERGENT B0 ;  /* 0x0000000000007941 */ /* 0x000fea0003800200 */
.L_x_49:
[----:B------:R-:W-:Y:S01]  /*4290*/  R2P PR, R0, 0x7f ;  /* 0x0000007f00007804 */ /* 0x000fe20000000000 */
[----:B------:R-:W-:Y:S01]  /*42a0*/  IMAD.IADD R14, R14, 0x1, R8 ;  /* 0x000000010e0e7824 */ /* 0x000fe200078e0208 */
[----:B------:R-:W-:Y:S01]  /*42b0*/  BSSY.RECONVERGENT B0, `(.L_x_51) ;  /* 0x0000025000007945 */ /* 0x000fe20003800200 */
[----:B------:R-:W-:Y:S02]  /*42c0*/  IMAD.IADD R13, R13, 0x1, R12 ;  /* 0x000000010d0d7824 */ /* 0x000fe400078e020c */
[----:B-1----:R1:W2:Y:S08]  /*42d0*/  SHFL.IDX PT, R12, R48, R7, 0x1f ;  /* 0x00001f07300c7589 */ /* 0x0022b000000e0000 */
[----:B------:R-:W-:-:S02]  /*42e0*/  VOTE.ANY R11, PT, P0 ;  /* 0x00000000000b7806 */ /* 0x000fc400000e0100 */
[----:B------:R-:W-:Y:S01]  /*42f0*/  VOTE.ANY R8, PT, P1 ;  /* 0x0000000000087806 */ /* 0x000fe200008e0100 */
[----:B-1----:R-:W-:Y:S01]  /*4300*/  IMAD.MOV.U32 R7, RZ, RZ, RZ ;  /* 0x000000ffff077224 */ /* 0x002fe200078e00ff */
        /* <DEDUP_REMOVED lines=22> */
[----:B------:R1:W3:Y:S01]  /*4470*/  FLO.U32 R8, R52 ;  /* 0x0000003400087300 */ /* 0x0002e200000e0000 */
[----:B------:R-:W-:-:S07]  /*4480*/  LOP3.LUT R11, R23, R52, RZ, 0xc0, !PT ;  /* 0x00000034170b7212 */ /* 0x000fce00078ec0ff */
[----:B------:R-:W4:Y:S01]  /*4490*/  POPC R11, R11 ;  /* 0x0000000b000b7309 */ /* 0x000f220000000000 */
[----:B-1----:R-:W-:-:S04]  /*44a0*/  SHF.R.U32.HI R52, RZ, UR6, R26 ;  /* 0x00000006ff347c19 */ /* 0x002fc8000801161a */
[----:B------:R-:W-:Y:S02]  /*44b0*/  LOP3.LUT R48, R52, UR5, RZ, 0x30, !PT ;  /* 0x0000000534307c12 */ /* 0x000fe4000f8e30ff */
[----:B---3--:R-:W-:-:S13]  /*44c0*/  ISETP.NE.AND P0, PT, R46, R8, PT ;  /* 0x000000082e00720c */ /* 0x008fda0003f05270 */
[----:B--2-4-:R-:W-:Y:S05]  /*44d0*/  @P0 BRA `(.L_x_52) ;  /* 0x0000000000080947 */ /* 0x014fea0003800000 */
[----:B------:R-:W-:-:S05]  /*44e0*/  IMAD R0, R0, 0x4, R22 ;  /* 0x0000000400007824 */ /* 0x000fca00078e0216 */
[----:B------:R1:W2:Y:S02]  /*44f0*/  ATOMS.ADD R7, [R0], R11 ;  /* 0x0000000b0007738c */ /* 0x0002a40000000000 */
.L_x_52:
[----:B------:R-:W-:Y:S05]  /*4500*/  BSYNC.RECONVERGENT B0 ;  /* 0x0000000000007941 */ /* 0x000fea0003800200 */
.L_x_51:
[----:B------:R-:W-:Y:S01]  /*4510*/  R2P PR, R48, 0x7f ;  /* 0x0000007f30007804 */ /* 0x000fe20000000000 */
[----:B------:R-:W-:Y:S01]  /*4520*/  IMAD.IADD R10, R10, 0x1, R51 ;  /* 0x000000010a0a7824 */ /* 0x000fe200078e0233 */
[----:B--2---:R2:W3:Y:S01]  /*4530*/  SHFL.IDX PT, R8, R7, R8, 0x1f ;  /* 0x00001f0807087589 */ /* 0x0044e200000e0000 */
[----:B------:R-:W-:Y:S01]  /*4540*/  BSSY.RECONVERGENT B0, `(.L_x_53) ;  /* 0x0000024000007945 */ /* 0x000fe20003800200 */
[----:B------:R-:W-:Y:S02]  /*4550*/  IMAD.IADD R9, R9, 0x1, R45 ;  /* 0x0000000109097824 */ /* 0x000fe400078e022d */
[----:B------:R-:W-:-:S07]  /*4560*/  IMAD.MOV.U32 R45, RZ, RZ, RZ ;  /* 0x000000ffff2d7224 */ /* 0x000fce00078e00ff */
[----:B-1----:R-:W-:Y:S02]  /*4570*/  VOTE.ANY R0, PT, P0 ;  /* 0x0000000000007806 */ /* 0x002fe400000e0100 */
        /* <DEDUP_REMOVED lines=23> */
[----:B------:R-:W-:Y:S02]  /*46f0*/  SHF.R.U32.HI R51, RZ, UR6, R33 ;  /* 0x00000006ff337c19 */ /* 0x000fe40008011621 */
[----:B------:R1:W4:Y:S02]  /*4700*/  FLO.U32 R0, R52 ;  /* 0x0000003400007300 */ /* 0x00032400000e0000 */
[----:B------:R-:W-:Y:S02]  /*4710*/  LOP3.LUT R51, R51, UR5, RZ, 0x30, !PT ;  /* 0x0000000533337c12 */ /* 0x000fe4000f8e30ff */
[----:B-1----:R-:W-:-:S04]  /*4720*/  LOP3.LUT R52, R23, R52, RZ, 0xc0, !PT ;  /* 0x0000003417347212 */ /* 0x002fc800078ec0ff */
[----:B--2---:R1:W2:Y:S01]  /*4730*/  POPC R7, R52 ;  /* 0x0000003400077309 */ /* 0x0042a20000000000 */
[----:B----4-:R-:W-:-:S13]  /*4740*/  ISETP.NE.AND P0, PT, R46, R0, PT ;  /* 0x000000002e00720c */ /* 0x010fda0003f05270 */
[----:B-123--:R-:W-:Y:S05]  /*4750*/  @P0 BRA `(.L_x_54) ;  /* 0x0000000000080947 */ /* 0x00efea0003800000 */
[----:B------:R-:W-:-:S05]  /*4760*/  IMAD R48, R48, 0x4, R22 ;  /* 0x0000000430307824 */ /* 0x000fca00078e0216 */
[----:B------:R1:W2:Y:S02]  /*4770*/  ATOMS.ADD R45, [R48], R7 ;  /* 0x00000007302d738c */ /* 0x0002a40000000000 */
.L_x_54:
[----:B------:R-:W-:Y:S05]  /*4780*/  BSYNC.RECONVERGENT B0 ;  /* 0x0000000000007941 */ /* 0x000fea0003800200 */
.L_x_53:
[----:B------:R-:W-:Y:S01]  /*4790*/  R2P PR, R51, 0x7f ;  /* 0x0000007f33007804 */ /* 0x000fe20000000000 */
[----:B------:R-:W-:Y:S01]  /*47a0*/  IMAD.IADD R6, R5, 0x1, R6 ;  /* 0x0000000105067824 */ /* 0x000fe200078e0206 */
[----:B--2---:R2:W3:Y:S01]  /*47b0*/  SHFL.IDX PT, R0, R45, R0, 0x1f ;  /* 0x00001f002d007589 */ /* 0x0044e200000e0000 */
[----:B------:R-:W-:Y:S01]  /*47c0*/  IMAD.IADD R4, R4, 0x1, R47 ;  /* 0x0000000104047824 */ /* 0x000fe200078e022f */
[----:B------:R-:W-:Y:S01]  /*47d0*/  SHF.R.U32.HI R47, RZ, UR6, R32 ;  /* 0x00000006ff2f7c19 */ /* 0x000fe20008011620 */
[----:B------:R-:W-:Y:S03]  /*47e0*/  BSSY.RECONVERGENT B0, `(.L_x_55) ;  /* 0x0000022000007945 */ /* 0x000fe60003800200 */
[----:B------:R-:W-:-:S05]  /*47f0*/  LOP3.LUT R47, R47, UR5, RZ, 0x30, !PT ;  /* 0x000000052f2f7c12 */ /* 0x000fca000f8e30ff */
        /* <DEDUP_REMOVED lines=9> */
[----:B------:R-:W-:Y:S02]  /*4890*/  VOTE.ANY R48, PT, P3 ;  /* 0x0000000000307806 */ /* 0x000fe400018e0100 */
[----:B------:R-:W-:Y:S02]  /*48a0*/  VOTE.ANY R52, PT, P0 ;  /* 0x0000000000347806 */ /* 0x000fe400000e0100 */
[----:B------:R-:W-:Y:S02]  /*48b0*/  @!P3 LOP3.LUT R48, RZ, R48, RZ, 0x33, !PT ;  /* 0x00000030ff30b212 */ /* 0x000fe400078e33ff */
[----:B------:R-:W-:Y:S02]  /*48c0*/  @!P0 LOP3.LUT R52, RZ, R52, RZ, 0x33, !PT ;  /* 0x00000034ff348212 */ /* 0x000fe400078e33ff */
        /* <DEDUP_REMOVED lines=9> */
[----:B------:R-:W-:Y:S01]  /*4960*/  LOP3.LUT R5, R48, R5, RZ, 0xc0, !PT ;  /* 0x0000000530057212 */ /* 0x000fe200078ec0ff */
[----:B------:R-:W-:-:S03]  /*4970*/  IMAD.MOV.U32 R48, RZ, RZ, RZ ;  /* 0x000000ffff307224 */ /* 0x000fc600078e00ff */
[----:B------:R-:W-:-:S04]  /*4980*/  LOP3.LUT R52, R52, R5, RZ, 0xc0, !PT ;  /* 0x0000000534347212 */ /* 0x000fc800078ec0ff */
[----:B------:R1:W4:Y:S02]  /*4990*/  FLO.U32 R5, R52 ;  /* 0x0000003400057300 */ /* 0x00032400000e0000 */
[----:B-1----:R-:W-:-:S06]  /*49a0*/  LOP3.LUT R52, R23, R52, RZ, 0xc0, !PT ;  /* 0x0000003417347212 */ /* 0x002fcc00078ec0ff */
[----:B--2---:R1:W2:Y:S01]  /*49b0*/  POPC R45, R52 ;  /* 0x00000034002d7309 */ /* 0x0042a20000000000 */
[----:B----4-:R-:W-:-:S13]  /*49c0*/  ISETP.NE.AND P0, PT, R46, R5, PT ;  /* 0x000000052e00720c */ /* 0x010fda0003f05270 */
[----:B-1-3--:R-:W-:Y:S05]  /*49d0*/  @P0 BRA `(.L_x_56) ;  /* 0x0000000000080947 */ /* 0x00afea0003800000 */
[----:B------:R-:W-:-:S06]  /*49e0*/  IMAD R48, R51, 0x4, R22 ;  /* 0x0000000433307824 */ /* 0x000fcc00078e0216 */
[----:B--2---:R1:W3:Y:S02]  /*49f0*/  ATOMS.ADD R48, [R48], R45 ;  /* 0x0000002d3030738c */ /* 0x0042e40000000000 */
.L_x_56:
[----:B------:R-:W-:Y:S05]  /*4a00*/  BSYNC.RECONVERGENT B0 ;  /* 0x0000000000007941 */ /* 0x000fea0003800200 */
.L_x_55:
[----:B------:R-:W-:Y:S01]  /*4a10*/  R2P PR, R47, 0x7f ;  /* 0x0000007f2f007804 */ /* 0x000fe20000000000 */
[----:B------:R-:W-:Y:S01]  /*4a20*/  IMAD.IADD R50, R50, 0x1, R49 ;  /* 0x0000000132327824 */ /* 0x000fe200078e0231 */
[----:B---3--:R3:W4:Y:S01]  /*4a30*/  SHFL.IDX PT, R48, R48, R5, 0x1f ;  /* 0x00001f0530307589 */ /* 0x00872200000e0000 */
[----:B------:R-:W-:Y:S01]  /*4a40*/  IMAD.IADD R20, R21, 0x1, R20 ;  /* 0x0000000115147824 */ /* 0x000fe200078e0214 */
[----:B------:R-:W-:Y:S01]  /*4a50*/  SHF.R.U32.HI R21, RZ, UR6, R31 ;  /* 0x00000006ff157c19 */ /* 0x000fe2000801161f */
[----:B------:R-:W-:Y:S03]  /*4a60*/  BSSY.RECONVERGENT B0, `(.L_x_57) ;  /* 0x0000022000007945 */ /* 0x000fe60003800200 */
[----:B---3--:R-:W-:Y:S01]  /*4a70*/  LOP3.LUT R5, R21, UR5, RZ, 0x30, !PT ;  /* 0x0000000515057c12 */ /* 0x008fe2000f8e30ff */
[----:B------:R-:W-:-:S04]  /*4a80*/  IMAD.MOV.U32 R21, RZ, RZ, RZ ;  /* 0x000000ffff157224 */ /* 0x000fc800078e00ff */
        /* <DEDUP_REMOVED lines=23> */
[----:B------:R-:W-:-:S04]  /*4c00*/  LOP3.LUT R52, R49, R52, RZ, 0xc0, !PT ;  /* 0x0000003431347212 */ /* 0x000fc800078ec0ff */
[----:B------:R-:W3:Y:S01]  /*4c10*/  FLO.U32 R49, R52 ;  /* 0x0000003400317300 */ /* 0x000ee200000e0000 */
[----:B------:R-:W-:-:S07]  /*4c20*/  LOP3.LUT R51, R23, R52, RZ, 0xc0, !PT ;  /* 0x0000003417337212 */ /* 0x000fce00078ec0ff */
[----:B------:R-:W0:Y:S01]  /*4c30*/  POPC R51, R51 ;  /* 0x0000003300337309 */ /* 0x000e220000000000 */
[----:B---3--:R-:W-:-:S13]  /*4c40*/  ISETP.NE.AND P0, PT, R46, R49, PT ;  /* 0x000000312e00720c */ /* 0x008fda0003f05270 */
[----:B0---4-:R-:W-:Y:S05]  /*4c50*/  @P0 BRA `(.L_x_58) ;  /* 0x0000000000080947 */ /* 0x011fea0003800000 */
[----:B------:R-:W-:-:S05]  /*4c60*/  IMAD R52, R47, 0x4, R22 ;  /* 0x000000042f347824 */ /* 0x000fca00078e0216 */
[----:B------:R0:W3:Y:S02]  /*4c70*/  ATOMS.ADD R21, [R52], R51 ;  /* 0x000000333415738c */ /* 0x0000e40000000000 */
.L_x_58:
[----:B------:R-:W-:Y:S05]  /*4c80*/  BSYNC.RECONVERGENT B0 ;  /* 0x0000000000007941 */ /* 0x000fea0003800200 */
.L_x_57:
        /* <DEDUP_REMOVED lines=9> */
[----:B0-----:R-:W-:Y:S02]  /*4d20*/  VOTE.ANY R52, PT, P1 ;  /* 0x0000000000347806 */ /* 0x001fe400008e0100 */
        /* <DEDUP_REMOVED lines=22> */
[----:B------:R-:W0:Y:S01]  /*4e90*/  FLO.U32 R19, R52 ;  /* 0x0000003400137300 */ /* 0x000e2200000e0000 */
[----:B------:R-:W-:-:S07]  /*4ea0*/  LOP3.LUT R47, R23, R52, RZ, 0xc0, !PT ;  /* 0x00000034172f7212 */ /* 0x000fce00078ec0ff */
[----:B------:R-:W3:Y:S01]  /*4eb0*/  POPC R47, R47 ;  /* 0x0000002f002f7309 */ /* 0x000ee20000000000 */
[----:B0-----:R-:W-:-:S13]  /*4ec0*/  ISETP.NE.AND P0, PT, R46, R19, PT ;  /* 0x000000132e00720c */ /* 0x001fda0003f05270 */
[----:B---34-:R-:W-:Y:S05]  /*4ed0*/  @P0 BRA `(.L_x_60) ;  /* 0x0000000000080947 */ /* 0x018fea0003800000 */
[----:B------:R-:W-:-:S05]  /*4ee0*/  IMAD R52, R5, 0x4, R22 ;  /* 0x0000000405347824 */ /* 0x000fca00078e0216 */
[----:B------:R0:W3:Y:S02]  /*4ef0*/  ATOMS.ADD R17, [R52], R47 ;  /* 0x0000002f3411738c */ /* 0x0000e40000000000 */
.L_x_60:
[----:B------:R-:W-:Y:S05]  /*4f00*/  BSYNC.RECONVERGENT B0 ;  /* 0x0000000000007941 */ /* 0x000fea0003800200 */
.L_x_59:
        /* <DEDUP_REMOVED lines=39> */
.L_x_62:
[----:B------:R-:W-:Y:S05]  /*5180*/  BSYNC.RECONVERGENT B0 ;  /* 0x0000000000007941 */ /* 0x000fea0003800200 */
.L_x_61:
[----:B------:R-:W-:Y:S01]  /*5190*/  R2P PR, R19, 0x7f ;  /* 0x0000007f13007804 */ /* 0x000fe20000000000 */
[----:B------:R-:W-:Y:S01]  /*51a0*/  IMAD.IADD R0, R7, 0x1, R0 ;  /* 0x0000000107007824 */ /* 0x000fe200078e0200 */
[----:B---3--:R3:W4:Y:S01]  /*51b0*/  SHFL.IDX PT, R11, R11, R5, 0x1f ;  /* 0x00001f050b0b7589 */ /* 0x00872200000e0000 */
[----:B--2---:R-:W-:Y:S01]  /*51c0*/  IMAD.IADD R48, R45, 0x1, R48 ;  /* 0x000000012d307824 */ /* 0x004fe200078e0230 */
[----:B-1----:R-:W-:Y:S01]  /*51d0*/  SHF.R.U32.HI R45, RZ, UR6, R28 ;  /* 0x00000006ff2d7c19 */ /* 0x002fe2000801161c */
[----:B------:R-:W-:Y:S03]  /*51e0*/  BSSY.RECONVERGENT B0, `(.L_x_63) ;  /* 0x0000022000007945 */ /* 0x000fe60003800200 */
[----:B------:R-:W-:-:S05]  /*51f0*/  LOP3.LUT R45, R45, UR5, RZ, 0x30, !PT ;  /* 0x000000052d2d7c12 */ /* 0x000fca000f8e30ff */
        /* <DEDUP_REMOVED lines=24> */
[----:B------:R0:W1:Y:S01]  /*5380*/  FLO.U32 R7, R52 ;  /* 0x0000003400077300 */ /* 0x00006200000e0000 */
[----:B------:R-:W-:-:S07]  /*5390*/  LOP3.LUT R49, R23, R52, RZ, 0xc0, !PT ;  /* 0x0000003417317212 */ /* 0x000fce00078ec0ff */
[----:B------:R-:W2:Y:S01]  /*53a0*/  POPC R49, R49 ;  /* 0x0000003100317309 */ /* 0x000ea20000000000 */
[----:B0-----:R-:W-:Y:S01]  /*53b0*/  IMAD.MOV.U32 R52, RZ, RZ, RZ ;  /* 0x000000ffff347224 */ /* 0x001fe200078e00ff */
[----:B-1----:R-:W-:-:S13]  /*53c0*/  ISETP.NE.AND P0, PT, R46, R7, PT ;  /* 0x000000072e00720c */ /* 0x002fda0003f05270 */
[----:B--234-:R-:W-:Y:S05]  /*53d0*/  @P0 BRA `(.L_x_64) ;  /* 0x0000000000080947 */ /* 0x01cfea0003800000 */
[----:B------:R-:W-:-:S06]  /*53e0*/  IMAD R52, R19, 0x4, R22 ;  /* 0x0000000413347824 */ /* 0x000fcc00078e0216 */
[----:B------:R0:W1:Y:S02]  /*53f0*/  ATOMS.ADD R52, [R52], R49 ;  /* 0x000000313434738c */ /* 0x0000640000000000 */
.L_x_64:
[----:B------:R-:W-:Y:S05]  /*5400*/  BSYNC.RECONVERGENT B0 ;  /* 0x0000000000007941 */ /* 0x000fea0003800200 */
.L_x_63:
[----:B------:R-:W-:Y:S01]  /*5410*/  R2P PR, R45, 0x7f ;  /* 0x0000007f2d007804 */ /* 0x000fe20000000000 */
[----:B-1----:R1:W2:Y:S01]  /*5420*/  SHFL.IDX PT, R52, R52, R7, 0x1f ;  /* 0x00001f0734347589 */ /* 0x0022a200000e0000 */
[----:B------:R-:W-:Y:S11]  /*5430*/  BSSY.RECONVERGENT B0, `(.L_x_65) ;  /* 0x0000021000007945 */ /* 0x000ff60003800200 */
[----:B------:R-:W-:-:S02]  /*5440*/  VOTE.ANY R5, PT, P0 ;  /* 0x0000000000057806 */ /* 0x000fc400000e0100 */
[----:B------:R-:W-:Y:S02]  /*5450*/  VOTE.ANY R19, PT, P1 ;  /* 0x0000000000137806 */ /* 0x000fe400008e0100 */
[----:B------:R-:W-:Y:S02]  /*5460*/  @!P0 LOP3.LUT R5, RZ, R5, RZ, 0x33, !PT ;  /* 0x00000005ff058212 */ /* 0x000fe400078e33ff */
[----:B------:R-:W-:Y:S02]  /*5470*/  @!P1 LOP3.LUT R19, RZ, R19, RZ, 0x33, !PT ;  /* 0x00000013ff139212 */ /* 0x000fe400078e33ff */
[----:B-1----:R-:W-:Y:S02]  /*5480*/  VOTE.ANY R7, PT, P5 ;  /* 0x0000000000077806 */ /* 0x002fe400028e0100 */
[----:B------:R-:W-:Y:S02]  /*5490*/  LOP3.LUT R5, R19, R5, RZ, 0xc0, !PT ;  /* 0x0000000513057212 */ /* 0x000fe400078ec0ff */
[----:B------:R-:W-:-:S02]  /*54a0*/  VOTE.ANY R19, PT, P2 ;  /* 0x0000000000137806 */ /* 0x000fc400010e0100 */
        /* <DEDUP_REMOVED lines=9> */
[----:B------:R-:W-:-:S04]  /*5540*/  LOP3.LUT R5, R19, R5, RZ, 0xc0, !PT ;  /* 0x0000000513057212 */ /* 0x000fc800078ec0ff */
[----:B------:R-:W-:Y:S02]  /*5550*/  LOP3.LUT R5, R7, R5, RZ, 0xc0, !PT ;  /* 0x0000000507057212 */ /* 0x000fe400078ec0ff */
[----:B------:R-:W-:-:S04]  /*5560*/  VOTE.ANY R7, PT, P6 ;  /* 0x0000000000077806 */ /* 0x000fc800030e0100 */
[----:B------:R-:W-:-:S04]  /*5570*/  @!P6 LOP3.LUT R7, RZ, R7, RZ, 0x33, !PT ;  /* 0x00000007ff07e212 */ /* 0x000fc800078e33ff */
[----:B------:R-:W-:Y:S02]  /*5580*/  LOP3.LUT R5, R7, R5, RZ, 0xc0, !PT ;  /* 0x0000000507057212 */ /* 0x000fe400078ec0ff */
[----:B------:R-:W-:-:S04]  /*5590*/  VOTE.ANY R7, PT, P0 ;  /* 0x0000000000077806 */ /* 0x000fc800000e0100 */
[----:B------:R-:W-:-:S04]  /*55a0*/  @!P0 LOP3.LUT R7, RZ, R7, RZ, 0x33, !PT ;  /* 0x00000007ff078212 */ /* 0x000fc800078e33ff */
[----:B------:R-:W-:-:S04]  /*55b0*/  LOP3.LUT R19, R7, R5, RZ, 0xc0, !PT ;  /* 0x0000000507137212 */ /* 0x000fc800078ec0ff */
[----:B------:R-:W1:Y:S01]  /*55c0*/  FLO.U32 R7, R19 ;  /* 0x0000001300077300 */ /* 0x000e6200000e0000 */
[----:B------:R-:W-:-:S07]  /*55d0*/  LOP3.LUT R5, R23, R19, RZ, 0xc0, !PT ;  /* 0x0000001317057212 */ /* 0x000fce00078ec0ff */
[----:B------:R-:W3:Y:S01]  /*55e0*/  POPC R5, R5 ;  /* 0x0000000500057309 */ /* 0x000ee20000000000 */
[----:B-1----:R-:W-:Y:S01]  /*55f0*/  ISETP.NE.AND P0, PT, R46, R7, PT ;  /* 0x000000072e00720c */ /* 0x002fe20003f05270 */
[----:B------:R-:W-:-:S12]  /*5600*/  IMAD.MOV.U32 R46, RZ, RZ, RZ ;  /* 0x000000ffff2e7224 */ /* 0x000fd800078e00ff */
[----:B--23--:R-:W-:Y:S05]  /*5610*/  @P0 BRA `(.L_x_66) ;  /* 0x0000000000080947 */ /* 0x00cfea0003800000 */
[----:B------:R-:W-:-:S05]  /*5620*/  IMAD R22, R45, 0x4, R22 ;  /* 0x000000042d167824 */ /* 0x000fca00078e0216 */
[----:B------:R1:W2:Y:S02]  /*5630*/  ATOMS.ADD R46, [R22], R5 ;  /* 0x00000005162e738c */ /* 0x0002a40000000000 */
.L_x_66:
[----:B------:R-:W-:Y:S05]  /*5640*/  BSYNC.RECONVERGENT B0 ;  /* 0x0000000000007941 */ /* 0x000fea0003800200 */
.L_x_65:
[----:B-12---:R1:W2:Y:S01]  /*5650*/  SHFL.IDX PT, R22, R46, R7, 0x1f ;  /* 0x00001f072e167589 */ /* 0x0062a200000e0000 */
[----:B------:R-:W-:Y:S01]  /*5660*/  LOP3.LUT R19, R44, 0x80000000, RZ, 0x3c, !PT ;  /* 0x800000002c137812 */ /* 0x000fe200078e3cff */
[----:B------:R-:W-:Y:S01]  /*5670*/  IMAD.IADD R11, R15, 0x1, R11 ;  /* 0x000000010f0b7824 */ /* 0x000fe200078e020b */
[----:B------:R-:W-:Y:S01]  /*5680*/  LEA R14, R14, UR4, 0x2 ;  /* 0x000000040e0e7c11 */ /* 0x000fe2000f8e10ff */
[----:B------:R-:W-:Y:S01]  /*5690*/  BAR.SYNC.DEFER_BLOCKING 0x0 ;  /* 0x0000000000007b1d */ /* 0x000fe20000010000 */
[----:B------:R-:W-:Y:S01]  /*56a0*/  LOP3.LUT R43, R43, 0x80000000, RZ, 0x3c, !PT ;  /* 0x800000002b2b7812 */ /* 0x000fe200078e3cff */
[----:B------:R-:W-:Y:S01]  /*56b0*/  IMAD.IADD R21, R51, 0x1, R21 ;  /* 0x0000000133157824 */ /* 0x000fe200078e0215 */
[----:B------:R-:W-:Y:S01]  /*56c0*/  LEA R13, R13, UR4, 0x2 ;  /* 0x000000040d0d7c11 */ /* 0x000fe2000f8e10ff */
[----:B------:R-:W-:Y:S01]  /*56d0*/  IMAD.IADD R17, R47, 0x1, R17 ;  /* 0x000000012f117824 */ /* 0x000fe200078e0211 */
[----:B------:R-:W-:Y:S01]  /*56e0*/  LOP3.LUT R15, R42, 0x80000000, RZ, 0x3c, !PT ;  /* 0x800000002a0f7812 */ /* 0x000fe200078e3cff */
[----:B------:R-:W-:Y:S01]  /*56f0*/  IMAD.IADD R52, R49, 0x1, R52 ;  /* 0x0000000131347824 */ /* 0x000fe200078e0234 */
[----:B------:R-:W-:Y:S01]  /*5700*/  LEA R10, R10, UR4, 0x2 ;  /* 0x000000040a0a7c11 */ /* 0x000fe2000f8e10ff */
[----:B------:R-:W-:Y:S01]  /*5710*/  BSSY B1, `(.L_x_67) ;  /* 0x0000058000017945 */ /* 0x000fe20003800000 */
[----:B------:R-:W-:-:S02]  /*5720*/  LEA R42, R9, UR4, 0x2 ;  /* 0x00000004092a7c11 */ /* 0x000fc4000f8e10ff */
[----:B------:R-:W-:Y:S02]  /*5730*/  LEA R4, R4, UR4, 0x2 ;  /* 0x0000000404047c11 */ /* 0x000fe4000f8e10ff */
[----:B------:R-:W-:Y:S02]  /*5740*/  LEA R50, R50, UR4, 0x2 ;  /* 0x0000000432327c11 */ /* 0x000fe4000f8e10ff */
[----:B-1----:R-:W-:Y:S02]  /*5750*/  LEA R7, R20, UR4, 0x2 ;  /* 0x0000000414077c11 */ /* 0x002fe4000f8e10ff */
[----:B------:R-:W-:Y:S02]  /*5760*/  LEA R18, R18, UR4, 0x2 ;  /* 0x0000000412127c11 */ /* 0x000fe4000f8e10ff */
[----:B------:R-:W-:Y:S01]  /*5770*/  LEA R9, R16, UR4, 0x2 ;  /* 0x0000000410097c11 */ /* 0x000fe2000f8e10ff */
[----:B--2---:R-:W-:Y:S01]  /*5780*/  IMAD.IADD R22, R5, 0x1, R22 ;  /* 0x0000000105167824 */ /* 0x004fe200078e0216 */
[----:B------:R-:W-:-:S02]  /*5790*/  LEA R5, R6, UR4, 0x2 ;  /* 0x0000000406057c11 */ /* 0x000fc4000f8e10ff */
[----:B------:R-:W-:Y:S01]  /*57a0*/  LEA R12, R12, UR4, 0x2 ;  /* 0x000000040c0c7c11 */ /* 0x000fe2000f8e10ff */
[----:B------:R-:W-:Y:S01]  /*57b0*/  STS [R14+-0x4], R19 ;  /* 0xfffffc130e007388 */ /* 0x000fe20000000800 */
[----:B------:R-:W-:Y:S02]  /*57c0*/  LEA R48, R48, UR4, 0x2 ;  /* 0x0000000430307c11 */ /* 0x000fe4000f8e10ff */
[----:B------:R-:W-:Y:S01]  /*57d0*/  LEA R21, R21, UR4, 0x2 ;  /* 0x0000000415157c11 */ /* 0x000fe2000f8e10ff */
[----:B------:R1:W-:Y:S01]  /*57e0*/  STS [R13+-0x4], R43 ;  /* 0xfffffc2b0d007388 */ /* 0x0003e20000000800 */
[----:B------:R-:W-:Y:S02]  /*57f0*/  LEA R11, R11, UR4, 0x2 ;  /* 0x000000040b0b7c11 */ /* 0x000fe4000f8e10ff */
[----:B------:R-:W-:Y:S01]  /*5800*/  LEA R52, R52, UR4, 0x2 ;  /* 0x0000000434347c11 */ /* 0x000fe2000f8e10ff */
[----:B------:R2:W-:Y:S01]  /*5810*/  STS [R10+-0x4], R15 ;  /* 0xfffffc0f0a007388 */ /* 0x0005e20000000800 */
[----:B------:R-:W-:-:S03]  /*5820*/  ISETP.NE.AND P0, PT, R53, RZ, PT ;  /* 0x000000ff3500720c */ /* 0x000fc60003f05270 */
[----:B------:R-:W-:Y:S01]  /*5830*/  STS [R42+-0x4], R41 ;  /* 0xfffffc292a007388 */ /* 0x000fe20000000800 */
[----:B-1----:R-:W-:-:S03]  /*5840*/  LEA R13, R8, UR4, 0x2 ;  /* 0x00000004080d7c11 */ /* 0x002fc6000f8e10ff */
[----:B------:R1:W-:Y:S01]  /*5850*/  STS [R5+-0x4], R40 ;  /* 0xfffffc2805007388 */ /* 0x0003e20000000800 */
[----:B--2---:R-:W-:-:S03]  /*5860*/  LEA R15, R0, UR4, 0x2 ;  /* 0x00000004000f7c11 */ /* 0x004fc6000f8e10ff */
[----:B------:R-:W-:Y:S01]  /*5870*/  STS [R4+-0x4], R39 ;  /* 0xfffffc2704007388 */ /* 0x000fe20000000800 */
[----:B------:R-:W-:-:S03]  /*5880*/  LEA R0, R17, UR4, 0x2 ;  /* 0x0000000411007c11 */ /* 0x000fc6000f8e10ff */
[----:B------:R-:W-:Y:S01]  /*5890*/  STS [R50+-0x4], R25 ;  /* 0xfffffc1932007388 */ /* 0x000fe20000000800 */
[----:B-1----:R-:W-:-:S03]  /*58a0*/  LEA R5, R22, UR4, 0x2 ;  /* 0x0000000416057c11 */ /* 0x002fc6000f8e10ff */
[----:B------:R-:W-:Y:S04]  /*58b0*/  STS [R7+-0x4], R38 ;  /* 0xfffffc2607007388 */ /* 0x000fe80000000800 */
[----:B------:R-:W-:Y:S04]  /*58c0*/  STS [R18+-0x4], R37 ;  /* 0xfffffc2512007388 */ /* 0x000fe80000000800 */
[----:B------:R-:W-:Y:S04]  /*58d0*/  STS [R9+-0x4], R36 ;  /* 0xfffffc2409007388 */ /* 0x000fe80000000800 */
[----:B------:R-:W-:Y:S04]  /*58e0*/  STS [R12+-0x4], R35 ;  /* 0xfffffc230c007388 */ /* 0x000fe80000000800 */
[----:B------:R1:W-:Y:S04]  /*58f0*/  STS [R13+-0x4], R34 ;  /* 0xfffffc220d007388 */ /* 0x0003e80000000800 */
[----:B------:R2:W-:Y:S04]  /*5900*/  STS [R15+-0x4], R26 ;  /* 0xfffffc1a0f007388 */ /* 0x0005e80000000800 */
[----:B------:R2:W-:Y:S01]  /*5910*/  STS [R48+-0x4], R33 ;  /* 0xfffffc2130007388 */ /* 0x0005e20000000800 */
[----:B-1----:R-:W-:-:S03]  /*5920*/  LEA R13, R3, UR4, 0x3 ;  /* 0x00000004030d7c11 */ /* 0x002fc6000f8e18ff */
[----:B------:R2:W-:Y:S04]  /*5930*/  STS [R21+-0x4], R32 ;  /* 0xfffffc2015007388 */ /* 0x0005e80000000800 */
[----:B------:R2:W-:Y:S04]  /*5940*/  STS [R0+-0x4], R31 ;  /* 0xfffffc1f00007388 */ /* 0x0005e80000000800 */
[----:B------:R2:W-:Y:S04]  /*5950*/  STS [R11+-0x4], R30 ;  /* 0xfffffc1e0b007388 */ /* 0x0005e80000000800 */
[----:B------:R2:W-:Y:S04]  /*5960*/  STS [R52+-0x4], R29 ;  /* 0xfffffc1d34007388 */ /* 0x0005e80000000800 */
[----:B------:R2:W-:Y:S01]  /*5970*/  STS [R5+-0x4], R28 ;  /* 0xfffffc1c05007388 */ /* 0x0005e20000000800 */
[----:B------:R-:W-:Y:S05]  /*5980*/  @P0 BRA `(.L_x_68) ;  /* 0x0000000000c00947 */ /* 0x000fea0003800000 */
[----:B------:R-:W1:Y:S02]  /*5990*/  LDCU.64 UR10, c[0x0][0x398] ;  /* 0x00007300ff0a77ac */ /* 0x000e640008000a00 */
[----:B-1----:R-:W-:-:S04]  /*59a0*/  LEA R6, P0, R3, UR10, 0x3 ;  /* 0x0000000a03067c11 */ /* 0x002fc8000f8018ff */
[----:B------:R-:W-:-:S05]  /*59b0*/  LEA.HI.X R7, R3, UR11, RZ, 0x3, P0 ;  /* 0x0000000b03077c11 */ /* 0x000fca00080f1cff */
[----:B--2---:R-:W2:Y:S01]  /*59c0*/  LDG.E.64 R4, desc[UR8][R6.64] ;  /* 0x0000000806047981 */ /* 0x004ea2000c1e1b00 */
[----:B------:R-:W-:Y:S01]  /*59d0*/  SHF.R.S32.HI R9, RZ, 0x1f, R24 ;  /* 0x0000001fff097819 */ /* 0x000fe20000011418 */
[----:B------:R-:W-:Y:S01]  /*59e0*/  UISETP.GE.AND UP0, UPT, UR7, 0x1, UPT ;  /* 0x000000010700788c */ /* 0x000fe2000bf06270 */
[----:B------:R-:W-:Y:S01]  /*59f0*/  IMAD.MOV.U32 R0, RZ, RZ, R27 ;  /* 0x000000ffff007224 */ /* 0x000fe200078e001b */
[----:B--2---:R-:W-:-:S05]  /*5a00*/  IADD3 R4, P0, PT, -R24, R4, RZ ;  /* 0x0000000418047210 */ /* 0x004fca0007f1e1ff */
[----:B------:R-:W-:-:S05]  /*5a10*/  IMAD.X R5, R5, 0x1, ~R9, P0 ;  /* 0x0000000105057824 */ /* 0x000fca00000e0e09 */
[----:B------:R1:W-:Y:S01]  /*5a20*/  STS.64 [R13+0x7200], R4 ;  /* 0x007200040d007388 */ /* 0x0003e20000000a00 */
[----:B------:R-:W-:Y:S05]  /*5a30*/  BRA.U !UP0, `(.L_x_69) ;  /* 0x00000001086c7547 */ /* 0x000fea000b800000 */
[----:B------:R-:W-:Y:S01]  /*5a40*/  BSSY B0, `(.L_x_70) ;  /* 0x0000019000007945 */ /* 0x000fe20003800000 */
[----:B------:R-:W-:Y:S02]  /*5a50*/  IMAD.MOV.U32 R6, RZ, RZ, -0x1 ;  /* 0xffffffffff067424 */ /* 0x000fe400078e00ff */
[----:B------:R-:W-:Y:S02]  /*5a60*/  IMAD.U32 R7, RZ, RZ, UR7 ;  /* 0x00000007ff077e24 */ /* 0x000fe4000f8e00ff */
[----:B------:R-:W-:-:S07]  /*5a70*/  IMAD.MOV.U32 R0, RZ, RZ, R27 ;  /* 0x000000ffff007224 */ /* 0x000fce00078e001b */
.L_x_74:
[----:B-1----:R-:W1:Y:S01]  /*5a80*/  LDC.64 R4, c[0x0][0x380] ;  /* 0x0000e000ff047b82 */ /* 0x002e620000000a00 */
[----:B------:R-:W-:Y:S01]  /*5a90*/  VIADD R11, R7, 0xffffffff ;  /* 0xffffffff070b7836 */ /* 0x000fe20000000000 */
[----:B------:R-:W-:Y:S03]  /*5aa0*/  BSSY B2, `(.L_x_71) ;  /* 0x0000008000027945 */ /* 0x000fe60003800000 */
[----:B------:R-:W-:-:S04]  /*5ab0*/  IMAD R9, R11, 0x100, R3 ;  /* 0x000001000b097824 */ /* 0x000fc800078e0203 */
[----:B-1----:R-:W-:-:S07]  /*5ac0*/  IMAD.WIDE R4, R9, 0x4, R4 ;  /* 0x0000000409047825 */ /* 0x002fce00078e0204 */
.L_x_72:
[----:B------:R-:W-:Y:S05]  /*5ad0*/  YIELD ;  /* 0x0000000000007946 */ /* 0x000fea0003800000 */
[----:B------:R1:W-:Y:S06]  /*5ae0*/  MEMBAR.SC.CTA ;  /* 0x0000000000007992 */ /* 0x0003ec0000000000 */
[----:B-1----:R-:W2:Y:S02]  /*5af0*/  LDG.E.STRONG.SYS R8, desc[UR8][R4.64] ;  /* 0x0000000804087981 */ /* 0x002ea4000c1f5900 */
[----:B--2---:R-:W-:-:S13]  /*5b00*/  ISETP.NE.AND P0, PT, R8, RZ, PT ;  /* 0x000000ff0800720c */ /* 0x004fda0003f05270 */
[----:B------:R-:W-:Y:S05]  /*5b10*/  @!P0 BRA `(.L_x_72) ;  /* 0xfffffffc00ec8947 */ /* 0x000fea000383ffff */
[----:B------:R-:W-:Y:S05]  /*5b20*/  BSYNC B2 ;  /* 0x0000000000027941 */ /* 0x000fea0003800000 */
.L_x_71:
[----:B------:R-:W-:Y:S01]  /*5b30*/  BSSY.RECONVERGENT B2, `(.L_x_73) ;  /* 0x0000006000027945 */ /* 0x000fe20003800200 */
[C---:B------:R-:W-:Y:S02]  /*5b40*/  ISETP.GT.AND P0, PT, R8.reuse, -0x1, PT ;  /* 0xffffffff0800780c */ /* 0x040fe40003f04270 */
[----:B------:R-:W-:Y:S01]  /*5b50*/  LOP3.LUT R5, R8, 0x3fffffff, RZ, 0xc0, !PT ;  /* 0x3fffffff08057812 */ /* 0x000fe200078ec0ff */
[----:B------:R-:W-:Y:S05]  /*5b60*/  WARPSYNC.EXCLUSIVE R6 ;  /* 0x0000000006007348 */ /* 0x000fea0003a00000 */
[----:B------:R-:W-:-:S05]  /*5b70*/  IMAD.IADD R0, R5, 0x1, R0 ;  /* 0x0000000105007824 */ /* 0x000fca00078e0200 */
[----:B------:R-:W-:-:S07]  /*5b80*/  VOTE.ANY R6, PT, P0 ;  /* 0x0000000000067806 */ /* 0x000fce00000e0100 */
[----:B------:R-:W-:Y:S05]  /*5b90*/  BSYNC.RECONVERGENT B2 ;  /* 0x0000000000027941 */ /* 0x000fea0003800200 */
.L_x_73:
[----:B------:R-:W-:Y:S01]  /*5ba0*/  ISETP.GT.U32.AND P1, PT, R7, 0x1, PT ;  /* 0x000000010700780c */ /* 0x000fe20003f24070 */
[----:B------:R-:W-:-:S12]  /*5bb0*/  IMAD.MOV.U32 R7, RZ, RZ, R11 ;  /* 0x000000ffff077224 */ /* 0x000fd800078e000b */
[----:B------:R-:W-:Y:S05]  /*5bc0*/  @P0 BRA P1, `(.L_x_74) ;  /* 0xfffffffc00ac0947 */ /* 0x000fea000083ffff */
[----:B------:R-:W-:Y:S05]  /*5bd0*/  BSYNC B0 ;  /* 0x0000000000007941 */ /* 0x000fea0003800000 */
.L_x_70:
[----:B------:R2:W3:Y:S02]  /*5be0*/  LDS.64 R4, [R13+0x7200] ;  /* 0x007200000d047984 */ /* 0x0004e40000000a00 */
.L_x_69:
[----:B------:R-:W4:Y:S01]  /*5bf0*/  LDC.64 R6, c[0x0][0x380] ;  /* 0x0000e000ff067b82 */ /* 0x000f220000000a00 */
[C---:B------:R-:W-:Y:S01]  /*5c00*/  IMAD.IADD R11, R0.reuse, 0x1, -R27 ;  /* 0x00000001000b7824 */ /* 0x040fe200078e0a1b */
[----:B------:R-:W-:Y:S01]  /*5c10*/  LOP3.LUT R9, R0, 0x80000000, RZ, 0xfc, !PT ;  /* 0x8000000000097812 */ /* 0x000fe200078efcff */
[----:B------:R-:W-:-:S03]  /*5c20*/  IMAD.U32 R15, RZ, RZ, UR7 ;  /* 0x00000007ff0f7e24 */ /* 0x000fc6000f8e00ff */
[----:B-1-3--:R-:W-:Y:S01]  /*5c30*/  IADD3 R4, P0, PT, R11, R4, RZ ;  /* 0x000000040b047210 */ /* 0x00afe20007f1e0ff */
[----:B------:R-:W-:-:S03]  /*5c40*/  IMAD R15, R15, 0x100, R3 ;  /* 0x000001000f0f7824 */ /* 0x000fc600078e0203 */
[----:B------:R-:W-:-:S05]  /*5c50*/  LEA.HI.X.SX32 R5, R11, R5, 0x1, P0 ;  /* 0x000000050b057211 */ /* 0x000fca00000f0eff */
[----:B------:R1:W-:Y:S01]  /*5c60*/  STS.64 [R13+0x7200], R4 ;  /* 0x007200040d007388 */ /* 0x0003e20000000a00 */
[----:B----4-:R-:W-:-:S05]  /*5c70*/  IMAD.WIDE R6, R15, 0x4, R6 ;  /* 0x000000040f067825 */ /* 0x010fca00078e0206 */
[----:B------:R1:W-:Y:S02]  /*5c80*/  STG.E.STRONG.SYS desc[UR8][R6.64], R9 ;  /* 0x0000000906007986 */ /* 0x0003e4000c115908 */
.L_x_68:
[----:B------:R-:W-:Y:S05]  /*5c90*/  BSYNC B1 ;  /* 0x0000000000017941 */ /* 0x000fea0003800000 */
.L_x_67:
[----:B-1----:R-:W1:Y:S01]  /*5ca0*/  LDC.64 R6, c[0x0][0x390] ;  /* 0x0000e400ff067b82 */ /* 0x002e620000000a00 */
[----:B------:R-:W-:-:S06]  /*5cb0*/  UIMAD UR6, UR7, 0x1c80, URZ ;  /* 0x00001c80070678a4 */ /* 0x000fcc000f8e02ff */
[----:B--2---:R-:W-:Y:S01]  /*5cc0*/  IMAD.U32 R0, RZ, RZ, UR6 ;  /* 0x00000006ff007e24 */ /* 0x004fe2000f8e00ff */
[----:B------:R-:W2:Y:S03]  /*5cd0*/  LDC R9, c[0x0][0x3c0] ;  /* 0x0000f000ff097b82 */ /* 0x000ea60000000800 */
[----:B------:R-:W-:Y:S01]  /*5ce0*/  VIADD R0, R0, 0x1c80 ;  /* 0x00001c8000007836 */ /* 0x000fe20000000000 */
[----:B-1----:R-:W-:-:S04]  /*5cf0*/  ISETP.EQ.U32.AND P1, PT, R6, RZ, PT ;  /* 0x000000ff0600720c */ /* 0x002fc80003f22070 */
[CC--:B--2---:R-:W-:Y:S02]  /*5d00*/  ISETP.GE.AND P0, PT, R0.reuse, R9.reuse, PT ;  /* 0x000000090000720c */ /* 0x0c4fe40003f06270 */
[----:B------:R-:W-:Y:S02]  /*5d10*/  ISETP.GT.AND P3, PT, R0, R9, PT ;  /* 0x000000090000720c */ /* 0x000fe40003f64270 */
[----:B------:R-:W-:Y:S02]  /*5d20*/  ISETP.EQ.OR.EX P0, PT, R7, RZ, !P0, P1 ;  /* 0x000000ff0700720c */ /* 0x000fe40004702710 */
[C---:B------:R-:W-:Y:S02]  /*5d30*/  LEA R0, R3.reuse, UR4, 0x2 ;  /* 0x0000000403007c11 */ /* 0x040fe4000f8e10ff */
[----:B------:R-:W-:-:S13]  /*5d40*/  ISETP.GT.U32.OR P0, PT, R3, 0xff, P0 ;  /* 0x000000ff0300780c */ /* 0x000fda0000704470 */
[----:B------:R-:W-:Y:S05]  /*5d50*/  @P0 BRA `(.L_x_75) ;  /* 0x0000000000200947 */ /* 0x000fea0003800000 */
[----:B------:R-:W1:Y:S01]  /*5d60*/  LDS.64 R4, [R13+0x7200] ;  /* 0x007200000d047984 */ /* 0x000e620000000a00 */
[C---:B------:R-:W-:Y:S02]  /*5d70*/  LEA R6, P2, R3.reuse, R6, 0x3 ;  /* 0x0000000603067211 */ /* 0x040fe400078418ff */
[--C-:B------:R-:W-:Y:S02]  /*5d80*/  SHF.R.S32.HI R11, RZ, 0x1f, R27.reuse ;  /* 0x0000001fff0b7819 */ /* 0x100fe4000001141b */
[----:B------:R-:W-:Y:S02]  /*5d90*/  LEA.HI.X R7, R3, R7, RZ, 0x3, P2 ;  /* 0x0000000703077211 */ /* 0x000fe400010f1cff */
[----:B-1----:R-:W-:Y:S02]  /*5da0*/  IADD3 R4, P0, P1, R4, R24, R27 ;  /* 0x0000001804047210 */ /* 0x002fe4000791e01b */
[----:B------:R-:W-:-:S04]  /*5db0*/  SHF.R.S32.HI R24, RZ, 0x1f, R24 ;  /* 0x0000001fff187819 */ /* 0x000fc80000011418 */
[----:B------:R-:W-:-:S05]  /*5dc0*/  IADD3.X R5, PT, PT, R5, R24, R11, P0, P1 ;  /* 0x0000001805057210 */ /* 0x000fca00007e240b */
[----:B------:R1:W-:Y:S02]  /*5dd0*/  STG.E.64 desc[UR8][R6.64], R4 ;  /* 0x0000000406007986 */ /* 0x0003e4000c101b08 */
.L_x_75:
[----:B------:R-:W-:Y:S05]  /*5de0*/  WARPSYNC.ALL ;  /* 0x0000000000007948 */ /* 0x000fea0003800000 */
[----:B------:R-:W-:Y:S06]  /*5df0*/  BAR.SYNC.DEFER_BLOCKING 0x0 ;  /* 0x0000000000007b1d */ /* 0x000fec0000010000 */
[----:B------:R-:W-:Y:S05]  /*5e00*/  @P3 BRA `(.L_x_76) ;  /* 0x0000000c009c3947 */ /* 0x000fea0003800000 */
[----:B------:R-:W1:Y:S01]  /*5e10*/  LDS R2, [R0] ;  /* 0x0000000000027984 */ /* 0x000e620000000800 */
[----:B------:R-:W1:Y:S01]  /*5e20*/  LDCU UR6, c[0x0][0x3c4] ;  /* 0x00007880ff0677ac */ /* 0x000e620008000800 */
[----:B------:R-:W2:Y:S01]  /*5e30*/  LDCU.64 UR10, c[0x0][0x3a0] ;  /* 0x00007400ff0a77ac */ /* 0x000ea20008000a00 */
[----:B-1----:R-:W-:Y:S02]  /*5e40*/  SHF.R.U32.HI R4, RZ, UR6, R2 ;  /* 0x00000006ff047c19 */ /* 0x002fe40008011602 */
[----:B------:R-:W-:Y:S02]  /*5e50*/  LOP3.LUT R11, R2, 0x80000000, RZ, 0x3c, !PT ;  /* 0x80000000020b7812 */ /* 0x000fe400078e3cff */
[----:B------:R-:W-:-:S04]  /*5e60*/  LOP3.LUT R4, R4, UR5, RZ, 0x30, !PT ;  /* 0x0000000504047c12 */ /* 0x000fc8000f8e30ff */
[----:B------:R-:W-:-:S06]  /*5e70*/  LEA R5, R4, UR4, 0x3 ;  /* 0x0000000404057c11 */ /* 0x000fcc000f8e18ff */
[----:B------:R-:W1:Y:S02]  /*5e80*/  LDS.64 R4, [R5+0x7200] ;  /* 0x0072000005047984 */ /* 0x000e640000000a00 */
[----:B-1----:R-:W-:-:S05]  /*5e90*/  IADD3 R4, P0, PT, R4, R3, RZ ;  /* 0x0000000304047210 */ /* 0x002fca0007f1e0ff */
[----:B------:R-:W-:Y:S01]  /*5ea0*/  IMAD.X R7, RZ, RZ, R5, P0 ;  /* 0x000000ffff077224 */ /* 0x000fe200000e0605 */
[----:B--2---:R-:W-:-:S04]  /*5eb0*/  LEA R6, P0, R4, UR10, 0x2 ;  /* 0x0000000a04067c11 */ /* 0x004fc8000f8010ff */
[----:B------:R-:W-:-:S05]  /*5ec0*/  LEA.HI.X R7, R4, UR11, R7, 0x2, P0 ;  /* 0x0000000b04077c11 */ /* 0x000fca00080f1407 */
[----:B------:R-:W-:Y:S01]  /*5ed0*/  STG.E desc[UR8][R6.64], R11 ;  /* 0x0000000b06007986 */ /* 0x000fe2000c101908 */
[----:B------:R-:W-:-:S03]  /*5ee0*/  NOP ;  /* 0x0000000000007918 */ /* 0x000fc60000000000 */
[----:B------:R-:W1:Y:S02]  /*5ef0*/  LDS R2, [R0+0x600] ;  /* 0x0006000000027984 */ /* 0x000e640000000800 */
[----:B-1----:R-:W-:Y:S02]  /*5f00*/  SHF.R.U32.HI R4, RZ, UR6, R2 ;  /* 0x00000006ff047c19 */ /* 0x002fe40008011602 */
[----:B------:R-:W-:Y:S02]  /*5f10*/  LOP3.LUT R11, R2, 0x80000000, RZ, 0x3c, !PT ;  /* 0x80000000020b7812 */ /* 0x000fe400078e3cff */
[----:B------:R-:W-:-:S04]  /*5f20*/  LOP3.LUT R4, R4, UR5, RZ, 0x30, !PT ;  /* 0x0000000504047c12 */ /* 0x000fc8000f8e30ff */
[----:B------:R-:W-:-:S06]  /*5f30*/  LEA R5, R4, UR4, 0x3 ;  /* 0x0000000404057c11 */ /* 0x000fcc000f8e18ff */
[----:B------:R-:W1:Y:S02]  /*5f40*/  LDS.64 R4, [R5+0x7200] ;  /* 0x0072000005047984 */ /* 0x000e640000000a00 */
[----:B-1----:R-:W-:-:S05]  /*5f50*/  IADD3 R4, P0, PT, R4, R3, RZ ;  /* 0x0000000304047210 */ /* 0x002fca0007f1e0ff */
[----:B------:R-:W-:Y:S01]  /*5f60*/  IMAD.X R9, RZ, RZ, R5, P0 ;  /* 0x000000ffff097224 */ /* 0x000fe200000e0605 */
[----:B------:R-:W-:-:S04]  /*5f70*/  LEA R8, P0, R4, UR10, 0x2 ;  /* 0x0000000a04087c11 */ /* 0x000fc8000f8010ff */
        /* <DEDUP_REMOVED lines=196> */
[----:B-1----:R-:W-:-:S04]  /*6bc0*/  SHF.R.U32.HI R2, RZ, UR6, R0 ;  /* 0x00000006ff027c19 */ /* 0x002fc80008011600 */
[----:B------:R-:W-:-:S04]  /*6bd0*/  LOP3.LUT R2, R2, UR5, RZ, 0x30, !PT ;  /* 0x0000000502027c12 */ /* 0x000fc8000f8e30ff */
[----:B------:R-:W-:-:S06]  /*6be0*/  LEA R4, R2, UR4, 0x3 ;  /* 0x0000000402047c11 */ /* 0x000fcc000f8e18ff */
[----:B------:R-:W1:Y:S02]  /*6bf0*/  LDS.64 R4, [R4+0x7200] ;  /* 0x0072000004047984 */ /* 0x000e640000000a00 */
[----:B-1----:R-:W-:-:S05]  /*6c00*/  IADD3 R3, P0, PT, R4, R3, RZ ;  /* 0x0000000304037210 */ /* 0x002fca0007f1e0ff */
[----:B------:R-:W-:Y:S01]  /*6c10*/  IMAD.X R6, RZ, RZ, R5, P0 ;  /* 0x000000ffff067224 */ /* 0x000fe200000e0605 */
[C---:B------:R-:W-:Y:S02]  /*6c20*/  LEA R2, P0, R3.reuse, UR10, 0x2 ;  /* 0x0000000a03027c11 */ /* 0x040fe4000f8010ff */
[----:B------:R-:W-:Y:S02]  /*6c30*/  LOP3.LUT R5, R0, 0x80000000, RZ, 0x3c, !PT ;  /* 0x8000000000057812 */ /* 0x000fe400078e3cff */
[----:B------:R-:W-:-:S05]  /*6c40*/  LEA.HI.X R3, R3, UR11, R6, 0x2, P0 ;  /* 0x0000000b03037c11 */ /* 0x000fca00080f1406 */
[----:B------:R-:W-:Y:S01]  /*6c50*/  STG.E desc[UR8][R2.64+0x6c00], R5 ;  /* 0x006c000502007986 */ /* 0x000fe2000c101908 */
[----:B------:R-:W-:Y:S01]  /*6c60*/  NOP ;  /* 0x0000000000007918 */ /* 0x000fe20000000000 */
[----:B------:R-:W-:Y:S05]  /*6c70*/  EXIT ;  /* 0x000000000000794d */ /* 0x000fea0003800000 */
.L_x_76:
[----:B-1----:R-:W-:Y:S01]  /*6c80*/  IMAD.U32 R4, RZ, RZ, UR7 ;  /* 0x00000007ff047e24 */ /* 0x002fe2000f8e00ff */
[----:B------:R-:W-:Y:S01]  /*6c90*/  BSSY.RECONVERGENT B0, `(.L_x_77) ;  /* 0x000001e000007945 */ /* 0x000fe20003800200 */
[C---:B------:R-:W-:Y:S02]  /*6ca0*/  VIADD R6, R3.reuse, 0x300 ;  /* 0x0000030003067836 */ /* 0x040fe40000000000 */
[----:B------:R-:W-:Y:S02]  /*6cb0*/  IMAD R5, R4, -0x1c80, R9 ;  /* 0xffffe38004057824 */ /* 0x000fe400078e0209 */
[C---:B------:R-:W-:Y:S02]  /*6cc0*/  VIADD R4, R3.reuse, 0x180 ;  /* 0x0000018003047836 */ /* 0x040fe40000000000 */
[C---:B------:R-:W-:Y:S01]  /*6cd0*/  VIADD R8, R3.reuse, 0x480 ;  /* 0x0000048003087836 */ /* 0x040fe20000000000 */
[CC--:B------:R-:W-:Y:S01]  /*6ce0*/  ISETP.GE.AND P1, PT, R3.reuse, R5.reuse, PT ;  /* 0x000000050300720c */ /* 0x0c0fe20003f26270 */
[C---:B------:R-:W-:Y:S01]  /*6cf0*/  VIADD R10, R3.reuse, 0xa80 ;  /* 0x00000a80030a7836 */ /* 0x040fe20000000000 */
[-C--:B------:R-:W-:Y:S01]  /*6d00*/  ISETP.GE.AND P2, PT, R4, R5.reuse, PT ;  /* 0x000000050400720c */ /* 0x080fe20003f46270 */
[C---:B------:R-:W-:Y:S01]  /*6d10*/  VIADD R4, R3.reuse, 0x600 ;  /* 0x0000060003047836 */ /* 0x040fe20000000000 */
[-C--:B------:R-:W-:Y:S01]  /*6d20*/  ISETP.GE.AND P3, PT, R6, R5.reuse, PT ;  /* 0x000000050600720c */ /* 0x080fe20003f66270 */
[C---:B------:R-:W-:Y:S01]  /*6d30*/  VIADD R6, R3.reuse, 0x780 ;  /* 0x0000078003067836 */ /* 0x040fe20000000000 */
[-C--:B------:R-:W-:Y:S01]  /*6d40*/  ISETP.GE.AND P4, PT, R8, R5.reuse, PT ;  /* 0x000000050800720c */ /* 0x080fe20003f86270 */
[----:B------:R-:W-:Y:S01]  /*6d50*/  VIADD R8, R3, 0x900 ;  /* 0x0000090003087836 */ /* 0x000fe20000000000 */
[----:B------:R-:W-:-:S02]  /*6d60*/  ISETP.GE.AND P5, PT, R4, R5, PT ;  /* 0x000000050400720c */ /* 0x000fc40003fa6270 */
[-C--:B------:R-:W-:Y:S02]  /*6d70*/  ISETP.GE.AND P6, PT, R6, R5.reuse, PT ;  /* 0x000000050600720c */ /* 0x080fe40003fc6270 */
[----:B------:R-:W-:Y:S01]  /*6d80*/  ISETP.GE.AND P0, PT, R8, R5, PT ;  /* 0x000000050800720c */ /* 0x000fe20003f06270 */
[----:B------:R-:W-:-:S12]  /*6d90*/  @P1 BRA `(.L_x_78) ;  /* 0x0000000000341947 */ /* 0x000fd80003800000 */
[----:B------:R-:W1:Y:S01]  /*6da0*/  LDS R4, [R0] ;  /* 0x0000000000047984 */ /* 0x000e620000000800 */
[----:B------:R-:W1:Y:S01]  /*6db0*/  LDCU UR6, c[0x0][0x3c4] ;  /* 0x00007880ff0677ac */ /* 0x000e620008000800 */
[----:B------:R-:W2:Y:S01]  /*6dc0*/  LDCU.64 UR10, c[0x0][0x3a0] ;  /* 0x00007400ff0a77ac */ /* 0x000ea20008000a00 */
[----:B-1----:R-:W-:-:S04]  /*6dd0*/  SHF.R.U32.HI R6, RZ, UR6, R4 ;  /* 0x00000006ff067c19 */ /* 0x002fc80008011604 */
[----:B------:R-:W-:-:S04]  /*6de0*/  LOP3.LUT R6, R6, UR5, RZ, 0x30, !PT ;  /* 0x0000000506067c12 */ /* 0x000fc8000f8e30ff */
[----:B------:R-:W-:-:S05]  /*6df0*/  LEA R8, R6, UR4, 0x3 ;  /* 0x0000000406087c11 */ /* 0x000fca000f8e18ff */
[----:B------:R-:W1:Y:S02]  /*6e00*/  LDS.64 R6, [R8+0x7200] ;  /* 0x0072000008067984 */ /* 0x000e640000000a00 */
[----:B-1----:R-:W-:-:S05]  /*6e10*/  IADD3 R9, P1, PT, R6, R3, RZ ;  /* 0x0000000306097210 */ /* 0x002fca0007f3e0ff */
[----:B------:R-:W-:Y:S01]  /*6e20*/  IMAD.X R12, RZ, RZ, R7, P1 ;  /* 0x000000ffff0c7224 */ /* 0x000fe200008e0607 */
[----:B--2---:R-:W-:-:S04]  /*6e30*/  LEA R6, P1, R9, UR10, 0x2 ;  /* 0x0000000a09067c11 */ /* 0x004fc8000f8210ff */
[----:B------:R-:W-:Y:S02]  /*6e40*/  LEA.HI.X R7, R9, UR11, R12, 0x2, P1 ;  /* 0x0000000b09077c11 */ /* 0x000fe400088f140c */
[----:B------:R-:W-:-:S05]  /*6e50*/  LOP3.LUT R9, R4, 0x80000000, RZ, 0x3c, !PT ;  /* 0x8000000004097812 */ /* 0x000fca00078e3cff */
[----:B------:R1:W-:Y:S02]  /*6e60*/  STG.E desc[UR8][R6.64], R9 ;  /* 0x0000000906007986 */ /* 0x0003e4000c101908 */
.L_x_78:
[----:B------:R-:W-:Y:S05]  /*6e70*/  BSYNC.RECONVERGENT B0 ;  /* 0x0000000000007941 */ /* 0x000fea0003800200 */
.L_x_77:
[----:B------:R-:W-:Y:S01]  /*6e80*/  NOP ;  /* 0x0000000000007918 */ /* 0x000fe20000000000 */
[----:B------:R-:W-:Y:S01]  /*6e90*/  BSSY.RECONVERGENT B0, `(.L_x_79) ;  /* 0x0000011000007945 */ /* 0x000fe20003800200 */
[----:B------:R-:W-:Y:S02]  /*6ea0*/  ISETP.GE.AND P1, PT, R10, R5, PT ;  /* 0x000000050a00720c */ /* 0x000fe40003f26270 */
[----:B------:R-:W-:Y:S01]  /*6eb0*/  LOP3.LUT R10, R3, 0xc00, RZ, 0xfc, !PT ;  /* 0x00000c00030a7812 */ /* 0x000fe200078efcff */
[----:B------:R-:W-:Y:S10]  /*6ec0*/  @P2 BRA `(.L_x_80) ;  /* 0x0000000000342947 */ /* 0x000ff40003800000 */
[----:B------:R-:W1:Y:S01]  /*6ed0*/  LDS R4, [R0+0x600] ;  /* 0x0006000000047984 */ /* 0x000e620000000800 */
        /* <DEDUP_REMOVED lines=12> */
.L_x_80:
[----:B------:R-:W-:Y:S05]  /*6fa0*/  BSYNC.RECONVERGENT B0 ;  /* 0x0000000000007941 */ /* 0x000fea0003800200 */
.L_x_79:
[----:B------:R-:W-:Y:S01]  /*6fb0*/  NOP ;  /* 0x0000000000007918 */ /* 0x000fe20000000000 */
[----:B------:R-:W-:Y:S01]  /*6fc0*/  BSSY.RECONVERGENT B0, `(.L_x_81) ;  /* 0x0000011000007945 */ /* 0x000fe20003800200 */
[----:B------:R-:W-:Y:S01]  /*6fd0*/  ISETP.GE.AND P2, PT, R10, R5, PT ;  /* 0x000000050a00720c */ /* 0x000fe20003f46270 */
[----:B------:R-:W-:Y:S02]  /*6fe0*/  VIADD R10, R3, 0xd80 ;  /* 0x00000d80030a7836 */ /* 0x000fe40000000000 */
[----:B------:R-:W-:Y:S10]  /*6ff0*/  @P3 BRA `(.L_x_82) ;  /* 0x0000000000343947 */ /* 0x000ff40003800000 */
[----:B------:R-:W1:Y:S01]  /*7000*/  LDS R4, [R0+0xc00] ;  /* 0x000c000000047984 */ /* 0x000e620000000800 */
[----:B------:R-:W1:Y:S01]  /*7010*/  LDCU UR6, c[0x0][0x3c4] ;  /* 0x00007880ff0677ac */ /* 0x000e620008000800 */
[----:B------:R-:W3:Y:S01]  /*7020*/  LDCU.64 UR10, c[0x0][0x3a0] ;  /* 0x00007400ff0a77ac */ /* 0x000ee20008000a00 */
[----:B-12---:R-:W-:-:S04]  /*7030*/  SHF.R.U32.HI R6, RZ, UR6, R4 ;  /* 0x00000006ff067c19 */ /* 0x006fc80008011604 */
[----:B------:R-:W-:-:S04]  /*7040*/  LOP3.LUT R6, R6, UR5, RZ, 0x30, !PT ;  /* 0x0000000506067c12 */ /* 0x000fc8000f8e30ff */
[----:B------:R-:W-:-:S05]  /*7050*/  LEA R8, R6, UR4, 0x3 ;  /* 0x0000000406087c11 */ /* 0x000fca000f8e18ff */
[----:B------:R-:W1:Y:S02]  /*7060*/  LDS.64 R6, [R8+0x7200] ;  /* 0x0072000008067984 */ /* 0x000e640000000a00 */
[----:B-1----:R-:W-:-:S05]  /*7070*/  IADD3 R9, P3, PT, R6, R3, RZ ;  /* 0x0000000306097210 */ /* 0x002fca0007f7e0ff */
[----:B------:R-:W-:Y:S01]  /*7080*/  IMAD.X R12, RZ, RZ, R7, P3 ;  /* 0x000000ffff0c7224 */ /* 0x000fe200018e0607 */
[----:B---3--:R-:W-:-:S04]  /*7090*/  LEA R6, P3, R9, UR10, 0x2 ;  /* 0x0000000a09067c11 */ /* 0x008fc8000f8610ff */
[----:B------:R-:W-:Y:S02]  /*70a0*/  LEA.HI.X R7, R9, UR11, R12, 0x2, P3 ;  /* 0x0000000b09077c11 */ /* 0x000fe400098f140c */
[----:B------:R-:W-:-:S05]  /*70b0*/  LOP3.LUT R9, R4, 0x80000000, RZ, 0x3c, !PT ;  /* 0x8000000004097812 */ /* 0x000fca00078e3cff */
[----:B------:R3:W-:Y:S02]  /*70c0*/  STG.E desc[UR8][R6.64+0xc00], R9 ;  /* 0x000c000906007986 */ /* 0x0007e4000c101908 */
.L_x_82:
[----:B------:R-:W-:Y:S05]  /*70d0*/  BSYNC.RECONVERGENT B0 ;  /* 0x0000000000007941 */ /* 0x000fea0003800200 */
.L_x_81:
[----:B------:R-:W-:Y:S01]  /*70e0*/  NOP ;  /* 0x0000000000007918 */ /* 0x000fe20000000000 */
[----:B------:R-:W-:Y:S01]  /*70f0*/  BSSY.RECONVERGENT B0, `(.L_x_83) ;  /* 0x0000011000007945 */ /* 0x000fe20003800200 */
[----:B------:R-:W-:Y:S01]  /*7100*/  ISETP.GE.AND P3, PT, R10, R5, PT ;  /* 0x000000050a00720c */ /* 0x000fe20003f66270 */
[----:B------:R-:W-:Y:S02]  /*7110*/  VIADD R10, R3, 0xf00 ;  /* 0x00000f00030a7836 */ /* 0x000fe40000000000 */
[----:B------:R-:W-:Y:S10]  /*7120*/  @P4 BRA `(.L_x_84) ;  /* 0x0000000000344947 */ /* 0x000ff40003800000 */
[----:B------:R-:W1:Y:S01]  /*7130*/  LDS R4, [R0+0x1200] ;  /* 0x0012000000047984 */ /* 0x000e620000000800 */
[----:B------:R-:W1:Y:S01]  /*7140*/  LDCU UR6, c[0x0][0x3c4] ;  /* 0x00007880ff0677ac */ /* 0x000e620008000800 */
[----:B------:R-:W4:Y:S01]  /*7150*/  LDCU.64 UR10, c[0x0][0x3a0] ;  /* 0x00007400ff0a77ac */ /* 0x000f220008000a00 */
[----:B-123--:R-:W-:-:S04]  /*7160*/  SHF.R.U32.HI R6, RZ, UR6, R4 ;  /* 0x00000006ff067c19 */ /* 0x00efc80008011604 */
[----:B------:R-:W-:-:S04]  /*7170*/  LOP3.LUT R6, R6, UR5, RZ, 0x30, !PT ;  /* 0x0000000506067c12 */ /* 0x000fc8000f8e30ff */
[----:B------:R-:W-:-:S05]  /*7180*/  LEA R8, R6, UR4, 0x3 ;  /* 0x0000000406087c11 */ /* 0x000fca000f8e18ff */
[----:B------:R-:W1:Y:S02]  /*7190*/  LDS.64 R6, [R8+0x7200] ;  /* 0x0072000008067984 */ /* 0x000e640000000a00 */
[----:B-1----:R-:W-:-:S05]  /*71a0*/  IADD3 R9, P4, PT, R6, R3, RZ ;  /* 0x0000000306097210 */ /* 0x002fca0007f9e0ff */
[----:B------:R-:W-:Y:S01]  /*71b0*/  IMAD.X R12, RZ, RZ, R7, P4 ;  /* 0x000000ffff0c7224 */ /* 0x000fe200020e0607 */
[----:B----4-:R-:W-:-:S04]  /*71c0*/  LEA R6, P4, R9, UR10, 0x2 ;  /* 0x0000000a09067c11 */ /* 0x010fc8000f8810ff */
[----:B------:R-:W-:Y:S02]  /*71d0*/  LEA.HI.X R7, R9, UR11, R12, 0x2, P4 ;  /* 0x0000000b09077c11 */ /* 0x000fe4000a0f140c */
[----:B------:R-:W-:-:S05]  /*71e0*/  LOP3.LUT R9, R4, 0x80000000, RZ, 0x3c, !PT ;  /* 0x8000000004097812 */ /* 0x000fca00078e3cff */
[----:B------:R4:W-:Y:S02]  /*71f0*/  STG.E desc[UR8][R6.64+0x1200], R9 ;  /* 0x0012000906007986 */ /* 0x0009e4000c101908 */
.L_x_84:
[----:B------:R-:W-:Y:S05]  /*7200*/  BSYNC.RECONVERGENT B0 ;  /* 0x0000000000007941 */ /* 0x000fea0003800200 */
.L_x_83:
[----:B------:R-:W-:Y:S01]  /*7210*/  NOP ;  /* 0x0000000000007918 */ /* 0x000fe20000000000 */
[----:B------:R-:W-:Y:S01]  /*7220*/  BSSY.RECONVERGENT B0, `(.L_x_85) ;  /* 0x0000011000007945 */ /* 0x000fe20003800200 */
[----:B------:R-:W-:Y:S01]  /*7230*/  ISETP.GE.AND P4, PT, R10, R5, PT ;  /* 0x000000050a00720c */ /* 0x000fe20003f86270 */
[----:B------:R-:W-:Y:S02]  /*7240*/  VIADD R10, R3, 0x1080 ;  /* 0x00001080030a7836 */ /* 0x000fe40000000000 */
[----:B------:R-:W-:Y:S10]  /*7250*/  @P5 BRA `(.L_x_86) ;  /* 0x0000000000345947 */ /* 0x000ff40003800000 */
[----:B------:R-:W1:Y:S01]  /*7260*/  LDS R4, [R0+0x1800] ;  /* 0x0018000000047984 */ /* 0x000e620000000800 */
[----:B------:R-:W1:Y:S01]  /*7270*/  LDCU UR6, c[0x0][0x3c4] ;  /* 0x00007880ff0677ac */ /* 0x000e620008000800 */
[----:B------:R-:W5:Y:S01]  /*7280*/  LDCU.64 UR10, c[0x0][0x3a0] ;  /* 0x00007400ff0a77ac */ /* 0x000f620008000a00 */
[----:B-1234-:R-:W-:-:S04]  /*7290*/  SHF.R.U32.HI R6, RZ, UR6, R4 ;  /* 0x00000006ff067c19 */ /* 0x01efc80008011604 */
[----:B------:R-:W-:-:S04]  /*72a0*/  LOP3.LUT R6, R6, UR5, RZ, 0x30, !PT ;  /* 0x0000000506067c12 */ /* 0x000fc8000f8e30ff */
[----:B------:R-:W-:-:S05]  /*72b0*/  LEA R8, R6, UR4, 0x3 ;  /* 0x0000000406087c11 */ /* 0x000fca000f8e18ff */
[----:B------:R-:W1:Y:S02]  /*72c0*/  LDS.64 R6, [R8+0x7200] ;  /* 0x0072000008067984 */ /* 0x000e640000000a00 */
[----:B-1----:R-:W-:-:S05]  /*72d0*/  IADD3 R9, P5, PT, R6, R3, RZ ;  /* 0x0000000306097210 */ /* 0x002fca0007fbe0ff */
[----:B------:R-:W-:Y:S01]  /*72e0*/  IMAD.X R12, RZ, RZ, R7, P5 ;  /* 0x000000ffff0c7224 */ /* 0x000fe200028e0607 */
[----:B-----5:R-:W-:-:S04]  /*72f0*/  LEA R6, P5, R9, UR10, 0x2 ;  /* 0x0000000a09067c11 */ /* 0x020fc8000f8a10ff */
[----:B------:R-:W-:Y:S02]  /*7300*/  LEA.HI.X R7, R9, UR11, R12, 0x2, P5 ;  /* 0x0000000b09077c11 */ /* 0x000fe4000a8f140c */
[----:B------:R-:W-:-:S05]  /*7310*/  LOP3.LUT R9, R4, 0x80000000, RZ, 0x3c, !PT ;  /* 0x8000000004097812 */ /* 0x000fca00078e3cff */
[----:B------:R1:W-:Y:S02]  /*7320*/  STG.E desc[UR8][R6.64+0x1800], R9 ;  /* 0x0018000906007986 */ /* 0x0003e4000c101908 */
.L_x_86:
[----:B------:R-:W-:Y:S05]  /*7330*/  BSYNC.RECONVERGENT B0 ;  /* 0x0000000000007941 */ /* 0x000fea0003800200 */
.L_x_85:
        /* <DEDUP_REMOVED lines=18> */
.L_x_88:
[----:B------:R-:W-:Y:S05]  /*7460*/  BSYNC.RECONVERGENT B0 ;  /* 0x0000000000007941 */ /* 0x000fea0003800200 */
.L_x_87:
        /* <DEDUP_REMOVED lines=18> */
.L_x_90:
[----:B------:R-:W-:Y:S05]  /*7590*/  BSYNC.RECONVERGENT B0 ;  /* 0x0000000000007941 */ /* 0x000fea0003800200 */
.L_x_89:
        /* <DEDUP_REMOVED lines=18> */
.L_x_92:
[----:B------:R-:W-:Y:S05]  /*76c0*/  BSYNC.RECONVERGENT B0 ;  /* 0x0000000000007941 */ /* 0x000fea0003800200 */
.L_x_91:
        /* <DEDUP_REMOVED lines=18> */
.L_x_94:
[----:B------:R-:W-:Y:S05]  /*77f0*/  BSYNC.RECONVERGENT B0 ;  /* 0x0000000000007941 */ /* 0x000fea0003800200 */
.L_x_93:
[----:B------:R-:W-:Y:S01]  /*7800*/  NOP ;  /* 0x0000000000007918 */ /* 0x000fe20000000000 */
[----:B------:R-:W-:Y:S01]  /*7810*/  BSSY.RECONVERGENT B0, `(.L_x_95) ;  /* 0x0000011000007945 */ /* 0x000fe20003800200 */
[----:B------:R-:W-:Y:S02]  /*7820*/  ISETP.GE.AND P2, PT, R10, R5, PT ;  /* 0x000000050a00720c */ /* 0x000fe40003f46270 */
[----:B------:R-:W-:Y:S01]  /*7830*/  LOP3.LUT R10, R3, 0x1800, RZ, 0xfc, !PT ;  /* 0x00001800030a7812 */ /* 0x000fe200078efcff */
        /* <DEDUP_REMOVED lines=14> */
.L_x_96:
[----:B------:R-:W-:Y:S05]  /*7920*/  BSYNC.RECONVERGENT B0 ;  /* 0x0000000000007941 */ /* 0x000fea0003800200 */
.L_x_95:
        /* <DEDUP_REMOVED lines=18> */
.L_x_98:
[----:B------:R-:W-:Y:S05]  /*7a50*/  BSYNC.RECONVERGENT B0 ;  /* 0x0000000000007941 */ /* 0x000fea0003800200 */
.L_x_97:
[----:B------:R-:W-:Y:S01]  /*7a60*/  NOP ;  /* 0x0000000000007918 */ /* 0x000fe20000000000 */
[----:B------:R-:W-:Y:S01]  /*7a70*/  BSSY.RECONVERGENT B0, `(.L_x_99) ;  /* 0x0000010000007945 */ /* 0x000fe20003800200 */
[----:B------:R-:W-:-:S03]  /*7a80*/  ISETP.GE.AND P4, PT, R10, R5, PT ;  /* 0x000000050a00720c */ /* 0x000fc60003f86270 */
        /* <DEDUP_REMOVED lines=14> */
.L_x_100:
[----:B------:R-:W-:Y:S05]  /*7b70*/  BSYNC.RECONVERGENT B0 ;  /* 0x0000000000007941 */ /* 0x000fea0003800200 */
.L_x_99:
[----:B------:R-:W-:Y:S01]  /*7b80*/  NOP ;  /* 0x0000000000007918 */ /* 0x000fe20000000000 */
[----:B------:R-:W-:Y:S04]  /*7b90*/  BSSY.RECONVERGENT B0, `(.L_x_101) ;  /* 0x000000f000007945 */ /* 0x000fe80003800200 */
[----:B------:R-:W-:Y:S05]  /*7ba0*/  @P6 BRA `(.L_x_102) ;  /* 0x0000000000346947 */ /* 0x000fea0003800000 */
        /* <DEDUP_REMOVED lines=13> */
.L_x_102:
[----:B------:R-:W-:Y:S05]  /*7c80*/  BSYNC.RECONVERGENT B0 ;  /* 0x0000000000007941 */ /* 0x000fea0003800200 */
.L_x_101:
        /* <DEDUP_REMOVED lines=16> */
.L_x_104:
[----:B------:R-:W-:Y:S05]  /*7d90*/  BSYNC.RECONVERGENT B0 ;  /* 0x0000000000007941 */ /* 0x000fea0003800200 */
.L_x_103:
        /* <DEDUP_REMOVED lines=16> */
.L_x_106:
[----:B------:R-:W-:Y:S05]  /*7ea0*/  BSYNC.RECONVERGENT B0 ;  /* 0x0000000000007941 */ /* 0x000fea0003800200 */
.L_x_105:
        /* <DEDUP_REMOVED lines=16> */
.L_x_108:
[----:B------:R-:W-:Y:S05]  /*7fb0*/  BSYNC.RECONVERGENT B0 ;  /* 0x0000000000007941 */ /* 0x000fea0003800200 */
.L_x_107:
        /* <DEDUP_REMOVED lines=16> */
.L_x_110:
[----:B------:R-:W-:Y:S05]  /*80c0*/  BSYNC.RECONVERGENT B0 ;  /* 0x0000000000007941 */ /* 0x000fea0003800200 */
.L_x_109:
        /* <DEDUP_REMOVED lines=16> */
.L_x_112:
[----:B------:R-:W-:Y:S05]  /*81d0*/  BSYNC.RECONVERGENT B0 ;  /* 0x0000000000007941 */ /* 0x000fea0003800200 */
.L_x_111:
[----:B------:R-:W-:Y:S01]  /*81e0*/  NOP ;  /* 0x0000000000007918 */ /* 0x000fe20000000000 */
[----:B------:R-:W5:Y:S01]  /*81f0*/  LDS R0, [R0+0x6c00] ;  /* 0x006c000000007984 */ /* 0x000f620000000800 */
[----:B------:R-:W5:Y:S02]  /*8200*/  LDCU UR6, c[0x0][0x3c4] ;  /* 0x00007880ff0677ac */ /* 0x000f640008000800 */
[----:B-----5:R-:W-:-:S04]  /*8210*/  SHF.R.U32.HI R2, RZ, UR6, R0 ;  /* 0x00000006ff027c19 */ /* 0x020fc80008011600 */
[----:B------:R-:W-:-:S04]  /*8220*/  LOP3.LUT R2, R2, UR5, RZ, 0x30, !PT ;  /* 0x0000000502027c12 */ /* 0x000fc8000f8e30ff */
[----:B-1234-:R-:W-:Y:S01]  /*8230*/  LEA R6, R2, UR4, 0x3 ;  /* 0x0000000402067c11 */ /* 0x01efe2000f8e18ff */
[----:B------:R-:W-:-:S05]  /*8240*/  VIADD R2, R3, 0x1b00 ;  /* 0x00001b0003027836 */ /* 0x000fca0000000000 */
[----:B------:R-:W1:Y:S01]  /*8250*/  LDS.64 R6, [R6+0x7200] ;  /* 0x0072000006067984 */ /* 0x000e620000000a00 */
[----:B------:R-:W-:-:S13]  /*8260*/  ISETP.GE.AND P0, PT, R2, R5, PT ;  /* 0x000000050200720c */ /* 0x000fda0003f06270 */
[----:B------:R-:W2:Y:S01]  /*8270*/  @!P0 LDC.64 R8, c[0x0][0x3a0] ;  /* 0x0000e800ff088b82 */ /* 0x000ea20000000a00 */
[----:B------:R-:W-:Y:S02]  /*8280*/  @!P0 LOP3.LUT R5, R0, 0x80000000, RZ, 0x3c, !PT ;  /* 0x8000000000058812 */ /* 0x000fe400078e3cff */
[----:B-1----:R-:W-:-:S05]  /*8290*/  IADD3 R3, P1, PT, R6, R3, RZ ;  /* 0x0000000306037210 */ /* 0x002fca0007f3e0ff */
[----:B------:R-:W-:Y:S01]  /*82a0*/  IMAD.X R4, RZ, RZ, R7, P1 ;  /* 0x000000ffff047224 */ /* 0x000fe200008e0607 */
[----:B--2---:R-:W-:-:S04]  /*82b0*/  @!P0 LEA R2, P1, R3, R8, 0x2 ;  /* 0x0000000803028211 */ /* 0x004fc800078210ff */
[----:B------:R-:W-:-:S05]  /*82c0*/  @!P0 LEA.HI.X R3, R3, R9, R4, 0x2, P1 ;  /* 0x0000000903038211 */ /* 0x000fca00008f1404 */
[----:B------:R-:W-:Y:S01]  /*82d0*/  @!P0 STG.E desc[UR8][R2.64+0x6c00], R5 ;  /* 0x006c000502008986 */ /* 0x000fe2000c101908 */
[----:B------:R-:W-:Y:S01]  /*82e0*/  NOP ;  /* 0x0000000000007918 */ /* 0x000fe20000000000 */
[----:B------:R-:W-:Y:S05]  /*82f0*/  EXIT ;  /* 0x000000000000794d */ /* 0x000fea0003800000 */
.L_x_26:
[----:B------:R-:W-:Y:S02]  /*8300*/  IMAD.MOV.U32 R50, RZ, RZ, R19 ;  /* 0x000000ffff327224 */ /* 0x000fe400078e0013 */
[----:B------:R-:W-:Y:S02]  /*8310*/  IMAD.MOV.U32 R49, RZ, RZ, 0x1 ;  /* 0x00000001ff317424 */ /* 0x000fe400078e00ff */
[----:B------:R-:W-:Y:S02]  /*8320*/  IMAD.MOV.U32 R52, RZ, RZ, RZ ;  /* 0x000000ffff347224 */ /* 0x000fe400078e00ff */
[----:B------:R-:W-:-:S07]  /*8330*/  IMAD.MOV.U32 R47, RZ, RZ, -0x1 ;  /* 0xffffffffff2f7424 */ /* 0x000fce00078e00ff */
[----:B------:R-:W-:Y:S05]  /*8340*/  WARPSYNC.COLLECTIVE R47, `(.L_x_113) ;  /* 0x000000002f087348 */ /* 0x000fea0003c00000 */
[----:B------:R0:W1:Y:S02]  /*8350*/  SHFL.UP P0, R48, R50, R49, R52 ;  /* 0x0400003132307389 */ /* 0x0000640000000034 */
[----:B01----:R-:W-:Y:S05]  /*8360*/  ENDCOLLECTIVE ;  /* 0x000000000000791b */ /* 0x003fea0003800000 */
.L_x_113:
[----:B------:R-:W-:Y:S02]  /*8370*/  IMAD.MOV.U32 R49, RZ, RZ, 0x2 ;  /* 0x00000002ff317424 */ /* 0x000fe400078e00ff */
[----:B------:R-:W-:-:S04]  /*8380*/  IMAD.MOV.U32 R20, RZ, RZ, R48 ;  /* 0x000000ffff147224 */ /* 0x000fc800078e0030 */
[----:B------:R-:W-:-:S04]  /*8390*/  @P0 IMAD.IADD R20, R19, 0x1, R20 ;  /* 0x0000000113140824 */ /* 0x000fc800078e0214 */
[----:B------:R-:W-:-:S07]  /*83a0*/  IMAD.MOV.U32 R50, RZ, RZ, R20 ;  /* 0x000000ffff327224 */ /* 0x000fce00078e0014 */
[----:B------:R-:W-:Y:S05]  /*83b0*/  WARPSYNC.COLLECTIVE R47, `(.L_x_114) ;  /* 0x000000002f087348 */ /* 0x000fea0003c00000 */
[----:B------:R0:W1:Y:S02]  /*83c0*/  SHFL.UP P0, R48, R50, R49, R52 ;  /* 0x0400003132307389 */ /* 0x0000640000000034 */
[----:B01----:R-:W-:Y:S05]  /*83d0*/  ENDCOLLECTIVE ;  /* 0x000000000000791b */ /* 0x003fea0003800000 */
.L_x_114:
[----:B------:R-:W-:Y:S02]  /*83e0*/  IMAD.MOV.U32 R49, RZ, RZ, 0x4 ;  /* 0x00000004ff317424 */ /* 0x000fe400078e00ff */
[----:B------:R-:W-:-:S04]  /*83f0*/  IMAD.MOV.U32 R21, RZ, RZ, R48 ;  /* 0x000000ffff157224 */ /* 0x000fc800078e0030 */
[----:B------:R-:W-:-:S04]  /*8400*/  @P0 IMAD.IADD R21, R20, 0x1, R21 ;  /* 0x0000000114150824 */ /* 0x000fc800078e0215 */
[----:B------:R-:W-:-:S07]  /*8410*/  IMAD.MOV.U32 R50, RZ, RZ, R21 ;  /* 0x000000ffff327224 */ /* 0x000fce00078e0015 */
[----:B------:R-:W-:Y:S05]  /*8420*/  WARPSYNC.COLLECTIVE R47, `(.L_x_115) ;  /* 0x000000002f087348 */ /* 0x000fea0003c00000 */
[----:B------:R0:W1:Y:S02]  /*8430*/  SHFL.UP P0, R48, R50, R49, R52 ;  /* 0x0400003132307389 */ /* 0x0000640000000034 */
[----:B01----:R-:W-:Y:S05]  /*8440*/  ENDCOLLECTIVE ;  /* 0x000000000000791b */ /* 0x003fea0003800000 */
.L_x_115:
[----:B------:R-:W-:Y:S02]  /*8450*/  IMAD.MOV.U32 R49, RZ, RZ, 0x8 ;  /* 0x00000008ff317424 */ /* 0x000fe400078e00ff */
[----:B------:R-:W-:-:S04]  /*8460*/  IMAD.MOV.U32 R22, RZ, RZ, R48 ;  /* 0x000000ffff167224 */ /* 0x000fc800078e0030 */
[----:B------:R-:W-:-:S04]  /*8470*/  @P0 IMAD.IADD R22, R21, 0x1, R22 ;  /* 0x0000000115160824 */ /* 0x000fc800078e0216 */
[----:B------:R-:W-:-:S07]  /*8480*/  IMAD.MOV.U32 R50, RZ, RZ, R22 ;  /* 0x000000ffff327224 */ /* 0x000fce00078e0016 */
[----:B------:R-:W-:Y:S05]  /*8490*/  WARPSYNC.COLLECTIVE R47, `(.L_x_116) ;  /* 0x000000002f087348 */ /* 0x000fea0003c00000 */
[----:B------:R0:W1:Y:S02]  /*84a0*/  SHFL.UP P0, R48, R50, R49, R52 ;  /* 0x0400003132307389 */ /* 0x0000640000000034 */
[----:B01----:R-:W-:Y:S05]  /*84b0*/  ENDCOLLECTIVE ;  /* 0x000000000000791b */ /* 0x003fea0003800000 */
.L_x_116:
[----:B------:R-:W-:Y:S02]  /*84c0*/  IMAD.MOV.U32 R49, RZ, RZ, 0x10 ;  /* 0x00000010ff317424 */ /* 0x000fe400078e00ff */
[----:B------:R-:W-:-:S04]  /*84d0*/  IMAD.MOV.U32 R23, RZ, RZ, R48 ;  /* 0x000000ffff177224 */ /* 0x000fc800078e0030 */
[----:B------:R-:W-:-:S04]  /*84e0*/  @P0 IMAD.IADD R23, R22, 0x1, R23 ;  /* 0x0000000116170824 */ /* 0x000fc800078e0217 */
[----:B------:R-:W-:-:S07]  /*84f0*/  IMAD.MOV.U32 R50, RZ, RZ, R23 ;  /* 0x000000ffff327224 */ /* 0x000fce00078e0017 */
[----:B------:R-:W-:Y:S05]  /*8500*/  WARPSYNC.COLLECTIVE R47, `(.L_x_117) ;  /* 0x000000002f087348 */ /* 0x000fea0003c00000 */
[----:B------:R0:W1:Y:S02]  /*8510*/  SHFL.UP P0, R48, R50, R49, R52 ;  /* 0x0400003132307389 */ /* 0x0000640000000034 */
[----:B01----:R-:W-:Y:S05]  /*8520*/  ENDCOLLECTIVE ;  /* 0x000000000000791b */ /* 0x003fea0003800000 */
.L_x_117:
[----:B------:R-:W-:Y:S05]  /*8530*/  BRA `(.L_x_118) ;  /* 0xffffff9c00b07947 */ /* 0x000fea000383ffff */
.L_x_119:
[----:B------:R-:W-:-:S00]  /*8540*/  BRA `(.L_x_119) ;  /* 0xfffffffc00fc7947 */ /* 0x000fc0000383ffff */
[----:B------:R-:W-:-:S00]  /*8550*/  NOP ;  /* 0x0000000000007918 */ /* 0x000fc00000000000 */
        /* <DEDUP_REMOVED lines=10> */
.L_x_460:


//--------------------- .text._ZN3cub18CUB_300001_SM_10006detail10radix_sort33DeviceRadixSortExclusiveSumKernelINS1_5radix10policy_hubIiNS0_8NullTypeEyE10Policy1000EyEEvPT0_ --------------------------
	.section	.text._ZN3cub18CUB_300001_SM_10006detail10radix_sort33DeviceRadixSortExclusiveSumKernelINS1_5radix10policy_hubIiNS0_8NullTypeEyE10Policy1000EyEEvPT0_,"ax",@progbits
	.align	128
        .global         _ZN3cub18CUB_300001_SM_10006detail10radix_sort33DeviceRadixSortExclusiveSumKernelINS1_5radix10policy_hubIiNS0_8NullTypeEyE10Policy1000EyEEvPT0_
        .type           _ZN3cub18CUB_300001_SM_10006detail10radix_sort33DeviceRadixSortExclusiveSumKernelINS1_5radix10policy_hubIiNS0_8NullTypeEyE10Policy1000EyEEvPT0_,@function
        .size           _ZN3cub18CUB_300001_SM_10006detail10radix_sort33DeviceRadixSortExclusiveSumKernelINS1_5radix10policy_hubIiNS0_8NullTypeEyE10Policy1000EyEEvPT0_,(.L_x_461 - _ZN3cub18CUB_300001_SM_10006detail10radix_sort33DeviceRadixSortExclusiveSumKernelINS1_5radix10policy_hubIiNS0_8NullTypeEyE10Policy1000EyEEvPT0_)
        .other          _ZN3cub18CUB_300001_SM_10006detail10radix_sort33DeviceRadixSortExclusiveSumKernelINS1_5radix10policy_hubIiNS0_8NullTypeEyE10Policy1000EyEEvPT0_,@"STO_CUDA_ENTRY STV_DEFAULT"
_ZN3cub18CUB_300001_SM_10006detail10radix_sort33DeviceRadixSortExclusiveSumKernelINS1_5radix10policy_hubIiNS0_8NullTypeEyE10Policy1000EyEEvPT0_:
.text._ZN3cub18CUB_300001_SM_10006detail10radix_sort33DeviceRadixSortExclusiveSumKernelINS1_5radix10policy_hubIiNS0_8NullTypeEyE10Policy1000EyEEvPT0_:
[----:B------:R-:W-:Y:S01]  /*0000*/  LDC R1, c[0x0][0x37c] ;  /* 0x0000df00ff017b82 */ /* 0x000fe20000000800 */
[----:B------:R-:W0:Y:S07]  /*0010*/  S2R R18, SR_TID.X ;  /* 0x0000000000127919 */ /* 0x000e2e0000002100 */
[----:B------:R-:W1:Y:S01]  /*0020*/  LDC.64 R16, c[0x0][0x380] ;  /* 0x0000e000ff107b82 */ /* 0x000e620000000a00 */
[----:B------:R-:W2:Y:S01]  /*0030*/  LDCU.64 UR4, c[0x0][0x358] ;  /* 0x00006b00ff0477ac */ /* 0x000ea20008000a00 */
[----:B------:R-:W3:Y:S01]  /*0040*/  S2R R5, SR_CTAID.X ;  /* 0x0000000000057919 */ /* 0x000ee20000002500 */
[----:B0-----:R-:W-:Y:S01]  /*0050*/  ISETP.GT.U32.AND P1, PT, R18, 0xff, PT ;  /* 0x000000ff1200780c */ /* 0x001fe20003f24070 */
[----:B---3--:R-:W-:-:S04]  /*0060*/  IMAD R5, R5, 0x100, R18 ;  /* 0x0000010005057824 */ /* 0x008fc800078e0212 */
[----:B-1----:R-:W-:-:S08]  /*0070*/  IMAD.WIDE R16, R5, 0x8, R16 ;  /* 0x0000000805107825 */ /* 0x002fd000078e0210 */
[----:B--2---:R-:W2:Y:S01]  /*0080*/  @!P1 LDG.E.64 R2, desc[UR4][R16.64] ;  /* 0x0000000410029981 */ /* 0x004ea2000c1e1b00 */
[----:B------:R-:W-:Y:S02]  /*0090*/  MOV R0, 0x400 ;  /* 0x0000040000007802 */ /* 0x000fe40000000f00 */
[C---:B------:R-:W-:Y:S01]  /*00a0*/  ISETP.GT.U32.AND P0, PT, R18.reuse, 0x1f, PT ;  /* 0x0000001f1200780c */ /* 0x040fe20003f04070 */
[----:B------:R-:W0:Y:S02]  /*00b0*/  S2R R5, SR_CgaCtaId ;  /* 0x0000000000057919 */ /* 0x000e240000008800 */
[----:B0-----:R-:W-:Y:S02]  /*00c0*/  LEA R5, R5, R0, 0x18 ;  /* 0x0000000005057211 */ /* 0x001fe400078ec0ff */
[----:B------:R-:W-:-:S05]  /*00d0*/  LEA.HI R0, R18, R18, RZ, 0x1d ;  /* 0x0000001212007211 */ /* 0x000fca00078fe8ff */
[----:B------:R-:W-:-:S05]  /*00e0*/  IMAD R0, R0, 0x8, R5 ;  /* 0x0000000800007824 */ /* 0x000fca00078e0205 */
[----:B--2---:R0:W-:Y:S01]  /*00f0*/  STS.64 [R0+0x10], R2 ;  /* 0x0000100200007388 */ /* 0x0041e20000000a00 */
[----:B------:R-:W-:Y:S06]  /*0100*/  BAR.SYNC.DEFER_BLOCKING 0x0 ;  /* 0x0000000000007b1d */ /* 0x000fec0000010000 */
[----:B------:R-:W-:Y:S05]  /*0110*/  @P0 BRA `(.L_x_120) ;  /* 0x0000000400240947 */ /* 0x000fea0003800000 */
[----:B------:R-:W-:Y:S01]  /*0120*/  IMAD R18, R18, 0x48, R5 ;  /* 0x0000004812127824 */ /* 0x000fe200078e0205 */
[----:B------:R-:W-:-:S04]  /*0130*/  UMOV UR6, 0xffffffff ;  /* 0xffffffff00067882 */ /* 0x000fc80000000000 */
[----:B------:R-:W-:Y:S04]  /*0140*/  LDS.64 R14, [R18+0x10] ;  /* 0x00001000120e7984 */ /* 0x000fe80000000a00 */
[----:B------:R-:W-:Y:S04]  /*0150*/  LDS.64 R12, [R18+0x18] ;  /* 0x00001800120c7984 */ /* 0x000fe80000000a00 */
[----:B------:R-:W1:Y:S04]  /*0160*/  LDS.64 R10, [R18+0x20] ;  /* 0x00002000120a7984 */ /* 0x000e680000000a00 */
[----:B------:R-:W-:Y:S04]  /*0170*/  LDS.64 R8, [R18+0x28] ;  /* 0x0000280012087984 */ /* 0x000fe80000000a00 */
[----:B------:R-:W2:Y:S04]  /*0180*/  LDS.64 R6, [R18+0x30] ;  /* 0x0000300012067984 */ /* 0x000ea80000000a00 */
[----:B------:R-:W-:Y:S04]  /*0190*/  LDS.64 R4, [R18+0x38] ;  /* 0x0000380012047984 */ /* 0x000fe80000000a00 */
[----:B0-----:R-:W0:Y:S04]  /*01a0*/  LDS.64 R2, [R18+0x40] ;  /* 0x0000400012027984 */ /* 0x001e280000000a00 */
[----:B------:R-:W3:Y:S01]  /*01b0*/  LDS.64 R20, [R18+0x48] ;  /* 0x0000480012147984 */ /* 0x000ee20000000a00 */
[----:B-1----:R-:W-:-:S04]  /*01c0*/  IADD3 R19, P3, P4, R10, R12, R14 ;  /* 0x0000000c0a137210 */ /* 0x002fc80007c7e00e */
[----:B------:R-:W-:Y:S02]  /*01d0*/  IADD3.X R23, PT, PT, R11, R13, R15, P3, P4 ;  /* 0x0000000d0b177210 */ /* 0x000fe40001fe840f */
[----:B--2---:R-:W-:-:S04]  /*01e0*/  IADD3 R19, P0, P2, R6, R19, R8 ;  /* 0x0000001306137210 */ /* 0x004fc80007a1e008 */
[----:B------:R-:W-:Y:S02]  /*01f0*/  IADD3.X R23, PT, PT, R7, R23, R9, P0, P2 ;  /* 0x0000001707177210 */ /* 0x000fe400007e4409 */
[----:B0-----:R-:W-:-:S04]  /*0200*/  IADD3 R19, P3, P4, R2, R19, R4 ;  /* 0x0000001302137210 */ /* 0x001fc80007c7e004 */
[----:B---3--:R-:W-:Y:S02]  /*0210*/  IADD3 R20, P0, PT, R20, R19, RZ ;  /* 0x0000001314147210 */ /* 0x008fe40007f1e0ff */
[----:B------:R-:W-:-:S05]  /*0220*/  IADD3.X R19, PT, PT, R3, R23, R5, P3, P4 ;  /* 0x0000001703137210 */ /* 0x000fca0001fe8405 */
[----:B------:R-:W-:Y:S01]  /*0230*/  IMAD.X R19, R21, 0x1, R19, P0 ;  /* 0x0000000115137824 */ /* 0x000fe200000e0613 */
[----:B------:R-:W-:Y:S06]  /*0240*/  BRA.DIV UR6, `(.L_x_121) ;  /* 0x0000000206f07947 */ /* 0x000fec000b800000 */
[----:B------:R-:W0:Y:S04]  /*0250*/  SHFL.UP PT, R27, R20, 0x1, RZ ;  /* 0x04200000141b7989 */ /* 0x000e2800000e00ff */
[----:B------:R-:W1:Y:S01]  /*0260*/  SHFL.UP P0, R25, R19, 0x1, RZ ;  /* 0x0420000013197989 */ /* 0x000e6200000000ff */
[----:B0-----:R-:W-:-:S04]  /*0270*/  IADD3 R22, P2, PT, R27, R20, RZ ;  /* 0x000000141b167210 */ /* 0x001fc80007f5e0ff */
[----:B-1----:R-:W-:Y:S01]  /*0280*/  SEL R27, R22, R27, P0 ;  /* 0x0000001b161b7207 */ /* 0x002fe20000000000 */
[----:B------:R-:W-:-:S04]  /*0290*/  IMAD.X R26, R25, 0x1, R19, P2 ;  /* 0x00000001191a7824 */ /* 0x000fc800010e0613 */
[----:B------:R-:W0:Y:S01]  /*02a0*/  SHFL.UP PT, R28, R27, 0x2, RZ ;  /* 0x044000001b1c7989 */ /* 0x000e2200000e00ff */
[----:B------:R-:W-:-:S05]  /*02b0*/  SEL R26, R26, R25, P0 ;  /* 0x000000191a1a7207 */ /* 0x000fca0000000000 */
[----:B------:R-:W1:Y:S01]  /*02c0*/  SHFL.UP P0, R25, R26, 0x2, RZ ;  /* 0x044000001a197989 */ /* 0x000e6200000000ff */
[----:B0-----:R-:W-:-:S05]  /*02d0*/  IADD3 R21, P2, PT, R28, R27, RZ ;  /* 0x0000001b1c157210 */ /* 0x001fca0007f5e0ff */
[----:B-1----:R-:W-:Y:S01]  /*02e0*/  IMAD.X R22, R25, 0x1, R26, P2 ;  /* 0x0000000119167824 */ /* 0x002fe200010e061a */
[----:B------:R-:W-:-:S04]  /*02f0*/  SEL R28, R21, R28, P0 ;  /* 0x0000001c151c7207 */ /* 0x000fc80000000000 */
[----:B------:R-:W-:Y:S01]  /*0300*/  SEL R29, R22, R25, P0 ;  /* 0x00000019161d7207 */ /* 0x000fe20000000000 */
        /* <DEDUP_REMOVED lines=12> */
[----:B------:R0:W1:Y:S04]  /*03d0*/  SHFL.UP PT, R28, R27, 0x10, RZ ;  /* 0x060000001b1c7989 */ /* 0x00006800000e00ff */
[----:B------:R0:W2:Y:S02]  /*03e0*/  SHFL.UP P0, R25, R26, 0x10, RZ ;  /* 0x060000001a197989 */ /* 0x0000a400000000ff */
.L_x_132:
[----:B-1----:R-:W-:-:S04]  /*03f0*/  IADD3 R21, P2, PT, R28, R27, RZ ;  /* 0x0000001b1c157210 */ /* 0x002fc80007f5e0ff */
[----:B--2---:R-:W-:Y:S01]  /*0400*/  SEL R21, R21, R28, P0 ;  /* 0x0000001c15157207 */ /* 0x004fe20000000000 */
[----:B------:R-:W-:-:S05]  /*0410*/  IMAD.X R22, R25, 0x1, R26, P2 ;  /* 0x0000000119167824 */ /* 0x000fca00010e061a */
[----:B------:R-:W-:Y:S02]  /*0420*/  SEL R22, R22, R25, P0 ;  /* 0x0000001916167207 */ /* 0x000fe40000000000 */
[----:B------:R-:W-:-:S05]  /*0430*/  IADD3 R20, P0, PT, R21, -R20, RZ ;  /* 0x8000001415147210 */ /* 0x000fca0007f1e0ff */
[----:B------:R-:W-:Y:S01]  /*0440*/  IMAD.X R21, R22, 0x1, ~R19, P0 ;  /* 0x0000000116157824 */ /* 0x000fe200000e0e13 */
[----:B------:R-:W-:-:S04]  /*0450*/  IADD3 R14, P0, PT, R14, R20, RZ ;  /* 0x000000140e0e7210 */ /* 0x000fc80007f1e0ff */
[----:B------:R1:W-:Y:S01]  /*0460*/  STS.64 [R18+0x10], R20 ;  /* 0x0000101412007388 */ /* 0x0003e20000000a00 */
[----:B------:R-:W-:Y:S01]  /*0470*/  IMAD.X R15, R15, 0x1, R21, P0 ;  /* 0x000000010f0f7824 */ /* 0x000fe200000e0615 */
        /* <DEDUP_REMOVED lines=17> */
[----:B------:R-:W-:-:S05]  /*0590*/  IMAD.X R3, R3, 0x1, R5, P0 ;  /* 0x0000000103037824 */ /* 0x000fca00000e0605 */
[----:B------:R1:W-:Y:S03]  /*05a0*/  STS.64 [R18+0x48], R2 ;  /* 0x0000480212007388 */ /* 0x0003e60000000a00 */
.L_x_120:
[----:B------:R-:W-:Y:S05]  /*05b0*/  WARPSYNC.ALL ;  /* 0x0000000000007948 */ /* 0x000fea0003800000 */
[----:B------:R-:W-:Y:S06]  /*05c0*/  BAR.SYNC.DEFER_BLOCKING 0x0 ;  /* 0x0000000000007b1d */ /* 0x000fec0000010000 */
[----:B------:R-:W-:Y:S05]  /*05d0*/  @P1 EXIT ;  /* 0x000000000000194d */ /* 0x000fea0003800000 */
[----:B01----:R-:W0:Y:S04]  /*05e0*/  LDS.64 R2, [R0+0x10] ;  /* 0x0000100000027984 */ /* 0x003e280000000a00 */
[----:B0-----:R-:W-:Y:S01]  /*05f0*/  STG.E.64 desc[UR4][R16.64], R2 ;  /* 0x0000000210007986 */ /* 0x001fe2000c101b04 */
[----:B------:R-:W-:Y:S05]  /*0600*/  EXIT ;  /* 0x000000000000794d */ /* 0x000fea0003800000 */
.L_x_121:
[----:B------:R-:W-:Y:S02]  /*0610*/  IMAD.MOV.U32 R24, RZ, RZ, R20 ;  /* 0x000000ffff187224 */ /* 0x000fe400078e0014 */
[----:B------:R-:W-:Y:S02]  /*0620*/  IMAD.MOV.U32 R23, RZ, RZ, 0x1 ;  /* 0x00000001ff177424 */ /* 0x000fe400078e00ff */
[----:B------:R-:W-:Y:S02]  /*0630*/  IMAD.MOV.U32 R22, RZ, RZ, RZ ;  /* 0x000000ffff167224 */ /* 0x000fe400078e00ff */
[----:B------:R-:W-:-:S07]  /*0640*/  IMAD.MOV.U32 R21, RZ, RZ, -0x1 ;  /* 0xffffffffff157424 */ /* 0x000fce00078e00ff */
[----:B------:R-:W-:Y:S05]  /*0650*/  WARPSYNC.COLLECTIVE R21, `(.L_x_122) ;  /* 0x0000000015087348 */ /* 0x000fea0003c00000 */
[----:B------:R0:W1:Y:S02]  /*0660*/  SHFL.UP P0, R25, R24, R23, R22 ;  /* 0x0400001718197389 */ /* 0x0000640000000016 */
[----:B01----:R-:W-:Y:S05]  /*0670*/  ENDCOLLECTIVE ;  /* 0x000000000000791b */ /* 0x003fea0003800000 */
.L_x_122:
[----:B------:R-:W-:Y:S02]  /*0680*/  IMAD.MOV.U32 R24, RZ, RZ, R19 ;  /* 0x000000ffff187224 */ /* 0x000fe400078e0013 */
[----:B------:R-:W-:-:S07]  /*0690*/  IMAD.MOV.U32 R27, RZ, RZ, R25 ;  /* 0x000000ffff1b7224 */ /* 0x000fce00078e0019 */
[----:B------:R-:W-:Y:S05]  /*06a0*/  WARPSYNC.COLLECTIVE R21, `(.L_x_123) ;  /* 0x0000000015087348 */ /* 0x000fea0003c00000 */
[----:B------:R0:W1:Y:S02]  /*06b0*/  SHFL.UP P0, R25, R24, R23, R22 ;  /* 0x0400001718197389 */ /* 0x0000640000000016 */
[----:B01----:R-:W-:Y:S05]  /*06c0*/  ENDCOLLECTIVE ;  /* 0x000000000000791b */ /* 0x003fea0003800000 */
.L_x_123:
[----:B------:R-:W-:Y:S01]  /*06d0*/  IADD3 R26, P2, PT, R27, R20, RZ ;  /* 0x000000141b1a7210 */ /* 0x000fe20007f5e0ff */
[----:B------:R-:W-:-:S03]  /*06e0*/  IMAD.MOV.U32 R23, RZ, RZ, 0x2 ;  /* 0x00000002ff177424 */ /* 0x000fc600078e00ff */
[----:B------:R-:W-:Y:S01]  /*06f0*/  SEL R27, R26, R27, P0 ;  /* 0x0000001b1a1b7207 */ /* 0x000fe20000000000 */
[----:B------:R-:W-:-:S04]  /*0700*/  IMAD.X R26, R25, 0x1, R19, P2 ;  /* 0x00000001191a7824 */ /* 0x000fc800010e0613 */
[----:B------:R-:W-:Y:S01]  /*0710*/  IMAD.MOV.U32 R24, RZ, RZ, R27 ;  /* 0x000000ffff187224 */ /* 0x000fe200078e001b */
[----:B------:R-:W-:-:S07]  /*0720*/  SEL R26, R26, R25, P0 ;  /* 0x000000191a1a7207 */ /* 0x000fce0000000000 */
[----:B------:R-:W-:Y:S05]  /*0730*/  WARPSYNC.COLLECTIVE R21, `(.L_x_124) ;  /* 0x0000000015087348 */ /* 0x000fea0003c00000 */
[----:B------:R0:W1:Y:S02]  /*0740*/  SHFL.UP P0, R25, R24, R23, R22 ;  /* 0x0400001718197389 */ /* 0x0000640000000016 */
[----:B01----:R-:W-:Y:S05]  /*0750*/  ENDCOLLECTIVE ;  /* 0x000000000000791b */ /* 0x003fea0003800000 */
.L_x_124:
[----:B------:R-:W-:Y:S02]  /*0760*/  IMAD.MOV.U32 R24, RZ, RZ, R26 ;  /* 0x000000ffff187224 */ /* 0x000fe400078e001a */
[----:B------:R-:W-:-:S07]  /*0770*/  IMAD.MOV.U32 R28, RZ, RZ, R25 ;  /* 0x000000ffff1c7224 */ /* 0x000fce00078e0019 */
[----:B------:R-:W-:Y:S05]  /*0780*/  WARPSYNC.COLLECTIVE R21, `(.L_x_125) ;  /* 0x0000000015087348 */ /* 0x000fea0003c00000 */
[----:B------:R0:W1:Y:S02]  /*0790*/  SHFL.UP P0, R25, R24, R23, R22 ;  /* 0x0400001718197389 */ /* 0x0000640000000016 */
[----:B01----:R-:W-:Y:S05]  /*07a0*/  ENDCOLLECTIVE ;  /* 0x000000000000791b */ /* 0x003fea0003800000 */
.L_x_125:
        /* <DEDUP_REMOVED lines=9> */
.L_x_126:
[----:B------:R-:W-:Y:S02]  /*0840*/  IMAD.MOV.U32 R24, RZ, RZ, R29 ;  /* 0x000000ffff187224 */ /* 0x000fe400078e001d */
[----:B------:R-:W-:-:S07]  /*0850*/  IMAD.MOV.U32 R27, RZ, RZ, R25 ;  /* 0x000000ffff1b7224 */ /* 0x000fce00078e0019 */
[----:B------:R-:W-:Y:S05]  /*0860*/  WARPSYNC.COLLECTIVE R21, `(.L_x_127) ;  /* 0x0000000015087348 */ /* 0x000fea0003c00000 */
[----:B------:R0:W1:Y:S02]  /*0870*/  SHFL.UP P0, R25, R24, R23, R22 ;  /* 0x0400001718197389 */ /* 0x0000640000000016 */
[----:B01----:R-:W-:Y:S05]  /*0880*/  ENDCOLLECTIVE ;  /* 0x000000000000791b */ /* 0x003fea0003800000 */
.L_x_127:
        /* <DEDUP_REMOVED lines=9> */
.L_x_128:
[----:B------:R-:W-:Y:S02]  /*0920*/  IMAD.MOV.U32 R24, RZ, RZ, R29 ;  /* 0x000000ffff187224 */ /* 0x000fe400078e001d */
[----:B------:R-:W-:-:S07]  /*0930*/  IMAD.MOV.U32 R27, RZ, RZ, R25 ;  /* 0x000000ffff1b7224 */ /* 0x000fce00078e0019 */
[----:B------:R-:W-:Y:S05]  /*0940*/  WARPSYNC.COLLECTIVE R21, `(.L_x_129) ;  /* 0x0000000015087348 */ /* 0x000fea0003c00000 */
[----:B------:R0:W1:Y:S02]  /*0950*/  SHFL.UP P0, R25, R24, R23, R22 ;  /* 0x0400001718197389 */ /* 0x0000640000000016 */
[----:B01----:R-:W-:Y:S05]  /*0960*/  ENDCOLLECTIVE ;  /* 0x000000000000791b */ /* 0x003fea0003800000 */
.L_x_129:
        /* <DEDUP_REMOVED lines=9> */
.L_x_130:
[----:B------:R-:W-:Y:S02]  /*0a00*/  IMAD.MOV.U32 R24, RZ, RZ, R26 ;  /* 0x000000ffff187224 */ /* 0x000fe400078e001a */
[----:B------:R-:W-:-:S07]  /*0a10*/  IMAD.MOV.U32 R28, RZ, RZ, R25 ;  /* 0x000000ffff1c7224 */ /* 0x000fce00078e0019 */
[----:B------:R-:W-:Y:S05]  /*0a20*/  WARPSYNC.COLLECTIVE R21, `(.L_x_131) ;  /* 0x0000000015087348 */ /* 0x000fea0003c00000 */
[----:B------:R0:W1:Y:S02]  /*0a30*/  SHFL.UP P0, R25, R24, R23, R22 ;  /* 0x0400001718197389 */ /* 0x0000640000000016 */
[----:B01----:R-:W-:Y:S05]  /*0a40*/  ENDCOLLECTIVE ;  /* 0x000000000000791b */ /* 0x003fea0003800000 */
.L_x_131:
[----:B------:R-:W-:Y:S05]  /*0a50*/  BRA `(.L_x_132) ;  /* 0xfffffff800647947 */ /* 0x000fea000383ffff */
.L_x_133:
        /* <DEDUP_REMOVED lines=10> */
.L_x_461:


//--------------------- .text._ZN3cub18CUB_300001_SM_10006detail10radix_sort30DeviceRadixSortHistogramKernelINS1_5radix10policy_hubIiNS0_8NullTypeEyE10Policy1000ELNS0_9SortOrderE0EiyNS1_21identity_decomposer_tEEEvPT2_PKT1_SB_iiT3_ --------------------------
	.section	.text._ZN3cub18CUB_300001_SM_10006detail10radix_sort30DeviceRadixSortHistogramKernelINS1_5radix10policy_hubIiNS0_8NullTypeEyE10Policy1000ELNS0_9SortOrderE0EiyNS1_21identity_decomposer_tEEEvPT2_PKT1_SB_iiT3_,"ax",@progbits
	.align	128
        .global         _ZN3cub18CUB_300001_SM_10006detail10radix_sort30DeviceRadixSortHistogramKernelINS1_5radix10policy_hubIiNS0_8NullTypeEyE10Policy1000ELNS0_9SortOrderE0EiyNS1_21identity_decomposer_tEEEvPT2_PKT1_SB_iiT3_
        .type           _ZN3cub18CUB_300001_SM_10006detail10radix_sort30DeviceRadixSortHistogramKernelINS1_5radix10policy_hubIiNS0_8NullTypeEyE10Policy1000ELNS0_9SortOrderE0EiyNS1_21identity_decomposer_tEEEvPT2_PKT1_SB_iiT3_,@function
        .size           _ZN3cub18CUB_300001_SM_10006detail10radix_sort30DeviceRadixSortHistogramKernelINS1_5radix10policy_hubIiNS0_8NullTypeEyE10Policy1000ELNS0_9SortOrderE0EiyNS1_21identity_decomposer_tEEEvPT2_PKT1_SB_iiT3_,(.L_x_462 - _ZN3cub18CUB_300001_SM_10006detail10radix_sort30DeviceRadixSortHistogramKernelINS1_5radix10policy_hubIiNS0_8NullTypeEyE10Policy1000ELNS0_9SortOrderE0EiyNS1_21identity_decomposer_tEEEvPT2_PKT1_SB_iiT3_)
        .other          _ZN3cub18CUB_300001_SM_10006detail10radix_sort30DeviceRadixSortHistogramKernelINS1_5radix10policy_hubIiNS0_8NullTypeEyE10Policy1000ELNS0_9SortOrderE0EiyNS1_21identity_decomposer_tEEEvPT2_PKT1_SB_iiT3_,@"STO_CUDA_ENTRY STV_DEFAULT"
_ZN3cub18CUB_300001_SM_10006detail10radix_sort30DeviceRadixSortHistogramKernelINS1_5radix10policy_hubIiNS0_8NullTypeEyE10Policy1000ELNS0_9SortOrderE0EiyNS1_21identity_decomposer_tEEEvPT2_PKT1_SB_iiT3_:
.text._ZN3cub18CUB_300001_SM_10006detail10radix_sort30DeviceRadixSortHistogramKernelINS1_5radix10policy_hubIiNS0_8NullTypeEyE10Policy1000ELNS0_9SortOrderE0EiyNS1_21identity_decomposer_tEEEvPT2_PKT1_SB_iiT3_:
[----:B------:R-:W-:Y:S01]  /*0000*/  LDC R1, c[0x0][0x37c] ;  /* 0x0000df00ff017b82 */ /* 0x000fe20000000800 */
[----:B------:R-:W0:Y:S02]  /*0010*/  LDCU.64 UR14, c[0x0][0x390] ;  /* 0x00007200ff0e77ac */ /* 0x000e240008000a00 */
[----:B0-----:R-:W-:-:S04]  /*0020*/  ISETP.NE.U32.AND P0, PT, RZ, UR14, PT ;  /* 0x0000000eff007c0c */ /* 0x001fc8000bf05070 */
[----:B------:R-:W-:-:S13]  /*0030*/  ISETP.NE.AND.EX P0, PT, RZ, UR15, PT, P0 ;  /* 0x0000000fff007c0c */ /* 0x000fda000bf05300 */
[----:B------:R-:W-:Y:S05]  /*0040*/  @!P0 EXIT ;  /* 0x000000000000894d */ /* 0x000fea0003800000 */
[----:B------:R-:W-:Y:S01]  /*0050*/  UIADD3 UR11, UP0, UPT, UR14, -0x1, URZ ;  /* 0xffffffff0e0b7890 */ /* 0x000fe2000ff1e0ff */
[----:B------:R-:W0:Y:S01]  /*0060*/  S2R R4, SR_TID.X ;  /* 0x0000000000047919 */ /* 0x000e220000002100 */
[----:B------:R-:W1:Y:S01]  /*0070*/  LDCU.64 UR4, c[0x0][0x398] ;  /* 0x00007300ff0477ac */ /* 0x000e620008000a00 */
[----:B------:R-:W2:Y:S01]  /*0080*/  S2UR UR7, SR_CgaCtaId ;  /* 0x00000000000779c3 */ /* 0x000ea20000008800 */
[----:B------:R-:W-:Y:S01]  /*0090*/  UIADD3.X UR12, UPT, UPT, UR15, -0x1, URZ, UP0, !UPT ;  /* 0xffffffff0f0c7890 */ /* 0x000fe200087fe4ff */
[----:B------:R-:W-:Y:S01]  /*00a0*/  UMOV UR6, 0x400 ;  /* 0x0000040000067882 */ /* 0x000fe20000000000 */
[----:B------:R-:W3:Y:S05]  /*00b0*/  LDCU.64 UR20, c[0x0][0x358] ;  /* 0x00006b00ff1477ac */ /* 0x000eea0008000a00 */
[----:B------:R-:W4:Y:S01]  /*00c0*/  S2UR UR8, SR_CTAID.X ;  /* 0x00000000000879c3 */ /* 0x000f220000002500 */
[----:B------:R-:W-:Y:S01]  /*00d0*/  USHF.R.U64 UR11, UR11, 0x1e, UR12 ;  /* 0x0000001e0b0b7899 */ /* 0x000fe2000800120c */
[----:B------:R-:W0:Y:S03]  /*00e0*/  LDCU UR28, c[0x0][0x370] ;  /* 0x00006e00ff1c77ac */ /* 0x000e260008000800 */
[----:B------:R-:W-:-:S02]  /*00f0*/  UIADD3 UR11, UP0, UPT, UR11, 0x1, URZ ;  /* 0x000000010b0b7890 */ /* 0x000fc4000ff1e0ff */
[----:B-1----:R-:W-:Y:S02]  /*0100*/  UIADD3 UR4, UPT, UPT, UR5, 0x7, -UR4 ;  /* 0x0000000705047890 */ /* 0x002fe4000fffe804 */
[----:B------:R-:W-:Y:S02]  /*0110*/  ULEA.HI.X UR12, UR12, URZ, URZ, 0x2, UP0 ;  /* 0x000000ff0c0c7291 */ /* 0x000fe400080f14ff */
[----:B------:R-:W-:Y:S02]  /*0120*/  UISETP.LT.U32.AND UP0, UPT, UR11, UR14, UPT ;  /* 0x0000000e0b00728c */ /* 0x000fe4000bf01070 */
[----:B------:R-:W-:Y:S02]  /*0130*/  USHF.R.S32.HI UR5, URZ, 0x1f, UR4 ;  /* 0x0000001fff057899 */ /* 0x000fe40008011404 */
[----:B------:R-:W-:Y:S02]  /*0140*/  UISETP.LT.U32.AND.EX UP0, UPT, UR12, UR15, UPT, UP0 ;  /* 0x0000000f0c00728c */ /* 0x000fe4000bf01100 */
[----:B------:R-:W-:-:S02]  /*0150*/  ULEA.HI UR5, UR5, UR4, URZ, 0x3 ;  /* 0x0000000405057291 */ /* 0x000fc4000f8f18ff */
[----:B------:R-:W-:Y:S01]  /*0160*/  USEL UR11, UR11, UR14, UP0 ;  /* 0x0000000e0b0b7287 */ /* 0x000fe20008000000 */
[C---:B0-----:R-:W-:Y:S01]  /*0170*/  VIADD R21, R4.reuse, 0x780 ;  /* 0x0000078004157836 */ /* 0x041fe20000000000 */
[----:B------:R-:W-:Y:S02]  /*0180*/  USEL UR12, UR12, UR15, UP0 ;  /* 0x0000000f0c0c7287 */ /* 0x000fe40008000000 */
[----:B------:R-:W-:Y:S02]  /*0190*/  UISETP.GE.AND UP0, UPT, UR4, 0x8, UPT ;  /* 0x000000080400788c */ /* 0x000fe4000bf06270 */
[----:B--2---:R-:W-:Y:S02]  /*01a0*/  ULEA UR6, UR7, UR6, 0x18 ;  /* 0x0000000607067291 */ /* 0x004fe4000f8ec0ff */
[----:B------:R-:W-:Y:S02]  /*01b0*/  USHF.R.S32.HI UR5, URZ, 0x3, UR5 ;  /* 0x00000003ff057899 */ /* 0x000fe40008011405 */
[----:B------:R-:W-:Y:S01]  /*01c0*/  PLOP3.LUT P0, PT, PT, PT, UP0, 0x80, 0x8 ;  /* 0x000000000008781c */ /* 0x000fe20003f0f008 */
[----:B----4-:R-:W-:Y:S01]  /*01d0*/  USHF.L.U32 UR8, UR8, 0xb, URZ ;  /* 0x0000000b08087899 */ /* 0x010fe200080006ff */
[C---:B------:R-:W-:Y:S01]  /*01e0*/  LEA R0, R4.reuse, UR6, 0x2 ;  /* 0x0000000604007c11 */ /* 0x040fe2000f8e10ff */
[----:B------:R-:W-:Y:S01]  /*01f0*/  UIADD3 UR22, UPT, UPT, UR5, -0x1, URZ ;  /* 0xffffffff05167890 */ /* 0x000fe2000fffe0ff */
[----:B------:R-:W-:Y:S01]  /*0200*/  ISETP.GT.U32.OR P0, PT, R4, 0xff, !P0 ;  /* 0x000000ff0400780c */ /* 0x000fe20004704470 */
[----:B------:R-:W-:-:S02]  /*0210*/  ULOP3.LUT UR23, UR5, 0xf, URZ, 0xc0, !UPT ;  /* 0x0000000f05177892 */ /* 0x000fc4000f8ec0ff */
[----:B------:R-:W-:Y:S01]  /*0220*/  ULOP3.LUT UR24, UR5, 0x7, URZ, 0xc0, !UPT ;  /* 0x0000000705187892 */ /* 0x000fe2000f8ec0ff */
[----:B------:R-:W-:Y:S01]  /*0230*/  P2R R20, PR, RZ, 0x1 ;  /* 0x00000001ff147803 */ /* 0x000fe20000000000 */
[----:B------:R-:W-:Y:S02]  /*0240*/  ULOP3.LUT UR25, UR5, 0x3, URZ, 0xc0, !UPT ;  /* 0x0000000305197892 */ /* 0x000fe4000f8ec0ff */
[----:B------:R-:W-:Y:S02]  /*0250*/  ULOP3.LUT UR26, UR5, 0xffffff0, URZ, 0xc0, !UPT ;  /* 0x0ffffff0051a7892 */ /* 0x000fe4000f8ec0ff */
[----:B------:R-:W-:Y:S02]  /*0260*/  ULOP3.LUT UR27, UR5, 0xffffff8, URZ, 0xc0, !UPT ;  /* 0x0ffffff8051b7892 */ /* 0x000fe4000f8ec0ff */
[----:B------:R-:W-:Y:S01]  /*0270*/  ULOP3.LUT UR9, UR5, 0x1, URZ, 0xc0, !UPT ;  /* 0x0000000105097892 */ /* 0x000fe2000f8ec0ff */
[----:B------:R-:W-:Y:S01]  /*0280*/  UMOV UR6, URZ ;  /* 0x000000ff00067c82 */ /* 0x000fe20008000000 */
[----:B---3--:R-:W-:-:S10]  /*0290*/  UMOV UR7, URZ ;  /* 0x000000ff00077c82 */ /* 0x008fd40008000000 */
.L_x_217:
[----:B------:R-:W-:Y:S01]  /*02a0*/  ISETP.NE.AND P0, PT, R20, RZ, PT ;  /* 0x000000ff1400720c */ /* 0x000fe20003f05270 */
[----:B------:R-:W-:-:S12]  /*02b0*/  BSSY.RECONVERGENT B0, `(.L_x_134) ;  /* 0x000007c000007945 */ /* 0x000fd80003800200 */
[----:B012345:R-:W-:Y:S05]  /*02c0*/  @P0 BRA `(.L_x_135) ;  /* 0x0000000400e80947 */ /* 0x03ffea0003800000 */
[----:B------:R-:W-:Y:S02]  /*02d0*/  IMAD.U32 R2, RZ, RZ, UR22 ;  /* 0x00000016ff027e24 */ /* 0x000fe4000f8e00ff */
[----:B------:R-:W-:-:S03]  /*02e0*/  IMAD.MOV.U32 R3, RZ, RZ, RZ ;  /* 0x000000ffff037224 */ /* 0x000fc600078e00ff */
[----:B------:R-:W-:-:S13]  /*02f0*/  ISETP.GE.U32.AND P1, PT, R2, 0xf, PT ;  /* 0x0000000f0200780c */ /* 0x000fda0003f26070 */
[----:B------:R-:W-:Y:S05]  /*0300*/  @!P1 BRA `(.L_x_136) ;  /* 0x00000000005c9947 */ /* 0x000fea0003800000 */
[----:B------:R-:W-:Y:S01]  /*0310*/  VIADD R2, R0, 0x2000 ;  /* 0x0000200000027836 */ /* 0x000fe20000000000 */
[----:B------:R-:W-:-:S12]  /*0320*/  UIADD3 UR4, UPT, UPT, -UR26, URZ, URZ ;  /* 0x000000ff1a047290 */ /* 0x000fd8000fffe1ff */
.L_x_137:
[----:B------:R-:W-:Y:S01]  /*0330*/  UIADD3 UR4, UPT, UPT, UR4, 0x10, URZ ;  /* 0x0000001004047890 */ /* 0x000fe2000fffe0ff */
[----:B------:R-:W-:Y:S03]  /*0340*/  STS [R2+-0x2000], RZ ;  /* 0xffe000ff02007388 */ /* 0x000fe60000000800 */
[----:B------:R-:W-:Y:S01]  /*0350*/  UISETP.NE.AND UP0, UPT, UR4, URZ, UPT ;  /* 0x000000ff0400728c */ /* 0x000fe2000bf05270 */
        /* <DEDUP_REMOVED lines=16> */
[----:B------:R-:W-:Y:S06]  /*0460*/  BRA.U UP0, `(.L_x_137) ;  /* 0xfffffffd00b07547 */ /* 0x000fec000b83ffff */
[----:B------:R-:W-:-:S07]  /*0470*/  IMAD.U32 R3, RZ, RZ, UR26 ;  /* 0x0000001aff037e24 */ /* 0x000fce000f8e00ff */
.L_x_136:
[----:B------:R-:W-:Y:S01]  /*0480*/  ISETP.NE.AND P0, PT, RZ, UR23, PT ;  /* 0x00000017ff007c0c */ /* 0x000fe2000bf05270 */
[----:B------:R-:W-:Y:S01]  /*0490*/  IMAD.U32 R6, RZ, RZ, UR24 ;  /* 0x00000018ff067e24 */ /* 0x000fe2000f8e00ff */
[----:B------:R-:W-:-:S03]  /*04a0*/  MOV R2, UR23 ;  /* 0x0000001700027c02 */ /* 0x000fc60008000f00 */
[----:B------:R-:W-:Y:S02]  /*04b0*/  VIADD R6, R6, 0xffffffff ;  /* 0xffffffff06067836 */ /* 0x000fe40000000000 */
[----:B------:R-:W-:-:S06]  /*04c0*/  VIADD R2, R2, 0xffffffff ;  /* 0xffffffff02027836 */ /* 0x000fcc0000000000 */
[----:B------:R-:W-:Y:S05]  /*04d0*/  @!P0 BRA `(.L_x_138) ;  /* 0x00000000007c8947 */ /* 0x000fea0003800000 */
[----:B------:R-:W-:Y:S01]  /*04e0*/  ISETP.GE.U32.AND P2, PT, R2, 0x7, PT ;  /* 0x000000070200780c */ /* 0x000fe20003f46070 */
[----:B------:R-:W-:-:S12]  /*04f0*/  UISETP.NE.AND UP0, UPT, UR24, URZ, UPT ;  /* 0x000000ff1800728c */ /* 0x000fd8000bf05270 */
[----:B------:R-:W-:Y:S05]  /*0500*/  @!P2 BRA `(.L_x_139) ;  /* 0x000000000028a947 */ /* 0x000fea0003800000 */
        /* <DEDUP_REMOVED lines=10> */
.L_x_139:
[----:B------:R-:W-:Y:S05]  /*05b0*/  BRA.U !UP0, `(.L_x_138) ;  /* 0x0000000108447547 */ /* 0x000fea000b800000 */
[----:B------:R-:W-:Y:S01]  /*05c0*/  ISETP.GE.U32.AND P2, PT, R6, 0x3, PT ;  /* 0x000000030600780c */ /* 0x000fe20003f46070 */
[----:B------:R-:W-:-:S12]  /*05d0*/  UISETP.NE.AND UP0, UPT, UR25, URZ, UPT ;  /* 0x000000ff1900728c */ /* 0x000fd8000bf05270 */
[C---:B0-----:R-:W-:Y:S02]  /*05e0*/  @P2 IMAD R5, R3.reuse, 0x400, R0 ;  /* 0x0000040003052824 */ /* 0x041fe400078e0200 */
[----:B------:R-:W-:-:S03]  /*05f0*/  @P2 VIADD R3, R3, 0x4 ;  /* 0x0000000403032836 */ /* 0x000fc60000000000 */
[----:B------:R1:W-:Y:S04]  /*0600*/  @P2 STS [R5], RZ ;  /* 0x000000ff05002388 */ /* 0x0003e80000000800 */
[----:B------:R1:W-:Y:S04]  /*0610*/  @P2 STS [R5+0x400], RZ ;  /* 0x000400ff05002388 */ /* 0x0003e80000000800 */
[----:B------:R1:W-:Y:S04]  /*0620*/  @P2 STS [R5+0x800], RZ ;  /* 0x000800ff05002388 */ /* 0x0003e80000000800 */
[----:B------:R1:W-:Y:S01]  /*0630*/  @P2 STS [R5+0xc00], RZ ;  /* 0x000c00ff05002388 */ /* 0x0003e20000000800 */
[----:B------:R-:W-:Y:S05]  /*0640*/  BRA.U !UP0, `(.L_x_138) ;  /* 0x0000000108207547 */ /* 0x000fea000b800000 */
[----:B------:R-:W-:Y:S01]  /*0650*/  IMAD R3, R3, 0x400, R0 ;  /* 0x0000040003037824 */ /* 0x000fe200078e0200 */
[----:B------:R-:W-:-:S04]  /*0660*/  UISETP.NE.AND UP0, UPT, UR25, 0x1, UPT ;  /* 0x000000011900788c */ /* 0x000fc8000bf05270 */
[----:B------:R2:W-:Y:S05]  /*0670*/  STS [R3], RZ ;  /* 0x000000ff03007388 */ /* 0x0005ea0000000800 */
[----:B------:R-:W-:Y:S05]  /*0680*/  BRA.U !UP0, `(.L_x_138) ;  /* 0x0000000108107547 */ /* 0x000fea000b800000 */
[----:B------:R-:W-:Y:S01]  /*0690*/  UISETP.NE.AND UP0, UPT, UR25, 0x2, UPT ;  /* 0x000000021900788c */ /* 0x000fe2000bf05270 */
[----:B------:R3:W-:Y:S05]  /*06a0*/  STS [R3+0x400], RZ ;  /* 0x000400ff03007388 */ /* 0x0007ea0000000800 */
[----:B------:R-:W-:-:S13]  /*06b0*/  PLOP3.LUT P2, PT, PT, PT, UP0, 0x80, 0x8 ;  /* 0x000000000008781c */ /* 0x000fda0003f4f008 */
[----:B------:R3:W-:Y:S02]  /*06c0*/  @P2 STS [R3+0x800], RZ ;  /* 0x000800ff03002388 */ /* 0x0007e40000000800 */
.L_x_138:
[----:B------:R-:W-:-:S13]  /*06d0*/  ISETP.GT.U32.AND P2, PT, R4, 0x7f, PT ;  /* 0x0000007f0400780c */ /* 0x000fda0003f44070 */
[----:B------:R-:W-:Y:S05]  /*06e0*/  @P2 BRA `(.L_x_135) ;  /* 0x0000000000e02947 */ /* 0x000fea0003800000 */
[----:B--23--:R-:W-:Y:S01]  /*06f0*/  HFMA2 R3, -RZ, RZ, 0, 0 ;  /* 0x00000000ff037431 */ /* 0x00cfe200000001ff */
[----:B------:R-:W-:Y:S06]  /*0700*/  @!P1 BRA `(.L_x_140) ;  /* 0x0000000000589947 */ /* 0x000fec0003800000 */
[----:B------:R-:W-:-:S07]  /*0710*/  IMAD.MOV.U32 R3, RZ, RZ, RZ ;  /* 0x000000ffff037224 */ /* 0x000fce00078e00ff */
.L_x_141:
[C---:B012---:R-:W-:Y:S02]  /*0720*/  IMAD R5, R3.reuse, 0x400, R0 ;  /* 0x0000040003057824 */ /* 0x047fe400078e0200 */
[----:B------:R-:W-:-:S03]  /*0730*/  VIADD R3, R3, 0x10 ;  /* 0x0000001003037836 */ /* 0x000fc60000000000 */
[----:B------:R2:W-:Y:S02]  /*0740*/  STS [R5+0x200], RZ ;  /* 0x000200ff05007388 */ /* 0x0005e40000000800 */
[----:B------:R-:W-:Y:S02]  /*0750*/  ISETP.NE.AND P1, PT, R3, UR26, PT ;  /* 0x0000001a03007c0c */ /* 0x000fe4000bf25270 */
[----:B------:R2:W-:Y:S04]  /*0760*/  STS [R5+0x600], RZ ;  /* 0x000600ff05007388 */ /* 0x0005e80000000800 */
        /* <DEDUP_REMOVED lines=13> */
[----:B------:R2:W-:Y:S01]  /*0840*/  STS [R5+0x3e00], RZ ;  /* 0x003e00ff05007388 */ /* 0x0005e20000000800 */
[----:B------:R-:W-:Y:S05]  /*0850*/  @P1 BRA `(.L_x_141) ;  /* 0xfffffffc00b01947 */ /* 0x000fea000383ffff */
[----:B------:R-:W-:-:S07]  /*0860*/  IMAD.U32 R3, RZ, RZ, UR26 ;  /* 0x0000001aff037e24 */ /* 0x000fce000f8e00ff */
.L_x_140:
[----:B------:R-:W-:Y:S05]  /*0870*/  @!P0 BRA `(.L_x_135) ;  /* 0x00000000007c8947 */ /* 0x000fea0003800000 */
[----:B------:R-:W-:Y:S01]  /*0880*/  ISETP.GE.U32.AND P0, PT, R2, 0x7, PT ;  /* 0x000000070200780c */ /* 0x000fe20003f06070 */
[----:B------:R-:W-:-:S12]  /*0890*/  UISETP.NE.AND UP0, UPT, UR24, URZ, UPT ;  /* 0x000000ff1800728c */ /* 0x000fd8000bf05270 */
[----:B------:R-:W-:Y:S05]  /*08a0*/  @!P0 BRA `(.L_x_142) ;  /* 0x0000000000288947 */ /* 0x000fea0003800000 */
[C---:B------:R-:W-:Y:S02]  /*08b0*/  IMAD R2, R3.reuse, 0x400, R0 ;  /* 0x0000040003027824 */ /* 0x040fe400078e0200 */
[----:B------:R-:W-:-:S03]  /*08c0*/  VIADD R3, R3, 0x8 ;  /* 0x0000000803037836 */ /* 0x000fc60000000000 */
[----:B------:R3:W-:Y:S04]  /*08d0*/  STS [R2+0x200], RZ ;  /* 0x000200ff02007388 */ /* 0x0007e80000000800 */
[----:B------:R3:W-:Y:S04]  /*08e0*/  STS [R2+0x600], RZ ;  /* 0x000600ff02007388 */ /* 0x0007e80000000800 */
[----:B------:R3:W-:Y:S04]  /*08f0*/  STS [R2+0xa00], RZ ;  /* 0x000a00ff02007388 */ /* 0x0007e80000000800 */
[----:B------:R3:W-:Y:S04]  /*0900*/  STS [R2+0xe00], RZ ;  /* 0x000e00ff02007388 */ /* 0x0007e80000000800 */
[----:B------:R3:W-:Y:S04]  /*0910*/  STS [R2+0x1200], RZ ;  /* 0x001200ff02007388 */ /* 0x0007e80000000800 */
[----:B------:R3:W-:Y:S04]  /*0920*/  STS [R2+0x1600], RZ ;  /* 0x001600ff02007388 */ /* 0x0007e80000000800 */
[----:B------:R3:W-:Y:S04]  /*0930*/  STS [R2+0x1a00], RZ ;  /* 0x001a00ff02007388 */ /* 0x0007e80000000800 */
[----:B------:R3:W-:Y:S02]  /*0940*/  STS [R2+0x1e00], RZ ;  /* 0x001e00ff02007388 */ /* 0x0007e40000000800 */
.L_x_142:
[----:B------:R-:W-:Y:S05]  /*0950*/  BRA.U !UP0, `(.L_x_135) ;  /* 0x0000000108447547 */ /* 0x000fea000b800000 */
[----:B------:R-:W-:Y:S01]  /*0960*/  ISETP.GE.U32.AND P0, PT, R6, 0x3, PT ;  /* 0x000000030600780c */ /* 0x000fe20003f06070 */
[----:B------:R-:W-:-:S12]  /*0970*/  UISETP.NE.AND UP0, UPT, UR25, URZ, UPT ;  /* 0x000000ff1900728c */ /* 0x000fd8000bf05270 */
[C---:B---3--:R-:W-:Y:S01]  /*0980*/  @P0 IMAD R2, R3.reuse, 0x400, R0 ;  /* 0x0000040003020824 */ /* 0x048fe200078e0200 */
[----:B------:R-:W-:-:S04]  /*0990*/  @P0 IADD3 R3, PT, PT, R3, 0x4, RZ ;  /* 0x0000000403030810 */ /* 0x000fc80007ffe0ff */
[----:B------:R4:W-:Y:S04]  /*09a0*/  @P0 STS [R2+0x200], RZ ;  /* 0x000200ff02000388 */ /* 0x0009e80000000800 */
[----:B------:R4:W-:Y:S04]  /*09b0*/  @P0 STS [R2+0x600], RZ ;  /* 0x000600ff02000388 */ /* 0x0009e80000000800 */
[----:B------:R4:W-:Y:S04]  /*09c0*/  @P0 STS [R2+0xa00], RZ ;  /* 0x000a00ff02000388 */ /* 0x0009e80000000800 */
[----:B------:R4:W-:Y:S01]  /*09d0*/  @P0 STS [R2+0xe00], RZ ;  /* 0x000e00ff02000388 */ /* 0x0009e20000000800 */
[----:B------:R-:W-:Y:S05]  /*09e0*/  BRA.U !UP0, `(.L_x_135) ;  /* 0x0000000108207547 */ /* 0x000fea000b800000 */
[----:B------:R-:W-:Y:S01]  /*09f0*/  IMAD R3, R3, 0x400, R0 ;  /* 0x0000040003037824 */ /* 0x000fe200078e0200 */
[----:B------:R-:W-:-:S04]  /*0a00*/  UISETP.NE.AND UP0, UPT, UR25, 0x1, UPT ;  /* 0x000000011900788c */ /* 0x000fc8000bf05270 */
[----:B------:R3:W-:Y:S05]  /*0a10*/  STS [R3+0x200], RZ ;  /* 0x000200ff03007388 */ /* 0x0007ea0000000800 */
[----:B------:R-:W-:Y:S05]  /*0a20*/  BRA.U !UP0, `(.L_x_135) ;  /* 0x0000000108107547 */ /* 0x000fea000b800000 */
[----:B------:R-:W-:Y:S01]  /*0a30*/  UISETP.NE.AND UP0, UPT, UR25, 0x2, UPT ;  /* 0x000000021900788c */ /* 0x000fe2000bf05270 */
[----:B------:R0:W-:Y:S05]  /*0a40*/  STS [R3+0x600], RZ ;  /* 0x000600ff03007388 */ /* 0x0001ea0000000800 */
[----:B------:R-:W-:-:S13]  /*0a50*/  PLOP3.LUT P0, PT, PT, PT, UP0, 0x80, 0x8 ;  /* 0x000000000008781c */ /* 0x000fda0003f0f008 */
[----:B------:R0:W-:Y:S02]  /*0a60*/  @P0 STS [R3+0xa00], RZ ;  /* 0x000a00ff03000388 */ /* 0x0001e40000000800 */
.L_x_135:
[----:B------:R-:W-:Y:S05]  /*0a70*/  BSYNC.RECONVERGENT B0 ;  /* 0x0000000000007941 */ /* 0x000fea0003800200 */
.L_x_134:
[----:B------:R-:W5:Y:S01]  /*0a80*/  LDCU.64 UR14, c[0x0][0x390] ;  /* 0x00007200ff0e77ac */ /* 0x000f620008000a00 */
[----:B------:R-:W-:Y:S02]  /*0a90*/  USHF.L.U32 UR4, UR6, 0x1e, URZ ;  /* 0x0000001e06047899 */ /* 0x000fe400080006ff */
[----:B------:R-:W-:Y:S02]  /*0aa0*/  USHF.L.U64.HI UR5, UR6, 0x1e, UR7 ;  /* 0x0000001e06057899 */ /* 0x000fe40008010207 */
[----:B-----5:R-:W-:-:S04]  /*0ab0*/  UIADD3 UR4, UP0, UPT, -UR4, UR14, URZ ;  /* 0x0000000e04047290 */ /* 0x020fc8000ff1e1ff */
[----:B------:R-:W-:Y:S02]  /*0ac0*/  UIADD3.X UR5, UPT, UPT, ~UR5, UR15, URZ, UP0, !UPT ;  /* 0x0000000f05057290 */ /* 0x000fe400087fe5ff */
[----:B------:R-:W-:-:S04]  /*0ad0*/  UISETP.LT.U32.AND UP0, UPT, UR4, 0x40000000, UPT ;  /* 0x400000000400788c */ /* 0x000fc8000bf01070 */
[----:B------:R-:W-:-:S04]  /*0ae0*/  UISETP.LT.U32.AND.EX UP0, UPT, UR5, URZ, UPT, UP0 ;  /* 0x000000ff0500728c */ /* 0x000fc8000bf01100 */
[----:B------:R-:W-:Y:S02]  /*0af0*/  USEL UR13, UR4, 0x40000000, UP0 ;  /* 0x40000000040d7887 */ /* 0x000fe40008000000 */
[----:B------:R-:W-:Y:S02]  /*0b00*/  USEL UR14, UR5, URZ, UP0 ;  /* 0x000000ff050e7287 */ /* 0x000fe40008000000 */
[----:B------:R-:W-:-:S04]  /*0b10*/  UISETP.GT.U32.AND UP0, UPT, UR13, UR8, UPT ;  /* 0x000000080d00728c */ /* 0x000fc8000bf04070 */
[----:B------:R-:W-:Y:S01]  /*0b20*/  UISETP.GT.U32.AND.EX UP0, UPT, UR14, URZ, UPT, UP0 ;  /* 0x000000ff0e00728c */ /* 0x000fe2000bf04100 */
[----:B------:R-:W-:Y:S08]  /*0b30*/  BAR.SYNC.DEFER_BLOCKING 0x0 ;  /* 0x0000000000007b1d */ /* 0x000ff00000010000 */
[----:B------:R-:W-:Y:S06]  /*0b40*/  BAR.SYNC.DEFER_BLOCKING 0x0 ;  /* 0x0000000000007b1d */ /* 0x000fec0000010000 */
[----:B------:R-:W-:Y:S05]  /*0b50*/  BRA.U !UP0, `(.L_x_143) ;  /* 0x0000000d082c7547 */ /* 0x000fea000b800000 */
[----:B------:R-:W-:Y:S01]  /*0b60*/  UMOV UR10, UR8 ;  /* 0x00000008000a7c82 */ /* 0x000fe20008000000 */
[----:B------:R-:W-:-:S05]  /*0b70*/  UMOV UR5, URZ ;  /* 0x000000ff00057c82 */ /* 0x000fca0008000000 */
.L_x_148:
[----:B-----5:R-:W5:Y:S01]  /*0b80*/  LDCU.64 UR18, c[0x0][0x390] ;  /* 0x00007200ff1277ac */ /* 0x020f620008000a00 */
[----:B------:R-:W-:Y:S02]  /*0b90*/  USHF.L.U32 UR15, UR6, 0x1e, URZ ;  /* 0x0000001e060f7899 */ /* 0x000fe400080006ff */
[----:B------:R-:W-:Y:S02]  /*0ba0*/  USHF.L.U64.HI UR16, UR6, 0x1e, UR7 ;  /* 0x0000001e06107899 */ /* 0x000fe40008010207 */
[----:B------:R-:W-:-:S04]  /*0bb0*/  UIADD3 UR15, UP0, UPT, UR10, UR15, URZ ;  /* 0x0000000f0a0f7290 */ /* 0x000fc8000ff1e0ff */
[----:B------:R-:W-:Y:S02]  /*0bc0*/  UIADD3.X UR16, UPT, UPT, UR5, UR16, URZ, UP0, !UPT ;  /* 0x0000001005107290 */ /* 0x000fe400087fe4ff */
[----:B------:R-:W-:Y:S02]  /*0bd0*/  ULEA UR10, UP0, UR28, UR10, 0xb ;  /* 0x0000000a1c0a7291 */ /* 0x000fe4000f8058ff */
[----:B-----5:R-:W-:Y:S02]  /*0be0*/  UIADD3 UR17, UP1, UPT, -UR15, UR18, URZ ;  /* 0x000000120f117290 */ /* 0x020fe4000ff3e1ff */
[----:B------:R-:W-:Y:S02]  /*0bf0*/  UIADD3.X UR5, UPT, UPT, URZ, UR5, URZ, UP0, !UPT ;  /* 0x00000005ff057290 */ /* 0x000fe400087fe4ff */
[----:B------:R-:W-:Y:S02]  /*0c00*/  UIADD3.X UR4, UPT, UPT, ~UR16, UR19, URZ, UP1, !UPT ;  /* 0x0000001310047290 */ /* 0x000fe40008ffe5ff */
[----:B------:R-:W-:-:S02]  /*0c10*/  UISETP.GE.U32.AND UP1, UPT, UR17, 0x800, UPT ;  /* 0x000008001100788c */ /* 0x000fc4000bf26070 */
[----:B------:R-:W-:Y:S02]  /*0c20*/  UISETP.GE.U32.AND UP0, UPT, UR10, UR13, UPT ;  /* 0x0000000d0a00728c */ /* 0x000fe4000bf06070 */
[----:B------:R-:W-:Y:S02]  /*0c30*/  UISETP.GE.U32.AND.EX UP1, UPT, UR4, URZ, UPT, UP1 ;  /* 0x000000ff0400728c */ /* 0x000fe4000bf26110 */
[----:B------:R-:W-:-:S07]  /*0c40*/  UISETP.GE.U32.AND.EX UP0, UPT, UR5, UR14, UPT, UP0 ;  /* 0x0000000e0500728c */ /* 0x000fce000bf06100 */
[----:B0-----:R-:W-:Y:S05]  /*0c50*/  BRA.U !UP1, `(.L_x_144) ;  /* 0x0000000109587547 */ /* 0x001fea000b800000 */
[----:B------:R-:W4:Y:S01]  /*0c60*/  LDCU.64 UR18, c[0x0][0x388] ;  /* 0x00007100ff1277ac */ /* 0x000f220008000a00 */
[----:B0-23--:R-:W-:-:S05]  /*0c70*/  IADD3 R3, P0, PT, R4, UR15, RZ ;  /* 0x0000000f04037c10 */ /* 0x00dfca000ff1e0ff */
[----:B------:R-:W-:Y:S01]  /*0c80*/  IMAD.X R6, RZ, RZ, UR16, P0 ;  /* 0x00000010ff067e24 */ /* 0x000fe200080e06ff */
[----:B----4-:R-:W-:-:S04]  /*0c90*/  LEA R2, P0, R3, UR18, 0x2 ;  /* 0x0000001203027c11 */ /* 0x010fc8000f8010ff */
        /* <DEDUP_REMOVED lines=8> */
[----:B-1----:R0:W5:Y:S04]  /*0d20*/  LDG.E R5, desc[UR20][R2.64+0xe00] ;  /* 0x000e001402057981 */ /* 0x002168000c1e1900 */
        /* <DEDUP_REMOVED lines=9> */
.L_x_144:
[----:B------:R-:W4:Y:S01]  /*0dc0*/  LDCU.64 UR18, c[0x0][0x388] ;  /* 0x00007100ff1277ac */ /* 0x000f220008000a00 */
[C---:B012---:R-:W-:Y:S01]  /*0dd0*/  VIADD R5, R4.reuse, 0x100 ;  /* 0x0000010004057836 */ /* 0x047fe20000000000 */
[C---:B---3--:R-:W-:Y:S01]  /*0de0*/  IADD3 R3, P0, PT, R4.reuse, UR15, RZ ;  /* 0x0000000f04037c10 */ /* 0x048fe2000ff1e0ff */
[C---:B----4-:R-:W-:Y:S01]  /*0df0*/  VIADD R2, R4.reuse, 0x80 ;  /* 0x0000008004027836 */ /* 0x050fe20000000000 */
[C---:B------:R-:W-:Y:S01]  /*0e00*/  ISETP.GE.AND P1, PT, R4.reuse, UR17, PT ;  /* 0x0000001104007c0c */ /* 0x040fe2000bf26270 */
[----:B------:R-:W-:Y:S01]  /*0e10*/  VIADD R7, R4, 0x180 ;  /* 0x0000018004077836 */ /* 0x000fe20000000000 */
[----:B------:R-:W-:Y:S01]  /*0e20*/  ISETP.GE.AND P3, PT, R5, UR17, PT ;  /* 0x0000001105007c0c */ /* 0x000fe2000bf66270 */
[----:B------:R-:W-:Y:S01]  /*0e30*/  IMAD.X R6, RZ, RZ, UR16, P0 ;  /* 0x00000010ff067e24 */ /* 0x000fe200080e06ff */
[----:B------:R-:W-:Y:S01]  /*0e40*/  ISETP.GE.AND P2, PT, R2, UR17, PT ;  /* 0x0000001102007c0c */ /* 0x000fe2000bf46270 */
[----:B------:R-:W-:Y:S01]  /*0e50*/  VIADD R5, R4, 0x200 ;  /* 0x0000020004057836 */ /* 0x000fe20000000000 */
[----:B------:R-:W-:Y:S01]  /*0e60*/  ISETP.GE.AND P4, PT, R7, UR17, PT ;  /* 0x0000001107007c0c */ /* 0x000fe2000bf86270 */
[----:B------:R-:W-:-:S03]  /*0e70*/  IMAD.MOV.U32 R12, RZ, RZ, 0x7fffffff ;  /* 0x7fffffffff0c7424 */ /* 0x000fc600078e00ff */
[----:B------:R-:W-:Y:S01]  /*0e80*/  ISETP.GE.AND P5, PT, R5, UR17, PT ;  /* 0x0000001105007c0c */ /* 0x000fe2000bfa6270 */
[----:B------:R-:W-:Y:S01]  /*0e90*/  VIADD R5, R4, 0x300 ;  /* 0x0000030004057836 */ /* 0x000fe20000000000 */
[----:B------:R-:W-:-:S04]  /*0ea0*/  LEA R2, P0, R3, UR18, 0x2 ;  /* 0x0000001203027c11 */ /* 0x000fc8000f8010ff */
[----:B------:R-:W-:Y:S01]  /*0eb0*/  LEA.HI.X R3, R3, UR19, R6, 0x2, P0 ;  /* 0x0000001303037c11 */ /* 0x000fe200080f1406 */
[----:B------:R-:W-:Y:S01]  /*0ec0*/  IMAD.MOV.U32 R11, RZ, RZ, 0x7fffffff ;  /* 0x7fffffffff0b7424 */ /* 0x000fe200078e00ff */
[----:B------:R-:W-:-:S03]  /*0ed0*/  IADD3 R6, PT, PT, R4, 0x280, RZ ;  /* 0x0000028004067810 */ /* 0x000fc60007ffe0ff */
[----:B------:R1:W5:Y:S01]  /*0ee0*/  @!P1 LDG.E R12, desc[UR20][R2.64] ;  /* 0x00000014020c9981 */ /* 0x000362000c1e1900 */
[----:B------:R-:W-:Y:S01]  /*0ef0*/  ISETP.GE.AND P1, PT, R5, UR17, PT ;  /* 0x0000001105007c0c */ /* 0x000fe2000bf26270 */
[----:B------:R-:W-:Y:S01]  /*0f00*/  VIADD R5, R4, 0x380 ;  /* 0x0000038004057836 */ /* 0x000fe20000000000 */
[----:B------:R-:W-:Y:S01]  /*0f10*/  ISETP.GE.AND P0, PT, R6, UR17, PT ;  /* 0x0000001106007c0c */ /* 0x000fe2000bf06270 */
[----:B------:R-:W-:Y:S01]  /*0f20*/  IMAD.MOV.U32 R9, RZ, RZ, 0x7fffffff ;  /* 0x7fffffffff097424 */ /* 0x000fe200078e00ff */
[----:B------:R1:W5:Y:S02]  /*0f30*/  @!P2 LDG.E R11, desc[UR20][R2.64+0x200] ;  /* 0x00020014020ba981 */ /* 0x000364000c1e1900 */
[----:B------:R-:W-:Y:S01]  /*0f40*/  ISETP.GE.AND P2, PT, R5, UR17, PT ;  /* 0x0000001105007c0c */ /* 0x000fe2000bf46270 */
[----:B------:R-:W-:Y:S02]  /*0f50*/  VIADD R5, R4, 0x480 ;  /* 0x0000048004057836 */ /* 0x000fe40000000000 */
[----:B------:R-:W-:Y:S01]  /*0f60*/  IMAD.MOV.U32 R10, RZ, RZ, 0x7fffffff ;  /* 0x7fffffffff0a7424 */ /* 0x000fe200078e00ff */
[----:B------:R1:W5:Y:S01]  /*0f70*/  @!P4 LDG.E R9, desc[UR20][R2.64+0x600] ;  /* 0x000600140209c981 */ /* 0x000362000c1e1900 */
[----:B------:R-:W-:-:S02]  /*0f80*/  MOV R8, 0x7fffffff ;  /* 0x7fffffff00087802 */ /* 0x000fc40000000f00 */
[C---:B------:R-:W-:Y:S02]  /*0f90*/  LOP3.LUT R6, R4.reuse, 0x400, RZ, 0xfc, !PT ;  /* 0x0000040004067812 */ /* 0x040fe400078efcff */
[----:B------:R-:W-:Y:S01]  /*0fa0*/  ISETP.GE.AND P4, PT, R5, UR17, PT ;  /* 0x0000001105007c0c */ /* 0x000fe2000bf86270 */
[----:B------:R-:W-:Y:S01]  /*0fb0*/  VIADD R5, R4, 0x500 ;  /* 0x0000050004057836 */ /* 0x000fe20000000000 */
[----:B------:R1:W5:Y:S01]  /*0fc0*/  @!P3 LDG.E R10, desc[UR20][R2.64+0x400] ;  /* 0x00040014020ab981 */ /* 0x000362000c1e1900 */
[----:B------:R-:W-:Y:S01]  /*0fd0*/  ISETP.GE.AND P3, PT, R6, UR17, PT ;  /* 0x0000001106007c0c */ /* 0x000fe2000bf66270 */
[----:B------:R-:W-:Y:S02]  /*0fe0*/  IMAD.MOV.U32 R6, RZ, RZ, 0x7fffffff ;  /* 0x7fffffffff067424 */ /* 0x000fe400078e00ff */
[----:B------:R1:W5:Y:S01]  /*0ff0*/  @!P5 LDG.E R8, desc[UR20][R2.64+0x800] ;  /* 0x000800140208d981 */ /* 0x000362000c1e1900 */
[----:B------:R-:W-:Y:S01]  /*1000*/  ISETP.GE.AND P5, PT, R5, UR17, PT ;  /* 0x0000001105007c0c */ /* 0x000fe2000bfa6270 */
[----:B------:R-:W-:-:S02]  /*1010*/  VIADD R5, R4, 0x600 ;  /* 0x0000060004057836 */ /* 0x000fc40000000000 */
[----:B------:R-:W-:Y:S01]  /*1020*/  IMAD.MOV.U32 R7, RZ, RZ, 0x7fffffff ;  /* 0x7fffffffff077424 */ /* 0x000fe200078e00ff */
[----:B------:R1:W5:Y:S01]  /*1030*/  @!P1 LDG.E R6, desc[UR20][R2.64+0xc00] ;  /* 0x000c001402069981 */ /* 0x000362000c1e1900 */
[C---:B------:R-:W-:Y:S01]  /*1040*/  VIADD R13, R4.reuse, 0x580 ;  /* 0x00000580040d7836 */ /* 0x040fe20000000000 */
[----:B------:R-:W-:Y:S01]  /*1050*/  ISETP.GE.AND P1, PT, R5, UR17, PT ;  /* 0x0000001105007c0c */ /* 0x000fe2000bf26270 */
[----:B------:R-:W-:Y:S02]  /*1060*/  IMAD.MOV.U32 R5, RZ, RZ, 0x7fffffff ;  /* 0x7fffffffff057424 */ /* 0x000fe400078e00ff */
[----:B------:R-:W-:Y:S01]  /*1070*/  IMAD.MOV.U32 R19, RZ, RZ, 0x7fffffff ;  /* 0x7fffffffff137424 */ /* 0x000fe200078e00ff */
[----:B------:R1:W5:Y:S01]  /*1080*/  @!P0 LDG.E R7, desc[UR20][R2.64+0xa00] ;  /* 0x000a001402078981 */ /* 0x000362000c1e1900 */
[----:B------:R-:W-:Y:S01]  /*1090*/  IMAD.MOV.U32 R18, RZ, RZ, 0x7fffffff ;  /* 0x7fffffffff127424 */ /* 0x000fe200078e00ff */
[----:B------:R-:W-:Y:S01]  /*10a0*/  ISETP.GE.AND P0, PT, R13, UR17, PT ;  /* 0x000000110d007c0c */ /* 0x000fe2000bf06270 */
[C---:B------:R-:W-:Y:S01]  /*10b0*/  VIADD R14, R4.reuse, 0x700 ;  /* 0x00000700040e7836 */ /* 0x040fe20000000000 */
[----:B------:R-:W-:Y:S01]  /*10c0*/  IADD3 R13, PT, PT, R4, 0x680, RZ ;  /* 0x00000680040d7810 */ /* 0x000fe20007ffe0ff */
[----:B------:R1:W5:Y:S03]  /*10d0*/  @!P2 LDG.E R5, desc[UR20][R2.64+0xe00] ;  /* 0x000e00140205a981 */ /* 0x000366000c1e1900 */
[----:B------:R-:W-:Y:S01]  /*10e0*/  ISETP.GE.AND P2, PT, R13, UR17, PT ;  /* 0x000000110d007c0c */ /* 0x000fe2000bf46270 */
[----:B------:R1:W5:Y:S01]  /*10f0*/  @!P3 LDG.E R19, desc[UR20][R2.64+0x1000] ;  /* 0x001000140213b981 */ /* 0x000362000c1e1900 */
[----:B------:R-:W-:-:S03]  /*1100*/  ISETP.GE.AND P3, PT, R14, UR17, PT ;  /* 0x000000110e007c0c */ /* 0x000fc6000bf66270 */
[----:B------:R1:W5:Y:S01]  /*1110*/  @!P4 LDG.E R18, desc[UR20][R2.64+0x1200] ;  /* 0x001200140212c981 */ /* 0x000362000c1e1900 */
[----:B------:R-:W-:Y:S01]  /*1120*/  ISETP.GE.AND P4, PT, R21, UR17, PT ;  /* 0x0000001115007c0c */ /* 0x000fe2000bf86270 */
[----:B------:R-:W-:Y:S01]  /*1130*/  IMAD.MOV.U32 R17, RZ, RZ, 0x7fffffff ;  /* 0x7fffffffff117424 */ /* 0x000fe200078e00ff */
[----:B------:R-:W-:Y:S01]  /*1140*/  MOV R14, 0x7fffffff ;  /* 0x7fffffff000e7802 */ /* 0x000fe20000000f00 */
[----:B------:R-:W-:Y:S02]  /*1150*/  IMAD.MOV.U32 R16, RZ, RZ, 0x7fffffff ;  /* 0x7fffffffff107424 */ /* 0x000fe400078e00ff */
        /* <DEDUP_REMOVED lines=9> */
.L_x_145:
[----:B01----:R-:W0:Y:S02]  /*11f0*/  LDC.64 R2, c[0x0][0x398] ;  /* 0x0000e600ff027b82 */ /* 0x003e240000000a00 */
[----:B0-----:R-:W-:-:S13]  /*1200*/  ISETP.GT.AND P0, PT, R3, R2, PT ;  /* 0x000000020300720c */ /* 0x001fda0003f04270 */
[----:B------:R-:W-:Y:S05]  /*1210*/  @!P0 BRA `(.L_x_146) ;  /* 0x0000000400788947 */ /* 0x000fea0003800000 */
[----:B------:R-:W0:Y:S01]  /*1220*/  S2UR UR15, SR_CgaCtaId ;  /* 0x00000000000f79c3 */ /* 0x000e220000008800 */
[----:B-----5:R-:W-:Y:S01]  /*1230*/  LOP3.LUT R15, R15, 0x80000000, RZ, 0x3c, !PT ;  /* 0x800000000f0f7812 */ /* 0x020fe200078e3cff */
[----:B------:R-:W-:Y:S01]  /*1240*/  UMOV UR4, 0x400 ;  /* 0x0000040000047882 */ /* 0x000fe20000000000 */
[----:B------:R-:W-:Y:S01]  /*1250*/  LOP3.LUT R14, R14, 0x80000000, RZ, 0x3c, !PT ;  /* 0x800000000e0e7812 */ /* 0x000fe200078e3cff */
[----:B------:R-:W1:Y:S01]  /*1260*/  LDCU UR16, c[0x0][0x398] ;  /* 0x00007300ff1077ac */ /* 0x000e620008000800 */
[----:B------:R-:W-:Y:S02]  /*1270*/  LOP3.LUT R13, R13, 0x80000000, RZ, 0x3c, !PT ;  /* 0x800000000d0d7812 */ /* 0x000fe400078e3cff */
[----:B------:R-:W-:Y:S02]  /*1280*/  LOP3.LUT R2, R22, 0x80000000, RZ, 0x3c, !PT ;  /* 0x8000000016027812 */ /* 0x000fe400078e3cff */
[----:B------:R-:W-:Y:S02]  /*1290*/  LOP3.LUT R16, R16, 0x80000000, RZ, 0x3c, !PT ;  /* 0x8000000010107812 */ /* 0x000fe400078e3cff */
[----:B------:R-:W-:-:S02]  /*12a0*/  LOP3.LUT R17, R17, 0x80000000, RZ, 0x3c, !PT ;  /* 0x8000000011117812 */ /* 0x000fc400078e3cff */
[----:B------:R-:W-:Y:S02]  /*12b0*/  LOP3.LUT R18, R18, 0x80000000, RZ, 0x3c, !PT ;  /* 0x8000000012127812 */ /* 0x000fe400078e3cff */
[----:B------:R-:W-:Y:S02]  /*12c0*/  LOP3.LUT R19, R19, 0x80000000, RZ, 0x3c, !PT ;  /* 0x8000000013137812 */ /* 0x000fe400078e3cff */
[----:B------:R-:W-:Y:S02]  /*12d0*/  LOP3.LUT R5, R5, 0x80000000, RZ, 0x3c, !PT ;  /* 0x8000000005057812 */ /* 0x000fe400078e3cff */
[----:B------:R-:W-:Y:S02]  /*12e0*/  LOP3.LUT R6, R6, 0x80000000, RZ, 0x3c, !PT ;  /* 0x8000000006067812 */ /* 0x000fe400078e3cff */
[----:B------:R-:W-:Y:S02]  /*12f0*/  LOP3.LUT R7, R7, 0x80000000, RZ, 0x3c, !PT ;  /* 0x8000000007077812 */ /* 0x000fe400078e3cff */
[----:B------:R-:W-:Y:S01]  /*1300*/  LOP3.LUT R8, R8, 0x80000000, RZ, 0x3c, !PT ;  /* 0x8000000008087812 */ /* 0x000fe200078e3cff */
[----:B0-----:R-:W-:Y:S01]  /*1310*/  ULEA UR15, UR15, UR4, 0x18 ;  /* 0x000000040f0f7291 */ /* 0x001fe2000f8ec0ff */
[----:B------:R-:W-:-:S02]  /*1320*/  LOP3.LUT R9, R9, 0x80000000, RZ, 0x3c, !PT ;  /* 0x8000000009097812 */ /* 0x000fc400078e3cff */
[----:B------:R-:W-:Y:S01]  /*1330*/  LOP3.LUT R10, R10, 0x80000000, RZ, 0x3c, !PT ;  /* 0x800000000a0a7812 */ /* 0x000fe200078e3cff */
[----:B------:R-:W-:Y:S01]  /*1340*/  UMOV UR4, URZ ;  /* 0x000000ff00047c82 */ /* 0x000fe20008000000 */
[----:B------:R-:W-:Y:S02]  /*1350*/  LOP3.LUT R11, R11, 0x80000000, RZ, 0x3c, !PT ;  /* 0x800000000b0b7812 */ /* 0x000fe400078e3cff */
[----:B-1----:R-:W-:-:S07]  /*1360*/  LOP3.LUT R12, R12, 0x80000000, RZ, 0x3c, !PT ;  /* 0x800000000c0c7812 */ /* 0x002fce00078e3cff */
.L_x_147:
[----:B------:R-:W-:Y:S01]  /*1370*/  IMAD R22, RZ, RZ, -UR16 ;  /* 0x80000010ff167e24 */ /* 0x000fe2000f8e02ff */
[----:B0-----:R-:W-:Y:S01]  /*1380*/  SHF.R.U32.HI R23, RZ, UR16, R12 ;  /* 0x00000010ff177c19 */ /* 0x001fe2000801160c */
[----:B------:R-:W-:Y:S01]  /*1390*/  IMAD.MOV.U32 R25, RZ, RZ, -0x1 ;  /* 0xffffffffff197424 */ /* 0x000fe200078e00ff */
[----:B------:R-:W-:Y:S01]  /*13a0*/  ULEA UR17, UR4, UR15, 0xa ;  /* 0x0000000f04117291 */ /* 0x000fe2000f8e50ff */
[----:B------:R-:W-:Y:S01]  /*13b0*/  SHF.R.U32.HI R27, RZ, UR16, R10 ;  /* 0x00000010ff1b7c19 */ /* 0x000fe2000801160a */
[----:B------:R-:W-:Y:S01]  /*13c0*/  UIADD3 UR4, UPT, UPT, UR4, 0x1, URZ ;  /* 0x0000000104047890 */ /* 0x000fe2000fffe0ff */
[----:B------:R-:W-:Y:S02]  /*13d0*/  VIADDMNMX R22, R22, R3, 0x8, PT ;  /* 0x0000000816167446 */ /* 0x000fe40003800103 */
[----:B------:R-:W-:Y:S02]  /*13e0*/  SHF.R.U32.HI R29, RZ, UR16, R9 ;  /* 0x00000010ff1d7c19 */ /* 0x000fe40008011609 */
[----:B------:R-:W-:-:S02]  /*13f0*/  SHF.L.U32 R22, R25, R22, RZ ;  /* 0x0000001619167219 */ /* 0x000fc400000006ff */
[----:B------:R-:W-:Y:S02]  /*1400*/  SHF.R.U32.HI R25, RZ, UR16, R11 ;  /* 0x00000010ff197c19 */ /* 0x000fe4000801160b */
[-C--:B------:R-:W-:Y:S02]  /*1410*/  LOP3.LUT R23, R23, R22.reuse, RZ, 0x30, !PT ;  /* 0x0000001617177212 */ /* 0x080fe400078e30ff */
[-C--:B------:R-:W-:Y:S02]  /*1420*/  LOP3.LUT R25, R25, R22.reuse, RZ, 0x30, !PT ;  /* 0x0000001619197212 */ /* 0x080fe400078e30ff */
[----:B------:R-:W-:Y:S02]  /*1430*/  LOP3.LUT R27, R27, R22, RZ, 0x30, !PT ;  /* 0x000000161b1b7212 */ /* 0x000fe400078e30ff */
[----:B------:R-:W-:Y:S02]  /*1440*/  LEA R23, R23, UR17, 0x2 ;  /* 0x0000001117177c11 */ /* 0x000fe4000f8e10ff */
[----:B------:R-:W-:-:S02]  /*1450*/  LEA R25, R25, UR17, 0x2 ;  /* 0x0000001119197c11 */ /* 0x000fc4000f8e10ff */
[----:B------:R-:W-:Y:S01]  /*1460*/  LEA R27, R27, UR17, 0x2 ;  /* 0x000000111b1b7c11 */ /* 0x000fe2000f8e10ff */
[----:B------:R0:W-:Y:S01]  /*1470*/  ATOMS.POPC.INC.32 RZ, [R23+URZ] ;  /* 0x0000000017ff7f8c */ /* 0x0001e2000d8000ff */
[----:B------:R-:W-:Y:S02]  /*1480*/  SHF.R.U32.HI R24, RZ, UR16, R8 ;  /* 0x00000010ff187c19 */ /* 0x000fe40008011608 */
[----:B------:R-:W-:Y:S01]  /*1490*/  SHF.R.U32.HI R26, RZ, UR16, R7 ;  /* 0x00000010ff1a7c19 */ /* 0x000fe20008011607 */
[----:B------:R1:W-:Y:S01]  /*14a0*/  ATOMS.POPC.INC.32 RZ, [R25+URZ] ;  /* 0x0000000019ff7f8c */ /* 0x0003e2000d8000ff */
[-C--:B------:R-:W-:Y:S02]  /*14b0*/  LOP3.LUT R29, R29, R22.reuse, RZ, 0x30, !PT ;  /* 0x000000161d1d7212 */ /* 0x080fe400078e30ff */
[----:B------:R-:W-:Y:S01]  /*14c0*/  LOP3.LUT R24, R24, R22, RZ, 0x30, !PT ;  /* 0x0000001618187212 */ /* 0x000fe200078e30ff */
[----:B------:R2:W-:Y:S01]  /*14d0*/  ATOMS.POPC.INC.32 RZ, [R27+URZ] ;  /* 0x000000001bff7f8c */ /* 0x0005e2000d8000ff */
[----:B0-----:R-:W-:-:S02]  /*14e0*/  SHF.R.U32.HI R23, RZ, UR16, R6 ;  /* 0x00000010ff177c19 */ /* 0x001fc40008011606 */
[-C--:B------:R-:W-:Y:S02]  /*14f0*/  LOP3.LUT R26, R26, R22.reuse, RZ, 0x30, !PT ;  /* 0x000000161a1a7212 */ /* 0x080fe400078e30ff */
[----:B-1----:R-:W-:Y:S02]  /*1500*/  SHF.R.U32.HI R25, RZ, UR16, R5 ;  /* 0x00000010ff197c19 */ /* 0x002fe40008011605 */
[-C--:B------:R-:W-:Y:S02]  /*1510*/  LOP3.LUT R23, R23, R22.reuse, RZ, 0x30, !PT ;  /* 0x0000001617177212 */ /* 0x080fe400078e30ff */
[----:B--2---:R-:W-:Y:S02]  /*1520*/  SHF.R.U32.HI R27, RZ, UR16, R19 ;  /* 0x00000010ff1b7c19 */ /* 0x004fe40008011613 */
[----:B------:R-:W-:Y:S02]  /*1530*/  LEA R29, R29, UR17, 0x2 ;  /* 0x000000111d1d7c11 */ /* 0x000fe4000f8e10ff */
[----:B------:R-:W-:-:S02]  /*1540*/  LOP3.LUT R25, R25, R22, RZ, 0x30, !PT ;  /* 0x0000001619197212 */ /* 0x000fc400078e30ff */
[----:B------:R-:W-:Y:S01]  /*1550*/  LEA R24, R24, UR17, 0x2 ;  /* 0x0000001118187c11 */ /* 0x000fe2000f8e10ff */
[----:B------:R0:W-:Y:S01]  /*1560*/  ATOMS.POPC.INC.32 RZ, [R29+URZ] ;  /* 0x000000001dff7f8c */ /* 0x0001e2000d8000ff */
[----:B------:R-:W-:Y:S02]  /*1570*/  LOP3.LUT R27, R27, R22, RZ, 0x30, !PT ;  /* 0x000000161b1b7212 */ /* 0x000fe400078e30ff */
[----:B------:R-:W-:Y:S01]  /*1580*/  LEA R26, R26, UR17, 0x2 ;  /* 0x000000111a1a7c11 */ /* 0x000fe2000f8e10ff */
[----:B------:R1:W-:Y:S01]  /*1590*/  ATOMS.POPC.INC.32 RZ, [R24+URZ] ;  /* 0x0000000018ff7f8c */ /* 0x0003e2000d8000ff */
[----:B------:R-:W-:Y:S02]  /*15a0*/  LEA R23, R23, UR17, 0x2 ;  /* 0x0000001117177c11 */ /* 0x000fe4000f8e10ff */
[----:B------:R-:W-:Y:S01]  /*15b0*/  LEA R25, R25, UR17, 0x2 ;  /* 0x0000001119197c11 */ /* 0x000fe2000f8e10ff */
[----:B------:R2:W-:Y:S01]  /*15c0*/  ATOMS.POPC.INC.32 RZ, [R26+URZ] ;  /* 0x000000001aff7f8c */ /* 0x0005e2000d8000ff */
[----:B------:R-:W-:-:S02]  /*15d0*/  LEA R27, R27, UR17, 0x2 ;  /* 0x000000111b1b7c11 */ /* 0x000fc4000f8e10ff */
[----:B0-----:R-:W-:Y:S01]  /*15e0*/  SHF.R.U32.HI R29, RZ, UR16, R18 ;  /* 0x00000010ff1d7c19 */ /* 0x001fe20008011612 */
[----:B------:R0:W-:Y:S01]  /*15f0*/  ATOMS.POPC.INC.32 RZ, [R23+URZ] ;  /* 0x0000000017ff7f8c */ /* 0x0001e2000d8000ff */
[----:B-1----:R-:W-:Y:S02]  /*1600*/  SHF.R.U32.HI R24, RZ, UR16, R17 ;  /* 0x00000010ff187c19 */ /* 0x002fe40008011611 */
[----:B------:R-:W-:Y:S01]  /*1610*/  SHF.R.U32.HI R28, RZ, UR16, R15 ;  /* 0x00000010ff1c7c19 */ /* 0x000fe2000801160f */
[----:B------:R1:W-:Y:S01]  /*1620*/  ATOMS.POPC.INC.32 RZ, [R25+URZ] ;  /* 0x0000000019ff7f8c */ /* 0x0003e2000d8000ff */
[----:B--2---:R-:W-:Y:S02]  /*1630*/  SHF.R.U32.HI R26, RZ, UR16, R16 ;  /* 0x00000010ff1a7c19 */ /* 0x004fe40008011610 */
[----:B------:R-:W-:Y:S01]  /*1640*/  LOP3.LUT R29, R29, R22, RZ, 0x30, !PT ;  /* 0x000000161d1d7212 */ /* 0x000fe200078e30ff */
[----:B------:R2:W-:Y:S01]  /*1650*/  ATOMS.POPC.INC.32 RZ, [R27+URZ] ;  /* 0x000000001bff7f8c */ /* 0x0005e2000d8000ff */
[----:B0-----:R-:W-:-:S02]  /*1660*/  SHF.R.U32.HI R23, RZ, UR16, R2 ;  /* 0x00000010ff177c19 */ /* 0x001fc40008011602 */
[-C--:B------:R-:W-:Y:S02]  /*1670*/  LOP3.LUT R24, R24, R22.reuse, RZ, 0x30, !PT ;  /* 0x0000001618187212 */ /* 0x080fe400078e30ff */
[----:B-1----:R-:W-:Y:S02]  /*1680*/  SHF.R.U32.HI R25, RZ, UR16, R13 ;  /* 0x00000010ff197c19 */ /* 0x002fe4000801160d */
[-C--:B------:R-:W-:Y:S02]  /*1690*/  LOP3.LUT R26, R26, R22.reuse, RZ, 0x30, !PT ;  /* 0x000000161a1a7212 */ /* 0x080fe400078e30ff */
[----:B--2---:R-:W-:Y:S01]  /*16a0*/  SHF.R.U32.HI R27, RZ, UR16, R14 ;  /* 0x00000010ff1b7c19 */ /* 0x004fe2000801160e */
[----:B------:R-:W-:Y:S01]  /*16b0*/  UIADD3 UR16, UPT, UPT, UR16, 0x8, URZ ;  /* 0x0000000810107890 */ /* 0x000fe2000fffe0ff */
[----:B------:R-:W-:Y:S02]  /*16c0*/  LOP3.LUT R23, R23, R22, RZ, 0x30, !PT ;  /* 0x0000001617177212 */ /* 0x000fe400078e30ff */
[----:B------:R-:W-:-:S02]  /*16d0*/  LEA R29, R29, UR17, 0x2 ;  /* 0x000000111d1d7c11 */ /* 0x000fc4000f8e10ff */
[-C--:B------:R-:W-:Y:S02]  /*16e0*/  LOP3.LUT R25, R25, R22.reuse, RZ, 0x30, !PT ;  /* 0x0000001619197212 */ /* 0x080fe400078e30ff */
[----:B------:R-:W-:Y:S01]  /*16f0*/  ISETP.LE.AND P0, PT, R3, UR16, PT ;  /* 0x0000001003007c0c */ /* 0x000fe2000bf03270 */
[----:B------:R0:W-:Y:S01]  /*1700*/  ATOMS.POPC.INC.32 RZ, [R29+URZ] ;  /* 0x000000001dff7f8c */ /* 0x0001e2000d8000ff */
[----:B------:R-:W-:Y:S02]  /*1710*/  LEA R24, R24, UR17, 0x2 ;  /* 0x0000001118187c11 */ /* 0x000fe4000f8e10ff */
[-C--:B------:R-:W-:Y:S02]  /*1720*/  LOP3.LUT R27, R27, R22.reuse, RZ, 0x30, !PT ;  /* 0x000000161b1b7212 */ /* 0x080fe400078e30ff */
[----:B------:R-:W-:Y:S01]  /*1730*/  LEA R26, R26, UR17, 0x2 ;  /* 0x000000111a1a7c11 */ /* 0x000fe2000f8e10ff */
[----:B------:R0:W-:Y:S01]  /*1740*/  ATOMS.POPC.INC.32 RZ, [R24+URZ] ;  /* 0x0000000018ff7f8c */ /* 0x0001e2000d8000ff */
[----:B------:R-:W-:-:S02]  /*1750*/  LOP3.LUT R28, R28, R22, RZ, 0x30, !PT ;  /* 0x000000161c1c7212 */ /* 0x000fc400078e30ff */
[----:B------:R-:W-:Y:S01]  /*1760*/  LEA R23, R23, UR17, 0x2 ;  /* 0x0000001117177c11 */ /* 0x000fe2000f8e10ff */
[----:B------:R0:W-:Y:S01]  /*1770*/  ATOMS.POPC.INC.32 RZ, [R26+URZ] ;  /* 0x000000001aff7f8c */ /* 0x0001e2000d8000ff */
[----:B------:R-:W-:Y:S02]  /*1780*/  LEA R25, R25, UR17, 0x2 ;  /* 0x0000001119197c11 */ /* 0x000fe4000f8e10ff */
[----:B------:R-:W-:Y:S01]  /*1790*/  LEA R27, R27, UR17, 0x2 ;  /* 0x000000111b1b7c11 */ /* 0x000fe2000f8e10ff */
[----:B------:R0:W-:Y:S01]  /*17a0*/  ATOMS.POPC.INC.32 RZ, [R23+URZ] ;  /* 0x0000000017ff7f8c */ /* 0x0001e2000d8000ff */
[----:B------:R-:W-:-:S03]  /*17b0*/  LEA R28, R28, UR17, 0x2 ;  /* 0x000000111c1c7c11 */ /* 0x000fc6000f8e10ff */
[----:B------:R0:W-:Y:S04]  /*17c0*/  ATOMS.POPC.INC.32 RZ, [R25+URZ] ;  /* 0x0000000019ff7f8c */ /* 0x0001e8000d8000ff */
[----:B------:R0:W-:Y:S04]  /*17d0*/  ATOMS.POPC.INC.32 RZ, [R27+URZ] ;  /* 0x000000001bff7f8c */ /* 0x0001e8000d8000ff */
[----:B------:R0:W-:Y:S01]  /*17e0*/  ATOMS.POPC.INC.32 RZ, [R28+URZ] ;  /* 0x000000001cff7f8c */ /* 0x0001e2000d8000ff */
[----:B------:R-:W-:Y:S05]  /*17f0*/  @!P0 BRA `(.L_x_147) ;  /* 0xfffffff800dc8947 */ /* 0x000fea000383ffff */
.L_x_146:
[----:B------:R-:W-:Y:S05]  /*1800*/  BRA.U !UP0, `(.L_x_148) ;  /* 0xfffffff108dc7547 */ /* 0x000fea000b83ffff */
.L_x_143:
[----:B------:R-:W-:Y:S01]  /*1810*/  BAR.SYNC.DEFER_BLOCKING 0x0 ;  /* 0x0000000000007b1d */ /* 0x000fe20000010000 */
[----:B------:R-:W-:-:S05]  /*1820*/  ISETP.NE.AND P0, PT, R20, RZ, PT ;  /* 0x000000ff1400720c */ /* 0x000fca0003f05270 */
[----:B------:R-:W-:Y:S08]  /*1830*/  BSSY.RECONVERGENT B0, `(.L_x_149) ;  /* 0x0000164000007945 */ /* 0x000ff00003800200 */
[----:B------:R-:W-:Y:S05]  /*1840*/  @P0 BRA `(.L_x_150) ;  /* 0x0000001400880947 */ /* 0x000fea0003800000 */
[----:B------:R-:W-:Y:S01]  /*1850*/  UISETP.GE.U32.AND UP0, UPT, UR22, 0x7, UPT ;  /* 0x000000071600788c */ /* 0x000fe2000bf06070 */
[----:B0-23--:R-:W-:-:S08]  /*1860*/  IMAD.MOV.U32 R3, RZ, RZ, RZ ;  /* 0x000000ffff037224 */ /* 0x00dfd000078e00ff */
[----:B------:R-:W-:Y:S05]  /*1870*/  BRA.U !UP0, `(.L_x_151) ;  /* 0x00000005085c7547 */ /* 0x000fea000b800000 */
[----:B----4-:R-:W0:Y:S01]  /*1880*/  LDC.64 R2, c[0x0][0x380] ;  /* 0x0000e000ff027b82 */ /* 0x010e220000000a00 */
[----:B-1---5:R-:W-:-:S07]  /*1890*/  IMAD.MOV.U32 R5, RZ, RZ, RZ ;  /* 0x000000ffff057224 */ /* 0x022fce00078e00ff */
.L_x_168:
[----:B----4-:R-:W-:Y:S01]  /*18a0*/  IMAD R7, R5, 0x400, R0 ;  /* 0x0000040005077824 */ /* 0x010fe200078e0200 */
[----:B------:R-:W-:Y:S04]  /*18b0*/  BSSY.RECONVERGENT B1, `(.L_x_152) ;  /* 0x000000f000017945 */ /* 0x000fe80003800200 */
[----:B01----:R-:W1:Y:S04]  /*18c0*/  LDS R18, [R7] ;  /* 0x0000000007127984 */ /* 0x003e680000000800 */
[----:B--23--:R2:W3:Y:S04]  /*18d0*/  LDS R9, [R7+0x400] ;  /* 0x0004000007097984 */ /* 0x00c4e80000000800 */
[----:B------:R2:W4:Y:S04]  /*18e0*/  LDS R22, [R7+0x800] ;  /* 0x0008000007167984 */ /* 0x0005280000000800 */
[----:B------:R2:W0:Y:S04]  /*18f0*/  LDS R14, [R7+0xc00] ;  /* 0x000c0000070e7984 */ /* 0x0004280000000800 */
[----:B------:R2:W0:Y:S04]  /*1900*/  LDS R12, [R7+0x1000] ;  /* 0x00100000070c7984 */ /* 0x0004280000000800 */
[----:B------:R2:W0:Y:S04]  /*1910*/  LDS R6, [R7+0x1400] ;  /* 0x0014000007067984 */ /* 0x0004280000000800 */
[----:B------:R2:W0:Y:S04]  /*1920*/  LDS R8, [R7+0x1800] ;  /* 0x0018000007087984 */ /* 0x0004280000000800 */
[----:B------:R2:W0:Y:S01]  /*1930*/  LDS R10, [R7+0x1c00] ;  /* 0x001c0000070a7984 */ /* 0x0004220000000800 */
[----:B-1----:R-:W-:-:S13]  /*1940*/  ISETP.NE.AND P0, PT, R18, RZ, PT ;  /* 0x000000ff1200720c */ /* 0x002fda0003f05270 */
[----:B--234-:R-:W-:Y:S05]  /*1950*/  @!P0 BRA `(.L_x_153) ;  /* 0x0000000000108947 */ /* 0x01cfea0003800000 */
[----:B------:R-:W-:Y:S01]  /*1960*/  LEA R17, R5, R4, 0x8 ;  /* 0x0000000405117211 */ /* 0x000fe200078e40ff */
[----:B------:R-:W-:-:S04]  /*1970*/  IMAD.MOV.U32 R19, RZ, RZ, RZ ;  /* 0x000000ffff137224 */ /* 0x000fc800078e00ff */
[----:B0-----:R-:W-:-:S05]  /*1980*/  IMAD.WIDE.U32 R16, R17, 0x8, R2 ;  /* 0x0000000811107825 */ /* 0x001fca00078e0002 */
[----:B------:R1:W-:Y:S02]  /*1990*/  REDG.E.ADD.64.STRONG.GPU desc[UR20][R16.64], R18 ;  /* 0x000000121000798e */ /* 0x0003e4000c12e514 */
.L_x_153:
[----:B------:R-:W-:Y:S05]  /*19a0*/  BSYNC.RECONVERGENT B1 ;  /* 0x0000000000017941 */ /* 0x000fea0003800200 */
.L_x_152:
[----:B------:R-:W-:Y:S01]  /*19b0*/  ISETP.NE.AND P6, PT, R9, RZ, PT ;  /* 0x000000ff0900720c */ /* 0x000fe20003fc5270 */
[----:B------:R-:W-:Y:S01]  /*19c0*/  BSSY.RECONVERGENT B1, `(.L_x_154) ;  /* 0x000000e000017945 */ /* 0x000fe20003800200 */
[----:B------:R-:W-:Y:S02]  /*19d0*/  ISETP.NE.AND P0, PT, R22, RZ, PT ;  /* 0x000000ff1600720c */ /* 0x000fe40003f05270 */
[----:B0-----:R-:W-:Y:S02]  /*19e0*/  ISETP.NE.AND P1, PT, R14, RZ, PT ;  /* 0x000000ff0e00720c */ /* 0x001fe40003f25270 */
[----:B------:R-:W-:Y:S02]  /*19f0*/  ISETP.NE.AND P2, PT, R12, RZ, PT ;  /* 0x000000ff0c00720c */ /* 0x000fe40003f45270 */
[----:B------:R-:W-:Y:S02]  /*1a00*/  ISETP.NE.AND P3, PT, R6, RZ, PT ;  /* 0x000000ff0600720c */ /* 0x000fe40003f65270 */
[----:B------:R-:W-:-:S02]  /*1a10*/  ISETP.NE.AND P4, PT, R8, RZ, PT ;  /* 0x000000ff0800720c */ /* 0x000fc40003f85270 */
[----:B------:R-:W-:Y:S01]  /*1a20*/  ISETP.NE.AND P5, PT, R10, RZ, PT ;  /* 0x000000ff0a00720c */ /* 0x000fe20003fa5270 */
[----:B------:R-:W-:-:S12]  /*1a30*/  @!P6 BRA `(.L_x_155) ;  /* 0x000000000018e947 */ /* 0x000fd80003800000 */
[----:B-1----:R-:W-:Y:S02]  /*1a40*/  IMAD R17, R5, 0x100, R4 ;  /* 0x0000010005117824 */ /* 0x002fe400078e0204 */
[----:B------:R-:W-:Y:S02]  /*1a50*/  IMAD.MOV.U32 R18, RZ, RZ, R9 ;  /* 0x000000ffff127224 */ /* 0x000fe400078e0009 */
[----:B------:R-:W-:Y:S02]  /*1a60*/  VIADD R17, R17, 0x100 ;  /* 0x0000010011117836 */ /* 0x000fe40000000000 */
[----:B------:R-:W-:Y:S02]  /*1a70*/  IMAD.MOV.U32 R19, RZ, RZ, RZ ;  /* 0x000000ffff137224 */ /* 0x000fe400078e00ff */
[----:B------:R-:W-:-:S05]  /*1a80*/  IMAD.WIDE.U32 R16, R17, 0x8, R2 ;  /* 0x0000000811107825 */ /* 0x000fca00078e0002 */
[----:B------:R0:W-:Y:S02]  /*1a90*/  REDG.E.ADD.64.STRONG.GPU desc[UR20][R16.64], R18 ;  /* 0x000000121000798e */ /* 0x0001e4000c12e514 */
.L_x_155:
[----:B------:R-:W-:Y:S05]  /*1aa0*/  BSYNC.RECONVERGENT B1 ;  /* 0x0000000000017941 */ /* 0x000fea0003800200 */
.L_x_154:
[----:B------:R-:W-:Y:S04]  /*1ab0*/  BSSY.RECONVERGENT B1, `(.L_x_156) ;  /* 0x0000007000017945 */ /* 0x000fe80003800200 */
[----:B------:R-:W-:Y:S05]  /*1ac0*/  @!P0 BRA `(.L_x_157) ;  /* 0x0000000000148947 */ /* 0x000fea0003800000 */
[----:B01----:R-:W-:Y:S02]  /*1ad0*/  IMAD R17, R5, 0x100, R4 ;  /* 0x0000010005117824 */ /* 0x003fe400078e0204 */
[----:B------:R-:W-:-:S03]  /*1ae0*/  IMAD.MOV.U32 R23, RZ, RZ, RZ ;  /* 0x000000ffff177224 */ /* 0x000fc600078e00ff */
[----:B------:R-:W-:-:S05]  /*1af0*/  IADD3 R17, PT, PT, R17, 0x200, RZ ;  /* 0x0000020011117810 */ /* 0x000fca0007ffe0ff */
[----:B------:R-:W-:-:S05]  /*1b00*/  IMAD.WIDE.U32 R16, R17, 0x8, R2 ;  /* 0x0000000811107825 */ /* 0x000fca00078e0002 */
[----:B------:R2:W-:Y:S02]  /*1b10*/  REDG.E.ADD.64.STRONG.GPU desc[UR20][R16.64], R22 ;  /* 0x000000161000798e */ /* 0x0005e4000c12e514 */
.L_x_157:
[----:B------:R-:W-:Y:S05]  /*1b20*/  BSYNC.RECONVERGENT B1 ;  /* 0x0000000000017941 */ /* 0x000fea0003800200 */
.L_x_156:
[----:B------:R-:W-:Y:S04]  /*1b30*/  BSSY.RECONVERGENT B1, `(.L_x_158) ;  /* 0x0000007000017945 */ /* 0x000fe80003800200 */
[----:B------:R-:W-:Y:S05]  /*1b40*/  @!P1 BRA `(.L_x_159) ;  /* 0x0000000000149947 */ /* 0x000fea0003800000 */
[----:B012---:R-:W-:Y:S02]  /*1b50*/  IMAD R17, R5, 0x100, R4 ;  /* 0x0000010005117824 */ /* 0x007fe400078e0204 */
[----:B------:R-:W-:Y:S02]  /*1b60*/  IMAD.MOV.U32 R15, RZ, RZ, RZ ;  /* 0x000000ffff0f7224 */ /* 0x000fe400078e00ff */
[----:B------:R-:W-:-:S04]  /*1b70*/  VIADD R17, R17, 0x300 ;  /* 0x0000030011117836 */ /* 0x000fc80000000000 */
[----:B------:R-:W-:-:S05]  /*1b80*/  IMAD.WIDE.U32 R16, R17, 0x8, R2 ;  /* 0x0000000811107825 */ /* 0x000fca00078e0002 */
[----:B------:R3:W-:Y:S02]  /*1b90*/  REDG.E.ADD.64.STRONG.GPU desc[UR20][R16.64], R14 ;  /* 0x0000000e1000798e */ /* 0x0007e4000c12e514 */
.L_x_159:
[----:B------:R-:W-:Y:S05]  /*1ba0*/  BSYNC.RECONVERGENT B1 ;  /* 0x0000000000017941 */ /* 0x000fea0003800200 */
.L_x_158:
[----:B------:R-:W-:Y:S04]  /*1bb0*/  BSSY.RECONVERGENT B1, `(.L_x_160) ;  /* 0x0000007000017945 */ /* 0x000fe80003800200 */
[----:B------:R-:W-:Y:S05]  /*1bc0*/  @!P2 BRA `(.L_x_161) ;  /* 0x000000000014a947 */ /* 0x000fea0003800000 */
[----:B---3--:R-:W-:Y:S02]  /*1bd0*/  IMAD R15, R5, 0x100, R4 ;  /* 0x00000100050f7824 */ /* 0x008fe400078e0204 */
[----:B------:R-:W-:Y:S02]  /*1be0*/  HFMA2 R13, -RZ, RZ, 0, 0 ;  /* 0x00000000ff0d7431 */ /* 0x000fe400000001ff */
[----:B------:R-:W-:-:S04]  /*1bf0*/  VIADD R15, R15, 0x400 ;  /* 0x000004000f0f7836 */ /* 0x000fc80000000000 */
[----:B------:R-:W-:-:S05]  /*1c00*/  IMAD.WIDE.U32 R14, R15, 0x8, R2 ;  /* 0x000000080f0e7825 */ /* 0x000fca00078e0002 */
[----:B------:R4:W-:Y:S02]  /*1c10*/  REDG.E.ADD.64.STRONG.GPU desc[UR20][R14.64], R12 ;  /* 0x0000000c0e00798e */ /* 0x0009e4000c12e514 */
.L_x_161:
[----:B------:R-:W-:Y:S05]  /*1c20*/  BSYNC.RECONVERGENT B1 ;  /* 0x0000000000017941 */ /* 0x000fea0003800200 */
.L_x_160:
[----:B------:R-:W-:Y:S04]  /*1c30*/  BSSY.RECONVERGENT B1, `(.L_x_162) ;  /* 0x0000007000017945 */ /* 0x000fe80003800200 */
[----:B------:R-:W-:Y:S05]  /*1c40*/  @!P3 BRA `(.L_x_163) ;  /* 0x000000000014b947 */ /* 0x000fea0003800000 */
[----:B----4-:R-:W-:Y:S02]  /*1c50*/  IMAD R13, R5, 0x100, R4 ;  /* 0x00000100050d7824 */ /* 0x010fe400078e0204 */
[----:B------:R-:W-:Y:S02]  /*1c60*/  IMAD.MOV.U32 R7, RZ, RZ, RZ ;  /* 0x000000ffff077224 */ /* 0x000fe400078e00ff */
[----:B------:R-:W-:-:S04]  /*1c70*/  VIADD R13, R13, 0x500 ;  /* 0x000005000d0d7836 */ /* 0x000fc80000000000 */
[----:B------:R-:W-:-:S05]  /*1c80*/  IMAD.WIDE.U32 R12, R13, 0x8, R2 ;  /* 0x000000080d0c7825 */ /* 0x000fca00078e0002 */
[----:B------:R4:W-:Y:S02]  /*1c90*/  REDG.E.ADD.64.STRONG.GPU desc[UR20][R12.64], R6 ;  /* 0x000000060c00798e */ /* 0x0009e4000c12e514 */
.L_x_163:
[----:B------:R-:W-:Y:S05]  /*1ca0*/  BSYNC.RECONVERGENT B1 ;  /* 0x0000000000017941 */ /* 0x000fea0003800200 */
.L_x_162:
[----:B------:R-:W-:Y:S04]  /*1cb0*/  BSSY.RECONVERGENT B1, `(.L_x_164) ;  /* 0x0000007000017945 */ /* 0x000fe80003800200 */
[----:B------:R-:W-:Y:S05]  /*1cc0*/  @!P4 BRA `(.L_x_165) ;  /* 0x000000000014c947 */ /* 0x000fea0003800000 */
[----:B----4-:R-:W-:Y:S02]  /*1cd0*/  IMAD R7, R5, 0x100, R4 ;  /* 0x0000010005077824 */ /* 0x010fe400078e0204 */
[----:B------:R-:W-:Y:S02]  /*1ce0*/  IMAD.MOV.U32 R9, RZ, RZ, RZ ;  /* 0x000000ffff097224 */ /* 0x000fe400078e00ff */
[----:B------:R-:W-:-:S04]  /*1cf0*/  VIADD R7, R7, 0x600 ;  /* 0x0000060007077836 */ /* 0x000fc80000000000 */
[----:B------:R-:W-:-:S05]  /*1d00*/  IMAD.WIDE.U32 R6, R7, 0x8, R2 ;  /* 0x0000000807067825 */ /* 0x000fca00078e0002 */
[----:B------:R4:W-:Y:S02]  /*1d10*/  REDG.E.ADD.64.STRONG.GPU desc[UR20][R6.64], R8 ;  /* 0x000000080600798e */ /* 0x0009e4000c12e514 */
.L_x_165:
[----:B------:R-:W-:Y:S05]  /*1d20*/  BSYNC.RECONVERGENT B1 ;  /* 0x0000000000017941 */ /* 0x000fea0003800200 */
.L_x_164:
[----:B------:R-:W-:Y:S04]  /*1d30*/  BSSY.RECONVERGENT B1, `(.L_x_166) ;  /* 0x0000007000017945 */ /* 0x000fe80003800200 */
[----:B------:R-:W-:Y:S05]  /*1d40*/  @!P5 BRA `(.L_x_167) ;  /* 0x000000000014d947 */ /* 0x000fea0003800000 */
[----:B----4-:R-:W-:Y:S01]  /*1d50*/  LEA R7, R5, R4, 0x8 ;  /* 0x0000000405077211 */ /* 0x010fe200078e40ff */
[----:B------:R-:W-:-:S04]  /*1d60*/  IMAD.MOV.U32 R11, RZ, RZ, RZ ;  /* 0x000000ffff0b7224 */ /* 0x000fc800078e00ff */
[----:B------:R-:W-:-:S04]  /*1d70*/  VIADD R7, R7, 0x700 ;  /* 0x0000070007077836 */ /* 0x000fc80000000000 */
[----:B------:R-:W-:-:S05]  /*1d80*/  IMAD.WIDE.U32 R6, R7, 0x8, R2 ;  /* 0x0000000807067825 */ /* 0x000fca00078e0002 */
[----:B------:R4:W-:Y:S02]  /*1d90*/  REDG.E.ADD.64.STRONG.GPU desc[UR20][R6.64], R10 ;  /* 0x0000000a0600798e */ /* 0x0009e4000c12e514 */
.L_x_167:
[----:B------:R-:W-:Y:S05]  /*1da0*/  BSYNC.RECONVERGENT B1 ;  /* 0x0000000000017941 */ /* 0x000fea0003800200 */
.L_x_166:
[----:B------:R-:W-:-:S05]  /*1db0*/  VIADD R5, R5, 0x8 ;  /* 0x0000000805057836 */ /* 0x000fca0000000000 */
[----:B------:R-:W-:-:S13]  /*1dc0*/  ISETP.NE.AND P0, PT, R5, UR27, PT ;  /* 0x0000001b05007c0c */ /* 0x000fda000bf05270 */
[----:B------:R-:W-:Y:S05]  /*1dd0*/  @P0 BRA `(.L_x_168) ;  /* 0xfffffff800b00947 */ /* 0x000fea000383ffff */
[----:B------:R-:W-:-:S07]  /*1de0*/  IMAD.U32 R3, RZ, RZ, UR27 ;  /* 0x0000001bff037e24 */ /* 0x000fce000f8e00ff */
.L_x_151:
[----:B------:R-:W-:Y:S02]  /*1df0*/  UISETP.NE.AND UP0, UPT, UR24, URZ, UPT ;  /* 0x000000ff1800728c */ /* 0x000fe4000bf05270 */
[----:B----45:R-:W-:Y:S02]  /*1e00*/  IMAD.U32 R8, RZ, RZ, UR24 ;  /* 0x00000018ff087e24 */ /* 0x030fe4000f8e00ff */
[----:B-1----:R-:W-:-:S03]  /*1e10*/  IMAD.U32 R5, RZ, RZ, UR25 ;  /* 0x00000019ff057e24 */ /* 0x002fc6000f8e00ff */
[----:B------:R-:W-:Y:S01]  /*1e20*/  IADD3 R8, PT, PT, R8, -0x1, RZ ;  /* 0xffffffff08087810 */ /* 0x000fe20007ffe0ff */
[----:B------:R-:W-:Y:S01]  /*1e30*/  VIADD R5, R5, 0xffffffff ;  /* 0xffffffff05057836 */ /* 0x000fe20000000000 */
[----:B------:R-:W-:Y:S06]  /*1e40*/  BRA.U !UP0, `(.L_x_169) ;  /* 0x0000000508707547 */ /* 0x000fec000b800000 */
[----:B------:R-:W-:-:S13]  /*1e50*/  ISETP.GE.U32.AND P0, PT, R8, 0x3, PT ;  /* 0x000000030800780c */ /* 0x000fda0003f06070 */
[----:B------:R-:W-:Y:S05]  /*1e60*/  @!P0 BRA `(.L_x_170) ;  /* 0x0000000000bc8947 */ /* 0x000fea0003800000 */
[----:B------:R-:W-:Y:S01]  /*1e70*/  IMAD R7, R3, 0x400, R0 ;  /* 0x0000040003077824 */ /* 0x000fe200078e0200 */
[----:B------:R-:W-:Y:S04]  /*1e80*/  BSSY.RECONVERGENT B1, `(.L_x_171) ;  /* 0x000000f000017945 */ /* 0x000fe80003800200 */
[----:B------:R-:W1:Y:S04]  /*1e90*/  LDS R12, [R7] ;  /* 0x00000000070c7984 */ /* 0x000e680000000800 */
[----:B------:R-:W4:Y:S04]  /*1ea0*/  LDS R9, [R7+0x400] ;  /* 0x0004000007097984 */ /* 0x000f280000000800 */
[----:B------:R-:W5:Y:S04]  /*1eb0*/  LDS R6, [R7+0x800] ;  /* 0x0008000007067984 */ /* 0x000f680000000800 */
[----:B------:R-:W0:Y:S01]  /*1ec0*/  LDS R2, [R7+0xc00] ;  /* 0x000c000007027984 */ /* 0x000e220000000800 */
[----:B-1----:R-:W-:-:S02]  /*1ed0*/  ISETP.NE.AND P0, PT, R12, RZ, PT ;  /* 0x000000ff0c00720c */ /* 0x002fc40003f05270 */
[----:B----4-:R-:W-:Y:S02]  /*1ee0*/  ISETP.NE.AND P1, PT, R9, RZ, PT ;  /* 0x000000ff0900720c */ /* 0x010fe40003f25270 */
[----:B-----5:R-:W-:Y:S02]  /*1ef0*/  ISETP.NE.AND P2, PT, R6, RZ, PT ;  /* 0x000000ff0600720c */ /* 0x020fe40003f45270 */
[----:B0-----:R-:W-:-:S07]  /*1f00*/  ISETP.NE.AND P3, PT, R2, RZ, PT ;  /* 0x000000ff0200720c */ /* 0x001fce0003f65270 */
[----:B------:R-:W-:Y:S06]  /*1f10*/  @!P0 BRA `(.L_x_172) ;  /* 0x0000000000148947 */ /* 0x000fec0003800000 */
[----:B------:R-:W0:Y:S01]  /*1f20*/  LDC.64 R10, c[0x0][0x380] ;  /* 0x0000e000ff0a7b82 */ /* 0x000e220000000a00 */
[----:B------:R-:W-:Y:S02]  /*1f30*/  IMAD R7, R3, 0x100, R4 ;  /* 0x0000010003077824 */ /* 0x000fe400078e0204 */
[----:B------:R-:W-:Y:S02]  /*1f40*/  IMAD.MOV.U32 R13, RZ, RZ, RZ ;  /* 0x000000ffff0d7224 */ /* 0x000fe400078e00ff */
[----:B0-----:R-:W-:-:S05]  /*1f50*/  IMAD.WIDE.U32 R10, R7, 0x8, R10 ;  /* 0x00000008070a7825 */ /* 0x001fca00078e000a */
[----:B------:R0:W-:Y:S02]  /*1f60*/  REDG.E.ADD.64.STRONG.GPU desc[UR20][R10.64], R12 ;  /* 0x0000000c0a00798e */ /* 0x0001e4000c12e514 */
.L_x_172:
[----:B------:R-:W-:Y:S05]  /*1f70*/  BSYNC.RECONVERGENT B1 ;  /* 0x0000000000017941 */ /* 0x000fea0003800200 */
.L_x_171:
[----:B------:R-:W-:Y:S04]  /*1f80*/  BSSY.RECONVERGENT B1, `(.L_x_173) ;  /* 0x0000009000017945 */ /* 0x000fe80003800200 */
[----:B------:R-:W-:Y:S05]  /*1f90*/  @!P1 BRA `(.L_x_174) ;  /* 0x00000000001c9947 */ /* 0x000fea0003800000 */
[----:B0-----:R-:W0:Y:S01]  /*1fa0*/  LDC.64 R10, c[0x0][0x380] ;  /* 0x0000e000ff0a7b82 */ /* 0x001e220000000a00 */
[----:B------:R-:W-:Y:S01]  /*1fb0*/  IMAD R7, R3, 0x100, R4 ;  /* 0x0000010003077824 */ /* 0x000fe200078e0204 */
[----:B------:R-:W-:Y:S01]  /*1fc0*/  MOV R12, R9 ;  /* 0x00000009000c7202 */ /* 0x000fe20000000f00 */
[----:B------:R-:W-:Y:S02]  /*1fd0*/  IMAD.MOV.U32 R13, RZ, RZ, RZ ;  /* 0x000000ffff0d7224 */ /* 0x000fe400078e00ff */
[----:B------:R-:W-:-:S04]  /*1fe0*/  VIADD R7, R7, 0x100 ;  /* 0x0000010007077836 */ /* 0x000fc80000000000 */
[----:B0-----:R-:W-:-:S05]  /*1ff0*/  IMAD.WIDE.U32 R10, R7, 0x8, R10 ;  /* 0x00000008070a7825 */ /* 0x001fca00078e000a */
[----:B------:R1:W-:Y:S02]  /*2000*/  REDG.E.ADD.64.STRONG.GPU desc[UR20][R10.64], R12 ;  /* 0x0000000c0a00798e */ /* 0x0003e4000c12e514 */
.L_x_174:
[----:B------:R-:W-:Y:S05]  /*2010*/  BSYNC.RECONVERGENT B1 ;  /* 0x0000000000017941 */ /* 0x000fea0003800200 */
.L_x_173:
[----:B------:R-:W-:Y:S04]  /*2020*/  BSSY.RECONVERGENT B1, `(.L_x_175) ;  /* 0x0000008000017945 */ /* 0x000fe80003800200 */
[----:B------:R-:W-:Y:S05]  /*2030*/  @!P2 BRA `(.L_x_176) ;  /* 0x000000000018a947 */ /* 0x000fea0003800000 */
[----:B01----:R-:W0:Y:S01]  /*2040*/  LDC.64 R10, c[0x0][0x380] ;  /* 0x0000e000ff0a7b82 */ /* 0x003e220000000a00 */
[----:B------:R-:W-:-:S04]  /*2050*/  IMAD R7, R3, 0x100, R4 ;  /* 0x0000010003077824 */ /* 0x000fc800078e0204 */
[----:B------:R-:W-:-:S04]  /*2060*/  VIADD R7, R7, 0x200 ;  /* 0x0000020007077836 */ /* 0x000fc80000000000 */
[----:B0-----:R-:W-:-:S04]  /*2070*/  IMAD.WIDE.U32 R10, R7, 0x8, R10 ;  /* 0x00000008070a7825 */ /* 0x001fc800078e000a */
[----:B------:R-:W-:-:S05]  /*2080*/  IMAD.MOV.U32 R7, RZ, RZ, RZ ;  /* 0x000000ffff077224 */ /* 0x000fca00078e00ff */
[----:B------:R4:W-:Y:S02]  /*2090*/  REDG.E.ADD.64.STRONG.GPU desc[UR20][R10.64], R6 ;  /* 0x000000060a00798e */ /* 0x0009e4000c12e514 */
.L_x_176:
[----:B------:R-:W-:Y:S05]  /*20a0*/  BSYNC.RECONVERGENT B1 ;  /* 0x0000000000017941 */ /* 0x000fea0003800200 */
.L_x_175:
[----:B------:R-:W-:Y:S04]  /*20b0*/  BSSY.RECONVERGENT B1, `(.L_x_177) ;  /* 0x0000009000017945 */ /* 0x000fe80003800200 */
[----:B------:R-:W-:Y:S05]  /*20c0*/  @!P3 BRA `(.L_x_178) ;  /* 0x00000000001cb947 */ /* 0x000fea0003800000 */
[----:B----4-:R-:W4:Y:S01]  /*20d0*/  LDC.64 R6, c[0x0][0x380] ;  /* 0x0000e000ff067b82 */ /* 0x010f220000000a00 */
[----:B------:R-:W-:Y:S01]  /*20e0*/  IMAD R9, R3, 0x100, R4 ;  /* 0x0000010003097824 */ /* 0x000fe200078e0204 */
[----:B01----:R-:W-:Y:S01]  /*20f0*/  MOV R10, R2 ;  /* 0x00000002000a7202 */ /* 0x003fe20000000f00 */
[----:B------:R-:W-:Y:S02]  /*2100*/  IMAD.MOV.U32 R11, RZ, RZ, RZ ;  /* 0x000000ffff0b7224 */ /* 0x000fe400078e00ff */
[----:B------:R-:W-:-:S04]  /*2110*/  VIADD R9, R9, 0x300 ;  /* 0x0000030009097836 */ /* 0x000fc80000000000 */
[----:B----4-:R-:W-:-:S05]  /*2120*/  IMAD.WIDE.U32 R6, R9, 0x8, R6 ;  /* 0x0000000809067825 */ /* 0x010fca00078e0006 */
[----:B------:R0:W-:Y:S02]  /*2130*/  REDG.E.ADD.64.STRONG.GPU desc[UR20][R6.64], R10 ;  /* 0x0000000a0600798e */ /* 0x0001e4000c12e514 */
.L_x_178:
[----:B------:R-:W-:Y:S05]  /*2140*/  BSYNC.RECONVERGENT B1 ;  /* 0x0000000000017941 */ /* 0x000fea0003800200 */
.L_x_177:
[----:B------:R-:W-:-:S07]  /*2150*/  VIADD R3, R3, 0x4 ;  /* 0x0000000403037836 */ /* 0x000fce0000000000 */
.L_x_170:
[----:B------:R-:W-:Y:S01]  /*2160*/  UISETP.NE.AND UP0, UPT, UR25, URZ, UPT ;  /* 0x000000ff1900728c */ /* 0x000fe2000bf05270 */
[----:B------:R-:W-:Y:S08]  /*2170*/  BSSY.RECONVERGENT B1, `(.L_x_169) ;  /* 0x0000029000017945 */ /* 0x000ff00003800200 */
[----:B------:R-:W-:Y:S05]  /*2180*/  BRA.U !UP0, `(.L_x_179) ;  /* 0x00000001089c7547 */ /* 0x000fea000b800000 */
[----:B------:R-:W-:-:S13]  /*2190*/  ISETP.NE.AND P0, PT, R5, RZ, PT ;  /* 0x000000ff0500720c */ /* 0x000fda0003f05270 */
[----:B------:R-:W-:Y:S05]  /*21a0*/  @!P0 BRA `(.L_x_180) ;  /* 0x0000000000648947 */ /* 0x000fea0003800000 */
[----:B0---4-:R-:W-:Y:S01]  /*21b0*/  IMAD R6, R3, 0x400, R0 ;  /* 0x0000040003067824 */ /* 0x011fe200078e0200 */
[----:B------:R-:W-:Y:S04]  /*21c0*/  BSSY.RECONVERGENT B2, `(.L_x_181) ;  /* 0x000000c000027945 */ /* 0x000fe80003800200 */
[----:B------:R-:W0:Y:S04]  /*21d0*/  LDS R2, [R6] ;  /* 0x0000000006027984 */ /* 0x000e280000000800 */
[----:B------:R-:W4:Y:S01]  /*21e0*/  LDS R9, [R6+0x400] ;  /* 0x0004000006097984 */ /* 0x000f220000000800 */
[----:B0-----:R-:W-:-:S02]  /*21f0*/  ISETP.NE.AND P0, PT, R2, RZ, PT ;  /* 0x000000ff0200720c */ /* 0x001fc40003f05270 */
[----:B----4-:R-:W-:-:S11]  /*2200*/  ISETP.NE.AND P1, PT, R9, RZ, PT ;  /* 0x000000ff0900720c */ /* 0x010fd60003f25270 */
[----:B------:R-:W-:Y:S05]  /*2210*/  @!P0 BRA `(.L_x_182) ;  /* 0x0000000000188947 */ /* 0x000fea0003800000 */
[----:B------:R-:W0:Y:S01]  /*2220*/  LDC.64 R6, c[0x0][0x380] ;  /* 0x0000e000ff067b82 */ /* 0x000e220000000a00 */
[----:B-1----:R-:W-:-:S04]  /*2230*/  IMAD R11, R3, 0x100, R4 ;  /* 0x00000100030b7824 */ /* 0x002fc800078e0204 */
[----:B0-----:R-:W-:-:S04]  /*2240*/  IMAD.WIDE.U32 R10, R11, 0x8, R6 ;  /* 0x000000080b0a7825 */ /* 0x001fc800078e0006 */
[----:B------:R-:W-:Y:S02]  /*2250*/  IMAD.MOV.U32 R6, RZ, RZ, R2 ;  /* 0x000000ffff067224 */ /* 0x000fe400078e0002 */
[----:B------:R-:W-:-:S05]  /*2260*/  IMAD.MOV.U32 R7, RZ, RZ, RZ ;  /* 0x000000ffff077224 */ /* 0x000fca00078e00ff */
[----:B------:R0:W-:Y:S02]  /*2270*/  REDG.E.ADD.64.STRONG.GPU desc[UR20][R10.64], R6 ;  /* 0x000000060a00798e */ /* 0x0001e4000c12e514 */
.L_x_182:
[----:B------:R-:W-:Y:S05]  /*2280*/  BSYNC.RECONVERGENT B2 ;  /* 0x0000000000027941 */ /* 0x000fea0003800200 */
.L_x_181:
[----:B------:R-:W-:Y:S04]  /*2290*/  BSSY.RECONVERGENT B2, `(.L_x_183) ;  /* 0x0000009000027945 */ /* 0x000fe80003800200 */
[----:B------:R-:W-:Y:S05]  /*22a0*/  @!P1 BRA `(.L_x_184) ;  /* 0x00000000001c9947 */ /* 0x000fea0003800000 */
[----:B0-----:R-:W0:Y:S01]  /*22b0*/  LDC.64 R6, c[0x0][0x380] ;  /* 0x0000e000ff067b82 */ /* 0x001e220000000a00 */
[----:B------:R-:W-:-:S05]  /*22c0*/  LEA R2, R3, R4, 0x8 ;  /* 0x0000000403027211 */ /* 0x000fca00078e40ff */
[----:B-1----:R-:W-:-:S04]  /*22d0*/  VIADD R11, R2, 0x100 ;  /* 0x00000100020b7836 */ /* 0x002fc80000000000 */
[----:B0-----:R-:W-:-:S04]  /*22e0*/  IMAD.WIDE.U32 R10, R11, 0x8, R6 ;  /* 0x000000080b0a7825 */ /* 0x001fc800078e0006 */
[----:B------:R-:W-:Y:S02]  /*22f0*/  IMAD.MOV.U32 R6, RZ, RZ, R9 ;  /* 0x000000ffff067224 */ /* 0x000fe400078e0009 */
[----:B------:R-:W-:-:S05]  /*2300*/  IMAD.MOV.U32 R7, RZ, RZ, RZ ;  /* 0x000000ffff077224 */ /* 0x000fca00078e00ff */
[----:B------:R4:W-:Y:S02]  /*2310*/  REDG.E.ADD.64.STRONG.GPU desc[UR20][R10.64], R6 ;  /* 0x000000060a00798e */ /* 0x0009e4000c12e514 */
.L_x_184:
[----:B------:R-:W-:Y:S05]  /*2320*/  BSYNC.RECONVERGENT B2 ;  /* 0x0000000000027941 */ /* 0x000fea0003800200 */
.L_x_183:
[----:B------:R-:W-:-:S07]  /*2330*/  VIADD R3, R3, 0x2 ;  /* 0x0000000203037836 */ /* 0x000fce0000000000 */
.L_x_180:
[----:B------:R-:W-:-:S09]  /*2340*/  UISETP.NE.AND UP0, UPT, UR9, URZ, UPT ;  /* 0x000000ff0900728c */ /* 0x000fd2000bf05270 */
[----:B------:R-:W-:Y:S05]  /*2350*/  BRA.U !UP0, `(.L_x_179) ;  /* 0x0000000108287547 */ /* 0x000fea000b800000 */
[----:B------:R-:W-:-:S05]  /*2360*/  IMAD R2, R3, 0x400, R0 ;  /* 0x0000040003027824 */ /* 0x000fca00078e0200 */
[----:B------:R-:W5:Y:S02]  /*2370*/  LDS R9, [R2] ;  /* 0x0000000002097984 */ /* 0x000f640000000800 */
[----:B-----5:R-:W-:-:S13]  /*2380*/  ISETP.NE.AND P0, PT, R9, RZ, PT ;  /* 0x000000ff0900720c */ /* 0x020fda0003f05270 */
[----:B------:R-:W-:Y:S05]  /*2390*/  @!P0 BRA `(.L_x_179) ;  /* 0x0000000000188947 */ /* 0x000fea0003800000 */
[----:B0---4-:R-:W0:Y:S01]  /*23a0*/  LDC.64 R6, c[0x0][0x380] ;  /* 0x0000e000ff067b82 */ /* 0x011e220000000a00 */
[----:B------:R-:W-:-:S04]  /*23b0*/  IMAD R3, R3, 0x100, R4 ;  /* 0x0000010003037824 */ /* 0x000fc800078e0204 */
[----:B0-----:R-:W-:Y:S01]  /*23c0*/  IMAD.WIDE.U32 R2, R3, 0x8, R6 ;  /* 0x0000000803027825 */ /* 0x001fe200078e0006 */
[----:B------:R-:W-:-:S03]  /*23d0*/  MOV R6, R9 ;  /* 0x0000000900067202 */ /* 0x000fc60000000f00 */
[----:B------:R-:W-:-:S05]  /*23e0*/  IMAD.MOV.U32 R7, RZ, RZ, RZ ;  /* 0x000000ffff077224 */ /* 0x000fca00078e00ff */
[----:B------:R0:W-:Y:S02]  /*23f0*/  REDG.E.ADD.64.STRONG.GPU desc[UR20][R2.64], R6 ;  /* 0x000000060200798e */ /* 0x0001e4000c12e514 */
.L_x_179:
[----:B------:R-:W-:Y:S05]  /*2400*/  BSYNC.RECONVERGENT B1 ;  /* 0x0000000000017941 */ /* 0x000fea0003800200 */
.L_x_169:
[----:B------:R-:W-:-:S13]  /*2410*/  ISETP.GT.U32.AND P0, PT, R4, 0x7f, PT ;  /* 0x0000007f0400780c */ /* 0x000fda0003f04070 */
[----:B------:R-:W-:Y:S05]  /*2420*/  @P0 BRA `(.L_x_150) ;  /* 0x0000000800900947 */ /* 0x000fea0003800000 */
[----:B------:R-:W-:Y:S01]  /*2430*/  UISETP.GE.U32.AND UP0, UPT, UR22, 0x7, UPT ;  /* 0x000000071600788c */ /* 0x000fe2000bf06070 */
[----:B0-----:R-:W-:-:S08]  /*2440*/  IMAD.MOV.U32 R3, RZ, RZ, RZ ;  /* 0x000000ffff037224 */ /* 0x001fd000078e00ff */
[----:B------:R-:W-:Y:S05]  /*2450*/  BRA.U !UP0, `(.L_x_185) ;  /* 0x0000000508147547 */ /* 0x000fea000b800000 */
[----:B------:R-:W0:Y:S01]  /*2460*/  LDC.64 R2, c[0x0][0x380] ;  /* 0x0000e000ff027b82 */ /* 0x000e220000000a00 */
[----:B------:R-:W-:-:S07]  /*2470*/  IMAD.MOV.U32 R9, RZ, RZ, RZ ;  /* 0x000000ffff097224 */ /* 0x000fce00078e00ff */
.L_x_202:
[C---:B01--4-:R-:W-:Y:S01]  /*2480*/  IMAD R11, R9.reuse, 0x400, R0 ;  /* 0x00000400090b7824 */ /* 0x053fe200078e0200 */
[----:B------:R-:W-:Y:S01]  /*2490*/  BSSY.RECONVERGENT B1, `(.L_x_186) ;  /* 0x0000011000017945 */ /* 0x000fe20003800200 */
[C---:B--23--:R-:W-:Y:S02]  /*24a0*/  IMAD R7, R9.reuse, 0x100, R4 ;  /* 0x0000010009077824 */ /* 0x04cfe400078e0204 */
[----:B------:R-:W-:Y:S01]  /*24b0*/  VIADD R9, R9, 0x8 ;  /* 0x0000000809097836 */ /* 0x000fe20000000000 */
[----:B---3--:R-:W1:Y:S01]  /*24c0*/  LDS R14, [R11+0x200] ;  /* 0x000200000b0e7984 */ /* 0x008e620000000800 */
[----:B0-----:R-:W-:-:S03]  /*24d0*/  IMAD.WIDE.U32 R6, R7, 0x8, R2 ;  /* 0x0000000807067825 */ /* 0x001fc600078e0002 */
[----:B------:R-:W0:Y:S04]  /*24e0*/  LDS R13, [R11+0x600] ;  /* 0x000600000b0d7984 */ /* 0x000e280000000800 */
[----:B--2---:R2:W3:Y:S04]  /*24f0*/  LDS R17, [R11+0xa00] ;  /* 0x000a00000b117984 */ /* 0x0044e80000000800 */
[----:B------:R2:W4:Y:S04]  /*2500*/  LDS R18, [R11+0xe00] ;  /* 0x000e00000b127984 */ /* 0x0005280000000800 */
[----:B------:R2:W2:Y:S04]  /*2510*/  LDS R19, [R11+0x1200] ;  /* 0x001200000b137984 */ /* 0x0004a80000000800 */
[----:B------:R0:W2:Y:S04]  /*2520*/  LDS R16, [R11+0x1600] ;  /* 0x001600000b107984 */ /* 0x0000a80000000800 */
[----:B------:R0:W2:Y:S04]  /*2530*/  LDS R12, [R11+0x1a00] ;  /* 0x001a00000b0c7984 */ /* 0x0000a80000000800 */
[----:B------:R0:W2:Y:S01]  /*2540*/  LDS R10, [R11+0x1e00] ;  /* 0x001e00000b0a7984 */ /* 0x0000a20000000800 */
[----:B-1----:R-:W-:-:S02]  /*2550*/  ISETP.NE.AND P0, PT, R14, RZ, PT ;  /* 0x000000ff0e00720c */ /* 0x002fc40003f05270 */
[----:B0-----:R-:W-:-:S11]  /*2560*/  ISETP.NE.AND P1, PT, R13, RZ, PT ;  /* 0x000000ff0d00720c */ /* 0x001fd60003f25270 */
[----:B---34-:R-:W-:Y:S05]  /*2570*/  @!P0 BRA `(.L_x_187) ;  /* 0x0000000000088947 */ /* 0x018fea0003800000 */
[----:B------:R-:W-:-:S05]  /*2580*/  HFMA2 R15, -RZ, RZ, 0, 0 ;  /* 0x00000000ff0f7431 */ /* 0x000fca00000001ff */
[----:B------:R0:W-:Y:S02]  /*2590*/  REDG.E.ADD.64.STRONG.GPU desc[UR20][R6.64+0x400], R14 ;  /* 0x0004000e0600798e */ /* 0x0001e4000c12e514 */
.L_x_187:
[----:B------:R-:W-:Y:S05]  /*25a0*/  BSYNC.RECONVERGENT B1 ;  /* 0x0000000000017941 */ /* 0x000fea0003800200 */
.L_x_186:
[----:B------:R-:W-:Y:S04]  /*25b0*/  BSSY.RECONVERGENT B1, `(.L_x_188) ;  /* 0x0000005000017945 */ /* 0x000fe80003800200 */
[----:B------:R-:W-:Y:S05]  /*25c0*/  @!P1 BRA `(.L_x_189) ;  /* 0x00000000000c9947 */ /* 0x000fea0003800000 */
[----:B0-----:R-:W-:Y:S02]  /*25d0*/  IMAD.MOV.U32 R14, RZ, RZ, R13 ;  /* 0x000000ffff0e7224 */ /* 0x001fe400078e000d */
[----:B------:R-:W-:-:S05]  /*25e0*/  IMAD.MOV.U32 R15, RZ, RZ, RZ ;  /* 0x000000ffff0f7224 */ /* 0x000fca00078e00ff */
[----:B------:R1:W-:Y:S02]  /*25f0*/  REDG.E.ADD.64.STRONG.GPU desc[UR20][R6.64+0xc00], R14 ;  /* 0x000c000e0600798e */ /* 0x0003e4000c12e514 */
.L_x_189:
[----:B------:R-:W-:Y:S05]  /*2600*/  BSYNC.RECONVERGENT B1 ;  /* 0x0000000000017941 */ /* 0x000fea0003800200 */
.L_x_188:
[----:B------:R-:W-:Y:S01]  /*2610*/  ISETP.NE.AND P6, PT, R17, RZ, PT ;  /* 0x000000ff1100720c */ /* 0x000fe20003fc5270 */
[----:B------:R-:W-:Y:S01]  /*2620*/  BSSY.RECONVERGENT B1, `(.L_x_190) ;  /* 0x000000b000017945 */ /* 0x000fe20003800200 */
[----:B------:R-:W-:Y:S02]  /*2630*/  ISETP.NE.AND P0, PT, R9, UR27, PT ;  /* 0x0000001b09007c0c */ /* 0x000fe4000bf05270 */
[----:B------:R-:W-:Y:S02]  /*2640*/  ISETP.NE.AND P1, PT, R18, RZ, PT ;  /* 0x000000ff1200720c */ /* 0x000fe40003f25270 */
[----:B--2---:R-:W-:Y:S02]  /*2650*/  ISETP.NE.AND P2, PT, R19, RZ, PT ;  /* 0x000000ff1300720c */ /* 0x004fe40003f45270 */
[----:B------:R-:W-:Y:S02]  /*2660*/  ISETP.NE.AND P3, PT, R16, RZ, PT ;  /* 0x000000ff1000720c */ /* 0x000fe40003f65270 */
[----:B------:R-:W-:-:S02]  /*2670*/  ISETP.NE.AND P4, PT, R12, RZ, PT ;  /* 0x000000ff0c00720c */ /* 0x000fc40003f85270 */
[----:B------:R-:W-:Y:S01]  /*2680*/  ISETP.NE.AND P5, PT, R10, RZ, PT ;  /* 0x000000ff0a00720c */ /* 0x000fe20003fa5270 */
[----:B------:R-:W-:-:S12]  /*2690*/  @!P6 BRA `(.L_x_191) ;  /* 0x00000000000ce947 */ /* 0x000fd80003800000 */
[----:B01----:R-:W-:Y:S02]  /*26a0*/  IMAD.MOV.U32 R14, RZ, RZ, R17 ;  /* 0x000000ffff0e7224 */ /* 0x003fe400078e0011 */
[----:B------:R-:W-:-:S05]  /*26b0*/  IMAD.MOV.U32 R15, RZ, RZ, RZ ;  /* 0x000000ffff0f7224 */ /* 0x000fca00078e00ff */
[----:B------:R2:W-:Y:S02]  /*26c0*/  REDG.E.ADD.64.STRONG.GPU desc[UR20][R6.64+0x1400], R14 ;  /* 0x0014000e0600798e */ /* 0x0005e4000c12e514 */
.L_x_191:
[----:B------:R-:W-:Y:S05]  /*26d0*/  BSYNC.RECONVERGENT B1 ;  /* 0x0000000000017941 */ /* 0x000fea0003800200 */
.L_x_190:
[----:B------:R-:W-:Y:S04]  /*26e0*/  BSSY.RECONVERGENT B1, `(.L_x_192) ;  /* 0x0000005000017945 */ /* 0x000fe80003800200 */
[----:B------:R-:W-:Y:S05]  /*26f0*/  @!P1 BRA `(.L_x_193) ;  /* 0x00000000000c9947 */ /* 0x000fea0003800000 */
[----:B012---:R-:W-:Y:S02]  /*2700*/  IMAD.MOV.U32 R14, RZ, RZ, R18 ;  /* 0x000000ffff0e7224 */ /* 0x007fe400078e0012 */
[----:B------:R-:W-:-:S05]  /*2710*/  IMAD.MOV.U32 R15, RZ, RZ, RZ ;  /* 0x000000ffff0f7224 */ /* 0x000fca00078e00ff */
[----:B------:R3:W-:Y:S02]  /*2720*/  REDG.E.ADD.64.STRONG.GPU desc[UR20][R6.64+0x1c00], R14 ;  /* 0x001c000e0600798e */ /* 0x0007e4000c12e514 */
.L_x_193:
[----:B------:R-:W-:Y:S05]  /*2730*/  BSYNC.RECONVERGENT B1 ;  /* 0x0000000000017941 */ /* 0x000fea0003800200 */
.L_x_192:
[----:B------:R-:W-:Y:S04]  /*2740*/  BSSY.RECONVERGENT B1, `(.L_x_194) ;  /* 0x0000005000017945 */ /* 0x000fe80003800200 */
[----:B------:R-:W-:Y:S05]  /*2750*/  @!P2 BRA `(.L_x_195) ;  /* 0x00000000000ca947 */ /* 0x000fea0003800000 */
[----:B0123--:R-:W-:Y:S01]  /*2760*/  MOV R14, R19 ;  /* 0x00000013000e7202 */ /* 0x00ffe20000000f00 */
[----:B------:R-:W-:-:S05]  /*2770*/  IMAD.MOV.U32 R15, RZ, RZ, RZ ;  /* 0x000000ffff0f7224 */ /* 0x000fca00078e00ff */
[----:B------:R4:W-:Y:S02]  /*2780*/  REDG.E.ADD.64.STRONG.GPU desc[UR20][R6.64+0x2400], R14 ;  /* 0x0024000e0600798e */ /* 0x0009e4000c12e514 */
.L_x_195:
[----:B------:R-:W-:Y:S05]  /*2790*/  BSYNC.RECONVERGENT B1 ;  /* 0x0000000000017941 */ /* 0x000fea0003800200 */
.L_x_194:
[----:B------:R-:W-:Y:S04]  /*27a0*/  BSSY.RECONVERGENT B1, `(.L_x_196) ;  /* 0x0000004000017945 */ /* 0x000fe80003800200 */
[----:B------:R-:W-:Y:S05]  /*27b0*/  @!P3 BRA `(.L_x_197) ;  /* 0x000000000008b947 */ /* 0x000fea0003800000 */
[----:B------:R-:W-:-:S05]  /*27c0*/  IMAD.MOV.U32 R17, RZ, RZ, RZ ;  /* 0x000000ffff117224 */ /* 0x000fca00078e00ff */
[----:B------:R0:W-:Y:S02]  /*27d0*/  REDG.E.ADD.64.STRONG.GPU desc[UR20][R6.64+0x2c00], R16 ;  /* 0x002c00100600798e */ /* 0x0001e4000c12e514 */
.L_x_197:
[----:B------:R-:W-:Y:S05]  /*27e0*/  BSYNC.RECONVERGENT B1 ;  /* 0x0000000000017941 */ /* 0x000fea0003800200 */
.L_x_196:
[----:B------:R-:W-:Y:S04]  /*27f0*/  BSSY.RECONVERGENT B1, `(.L_x_198) ;  /* 0x0000004000017945 */ /* 0x000fe80003800200 */
[----:B------:R-:W-:Y:S05]  /*2800*/  @!P4 BRA `(.L_x_199) ;  /* 0x000000000008c947 */ /* 0x000fea0003800000 */
[----:B------:R-:W-:-:S05]  /*2810*/  IMAD.MOV.U32 R13, RZ, RZ, RZ ;  /* 0x000000ffff0d7224 */ /* 0x000fca00078e00ff */
[----:B------:R0:W-:Y:S02]  /*2820*/  REDG.E.ADD.64.STRONG.GPU desc[UR20][R6.64+0x3400], R12 ;  /* 0x0034000c0600798e */ /* 0x0001e4000c12e514 */
.L_x_199:
[----:B------:R-:W-:Y:S05]  /*2830*/  BSYNC.RECONVERGENT B1 ;  /* 0x0000000000017941 */ /* 0x000fea0003800200 */
.L_x_198:
[----:B------:R-:W-:Y:S04]  /*2840*/  BSSY.RECONVERGENT B1, `(.L_x_200) ;  /* 0x0000004000017945 */ /* 0x000fe80003800200 */
[----:B------:R-:W-:Y:S05]  /*2850*/  @!P5 BRA `(.L_x_201) ;  /* 0x000000000008d947 */ /* 0x000fea0003800000 */
[----:B------:R-:W-:-:S05]  /*2860*/  IMAD.MOV.U32 R11, RZ, RZ, RZ ;  /* 0x000000ffff0b7224 */ /* 0x000fca00078e00ff */
[----:B------:R0:W-:Y:S02]  /*2870*/  REDG.E.ADD.64.STRONG.GPU desc[UR20][R6.64+0x3c00], R10 ;  /* 0x003c000a0600798e */ /* 0x0001e4000c12e514 */
.L_x_201:
[----:B------:R-:W-:Y:S05]  /*2880*/  BSYNC.RECONVERGENT B1 ;  /* 0x0000000000017941 */ /* 0x000fea0003800200 */
.L_x_200:
[----:B------:R-:W-:Y:S05]  /*2890*/  @P0 BRA `(.L_x_202) ;  /* 0xfffffff800f80947 */ /* 0x000fea000383ffff */
[----:B------:R-:W-:-:S07]  /*28a0*/  IMAD.U32 R3, RZ, RZ, UR27 ;  /* 0x0000001bff037e24 */ /* 0x000fce000f8e00ff */
.L_x_185:
[----:B------:R-:W-:-:S09]  /*28b0*/  UISETP.NE.AND UP0, UPT, UR24, URZ, UPT ;  /* 0x000000ff1800728c */ /* 0x000fd2000bf05270 */
[----:B------:R-:W-:Y:S05]  /*28c0*/  BRA.U !UP0, `(.L_x_150) ;  /* 0x0000000508687547 */ /* 0x000fea000b800000 */
[----:B------:R-:W-:-:S13]  /*28d0*/  ISETP.GE.U32.AND P0, PT, R8, 0x3, PT ;  /* 0x000000030800780c */ /* 0x000fda0003f06070 */
[----:B------:R-:W-:Y:S05]  /*28e0*/  @!P0 BRA `(.L_x_203) ;  /* 0x0000000000bc8947 */ /* 0x000fea0003800000 */
[----:B01234-:R-:W-:Y:S01]  /*28f0*/  IMAD R7, R3, 0x400, R0 ;  /* 0x0000040003077824 */ /* 0x01ffe200078e0200 */
[----:B------:R-:W-:Y:S04]  /*2900*/  BSSY.RECONVERGENT B1, `(.L_x_204) ;  /* 0x000000f000017945 */ /* 0x000fe80003800200 */
[----:B------:R-:W0:Y:S04]  /*2910*/  LDS R10, [R7+0x200] ;  /* 0x00020000070a7984 */ /* 0x000e280000000800 */
[----:B------:R-:W1:Y:S04]  /*2920*/  LDS R12, [R7+0x600] ;  /* 0x00060000070c7984 */ /* 0x000e680000000800 */
[----:B------:R-:W2:Y:S04]  /*2930*/  LDS R6, [R7+0xa00] ;  /* 0x000a000007067984 */ /* 0x000ea80000000800 */
[----:B------:R-:W3:Y:S01]  /*2940*/  LDS R2, [R7+0xe00] ;  /* 0x000e000007027984 */ /* 0x000ee20000000800 */
[----:B0-----:R-:W-:-:S02]  /*2950*/  ISETP.NE.AND P0, PT, R10, RZ, PT ;  /* 0x000000ff0a00720c */ /* 0x001fc40003f05270 */
[----:B-1----:R-:W-:Y:S02]  /*2960*/  ISETP.NE.AND P1, PT, R12, RZ, PT ;  /* 0x000000ff0c00720c */ /* 0x002fe40003f25270 */
[----:B--2---:R-:W-:Y:S02]  /*2970*/  ISETP.NE.AND P2, PT, R6, RZ, PT ;  /* 0x000000ff0600720c */ /* 0x004fe40003f45270 */
[----:B---3--:R-:W-:-:S07]  /*2980*/  ISETP.NE.AND P3, PT, R2, RZ, PT ;  /* 0x000000ff0200720c */ /* 0x008fce0003f65270 */
[----:B------:R-:W-:Y:S06]  /*2990*/  @!P0 BRA `(.L_x_205) ;  /* 0x0000000000148947 */ /* 0x000fec0003800000 */
[----:B------:R-:W0:Y:S01]  /*29a0*/  LDC.64 R8, c[0x0][0x380] ;  /* 0x0000e000ff087b82 */ /* 0x000e220000000a00 */
[----:B------:R-:W-:Y:S01]  /*29b0*/  LEA R7, R3, R4, 0x8 ;  /* 0x0000000403077211 */ /* 0x000fe200078e40ff */
[----:B------:R-:W-:-:S04]  /*29c0*/  IMAD.MOV.U32 R11, RZ, RZ, RZ ;  /* 0x000000ffff0b7224 */ /* 0x000fc800078e00ff */
[----:B0-----:R-:W-:-:S05]  /*29d0*/  IMAD.WIDE.U32 R8, R7, 0x8, R8 ;  /* 0x0000000807087825 */ /* 0x001fca00078e0008 */
[----:B------:R0:W-:Y:S02]  /*29e0*/  REDG.E.ADD.64.STRONG.GPU desc[UR20][R8.64+0x400], R10 ;  /* 0x0004000a0800798e */ /* 0x0001e4000c12e514 */
.L_x_205:
[----:B------:R-:W-:Y:S05]  /*29f0*/  BSYNC.RECONVERGENT B1 ;  /* 0x0000000000017941 */ /* 0x000fea0003800200 */
.L_x_204:
[----:B------:R-:W-:Y:S04]  /*2a00*/  BSSY.RECONVERGENT B1, `(.L_x_206) ;  /* 0x0000009000017945 */ /* 0x000fe80003800200 */
[----:B------:R-:W-:Y:S05]  /*2a10*/  @!P1 BRA `(.L_x_207) ;  /* 0x00000000001c9947 */ /* 0x000fea0003800000 */
[----:B0-----:R-:W0:Y:S01]  /*2a20*/  LDC.64 R8, c[0x0][0x380] ;  /* 0x0000e000ff087b82 */ /* 0x001e220000000a00 */
[----:B------:R-:W-:Y:S02]  /*2a30*/  IMAD R7, R3, 0x100, R4 ;  /* 0x0000010003077824 */ /* 0x000fe400078e0204 */
[----:B------:R-:W-:Y:S02]  /*2a40*/  IMAD.MOV.U32 R10, RZ, RZ, R12 ;  /* 0x000000ffff0a7224 */ /* 0x000fe400078e000c */
[----:B------:R-:W-:Y:S02]  /*2a50*/  VIADD R7, R7, 0x100 ;  /* 0x0000010007077836 */ /* 0x000fe40000000000 */
[----:B------:R-:W-:Y:S02]  /*2a60*/  IMAD.MOV.U32 R11, RZ, RZ, RZ ;  /* 0x000000ffff0b7224 */ /* 0x000fe400078e00ff */
[----:B0-----:R-:W-:-:S05]  /*2a70*/  IMAD.WIDE.U32 R8, R7, 0x8, R8 ;  /* 0x0000000807087825 */ /* 0x001fca00078e0008 */
[----:B------:R1:W-:Y:S02]  /*2a80*/  REDG.E.ADD.64.STRONG.GPU desc[UR20][R8.64+0x400], R10 ;  /* 0x0004000a0800798e */ /* 0x0003e4000c12e514 */
.L_x_207:
[----:B------:R-:W-:Y:S05]  /*2a90*/  BSYNC.RECONVERGENT B1 ;  /* 0x0000000000017941 */ /* 0x000fea0003800200 */
.L_x_206:
[----:B------:R-:W-:Y:S04]  /*2aa0*/  BSSY.RECONVERGENT B1, `(.L_x_208) ;  /* 0x0000008000017945 */ /* 0x000fe80003800200 */
[----:B------:R-:W-:Y:S05]  /*2ab0*/  @!P2 BRA `(.L_x_209) ;  /* 0x000000000018a947 */ /* 0x000fea0003800000 */
[----:B01----:R-:W0:Y:S01]  /*2ac0*/  LDC.64 R8, c[0x0][0x380] ;  /* 0x0000e000ff087b82 */ /* 0x003e220000000a00 */
[----:B------:R-:W-:-:S05]  /*2ad0*/  IMAD R7, R3, 0x100, R4 ;  /* 0x0000010003077824 */ /* 0x000fca00078e0204 */
[----:B------:R-:W-:-:S05]  /*2ae0*/  IADD3 R7, PT, PT, R7, 0x200, RZ ;  /* 0x0000020007077810 */ /* 0x000fca0007ffe0ff */
[----:B0-----:R-:W-:-:S04]  /*2af0*/  IMAD.WIDE.U32 R8, R7, 0x8, R8 ;  /* 0x0000000807087825 */ /* 0x001fc800078e0008 */
[----:B------:R-:W-:-:S05]  /*2b00*/  IMAD.MOV.U32 R7, RZ, RZ, RZ ;  /* 0x000000ffff077224 */ /* 0x000fca00078e00ff */
[----:B------:R2:W-:Y:S02]  /*2b10*/  REDG.E.ADD.64.STRONG.GPU desc[UR20][R8.64+0x400], R6 ;  /* 0x000400060800798e */ /* 0x0005e4000c12e514 */
.L_x_209:
[----:B------:R-:W-:Y:S05]  /*2b20*/  BSYNC.RECONVERGENT B1 ;  /* 0x0000000000017941 */ /* 0x000fea0003800200 */
.L_x_208:
[----:B------:R-:W-:Y:S04]  /*2b30*/  BSSY.RECONVERGENT B1, `(.L_x_210) ;  /* 0x0000009000017945 */ /* 0x000fe80003800200 */
[----:B------:R-:W-:Y:S05]  /*2b40*/  @!P3 BRA `(.L_x_211) ;  /* 0x00000000001cb947 */ /* 0x000fea0003800000 */
[----:B--2---:R-:W2:Y:S01]  /*2b50*/  LDC.64 R6, c[0x0][0x380] ;  /* 0x0000e000ff067b82 */ /* 0x004ea20000000a00 */
[----:B01----:R-:W-:Y:S02]  /*2b60*/  IMAD R9, R3, 0x100, R4 ;  /* 0x0000010003097824 */ /* 0x003fe400078e0204 */
[----:B------:R-:W-:Y:S02]  /*2b70*/  IMAD.MOV.U32 R8, RZ, RZ, R2 ;  /* 0x000000ffff087224 */ /* 0x000fe400078e0002 */
[----:B------:R-:W-:-:S04]  /*2b80*/  VIADD R9, R9, 0x300 ;  /* 0x0000030009097836 */ /* 0x000fc80000000000 */
[----:B--2---:R-:W-:-:S04]  /*2b90*/  IMAD.WIDE.U32 R6, R9, 0x8, R6 ;  /* 0x0000000809067825 */ /* 0x004fc800078e0006 */
[----:B------:R-:W-:-:S05]  /*2ba0*/  IMAD.MOV.U32 R9, RZ, RZ, RZ ;  /* 0x000000ffff097224 */ /* 0x000fca00078e00ff */
[----:B------:R3:W-:Y:S02]  /*2bb0*/  REDG.E.ADD.64.STRONG.GPU desc[UR20][R6.64+0x400], R8 ;  /* 0x000400080600798e */ /* 0x0007e4000c12e514 */
.L_x_211:
[----:B------:R-:W-:Y:S05]  /*2bc0*/  BSYNC.RECONVERGENT B1 ;  /* 0x0000000000017941 */ /* 0x000fea0003800200 */
.L_x_210:
[----:B------:R-:W-:-:S07]  /*2bd0*/  VIADD R3, R3, 0x4 ;  /* 0x0000000403037836 */ /* 0x000fce0000000000 */
.L_x_203:
[----:B------:R-:W-:-:S09]  /*2be0*/  UISETP.NE.AND UP0, UPT, UR25, URZ, UPT ;  /* 0x000000ff1900728c */ /* 0x000fd2000bf05270 */
[----:B------:R-:W-:Y:S05]  /*2bf0*/  BRA.U !UP0, `(.L_x_150) ;  /* 0x00000001089c7547 */ /* 0x000fea000b800000 */
[----:B------:R-:W-:-:S13]  /*2c00*/  ISETP.NE.AND P0, PT, R5, RZ, PT ;  /* 0x000000ff0500720c */ /* 0x000fda0003f05270 */
[----:B------:R-:W-:Y:S05]  /*2c10*/  @!P0 BRA `(.L_x_212) ;  /* 0x0000000000648947 */ /* 0x000fea0003800000 */
[----:B01234-:R-:W-:Y:S01]  /*2c20*/  LEA R6, R3, R0, 0xa ;  /* 0x0000000003067211 */ /* 0x01ffe200078e50ff */
[----:B------:R-:W-:Y:S04]  /*2c30*/  BSSY.RECONVERGENT B1, `(.L_x_213) ;  /* 0x000000c000017945 */ /* 0x000fe80003800200 */
[----:B------:R-:W0:Y:S04]  /*2c40*/  LDS R2, [R6+0x200] ;  /* 0x0002000006027984 */ /* 0x000e280000000800 */
[----:B------:R-:W1:Y:S01]  /*2c50*/  LDS R5, [R6+0x600] ;  /* 0x0006000006057984 */ /* 0x000e620000000800 */
[----:B0-----:R-:W-:-:S02]  /*2c60*/  ISETP.NE.AND P0, PT, R2, RZ, PT ;  /* 0x000000ff0200720c */ /* 0x001fc40003f05270 */
[----:B-1----:R-:W-:-:S11]  /*2c70*/  ISETP.NE.AND P1, PT, R5, RZ, PT ;  /* 0x000000ff0500720c */ /* 0x002fd60003f25270 */
[----:B------:R-:W-:Y:S05]  /*2c80*/  @!P0 BRA `(.L_x_214) ;  /* 0x0000000000188947 */ /* 0x000fea0003800000 */
[----:B------:R-:W0:Y:S01]  /*2c90*/  LDC.64 R6, c[0x0][0x380] ;  /* 0x0000e000ff067b82 */ /* 0x000e220000000a00 */
[----:B------:R-:W-:-:S04]  /*2ca0*/  IMAD R9, R3, 0x100, R4 ;  /* 0x0000010003097824 */ /* 0x000fc800078e0204 */
[----:B0-----:R-:W-:-:S04]  /*2cb0*/  IMAD.WIDE.U32 R8, R9, 0x8, R6 ;  /* 0x0000000809087825 */ /* 0x001fc800078e0006 */
[----:B------:R-:W-:Y:S02]  /*2cc0*/  IMAD.MOV.U32 R6, RZ, RZ, R2 ;  /* 0x000000ffff067224 */ /* 0x000fe400078e0002 */
[----:B------:R-:W-:-:S05]  /*2cd0*/  IMAD.MOV.U32 R7, RZ, RZ, RZ ;  /* 0x000000ffff077224 */ /* 0x000fca00078e00ff */
[----:B------:R0:W-:Y:S02]  /*2ce0*/  REDG.E.ADD.64.STRONG.GPU desc[UR20][R8.64+0x400], R6 ;  /* 0x000400060800798e */ /* 0x0001e4000c12e514 */
.L_x_214:
[----:B------:R-:W-:Y:S05]  /*2cf0*/  BSYNC.RECONVERGENT B1 ;  /* 0x0000000000017941 */ /* 0x000fea0003800200 */
.L_x_213:
[----:B------:R-:W-:Y:S04]  /*2d00*/  BSSY.RECONVERGENT B1, `(.L_x_215) ;  /* 0x0000009000017945 */ /* 0x000fe80003800200 */
[----:B------:R-:W-:Y:S05]  /*2d10*/  @!P1 BRA `(.L_x_216) ;  /* 0x00000000001c9947 */ /* 0x000fea0003800000 */
[----:B0-----:R-:W0:Y:S01]  /*2d20*/  LDC.64 R6, c[0x0][0x380] ;  /* 0x0000e000ff067b82 */ /* 0x001e220000000a00 */
[----:B------:R-:W-:-:S04]  /*2d30*/  IMAD R2, R3, 0x100, R4 ;  /* 0x0000010003027824 */ /* 0x000fc800078e0204 */
[----:B------:R-:W-:-:S04]  /*2d40*/  VIADD R9, R2, 0x100 ;  /* 0x0000010002097836 */ /* 0x000fc80000000000 */
[----:B0-----:R-:W-:-:S04]  /*2d50*/  IMAD.WIDE.U32 R8, R9, 0x8, R6 ;  /* 0x0000000809087825 */ /* 0x001fc800078e0006 */
[----:B------:R-:W-:Y:S02]  /*2d60*/  HFMA2 R7, -RZ, RZ, 0, 0 ;  /* 0x00000000ff077431 */ /* 0x000fe400000001ff */
[----:B------:R-:W-:-:S05]  /*2d70*/  IMAD.MOV.U32 R6, RZ, RZ, R5 ;  /* 0x000000ffff067224 */ /* 0x000fca00078e0005 */
[----:B------:R1:W-:Y:S02]  /*2d80*/  REDG.E.ADD.64.STRONG.GPU desc[UR20][R8.64+0x400], R6 ;  /* 0x000400060800798e */ /* 0x0003e4000c12e514 */
.L_x_216:
[----:B------:R-:W-:Y:S05]  /*2d90*/  BSYNC.RECONVERGENT B1 ;  /* 0x0000000000017941 */ /* 0x000fea0003800200 */
.L_x_215:
[----:B------:R-:W-:-:S07]  /*2da0*/  VIADD R3, R3, 0x2 ;  /* 0x0000000203037836 */ /* 0x000fce0000000000 */
.L_x_212:
[----:B------:R-:W-:-:S09]  /*2db0*/  UISETP.NE.AND UP0, UPT, UR9, URZ, UPT ;  /* 0x000000ff0900728c */ /* 0x000fd2000bf05270 */
[----:B------:R-:W-:Y:S05]  /*2dc0*/  BRA.U !UP0, `(.L_x_150) ;  /* 0x0000000108287547 */ /* 0x000fea000b800000 */
[----:B------:R-:W-:-:S05]  /*2dd0*/  IMAD R2, R3, 0x400, R0 ;  /* 0x0000040003027824 */ /* 0x000fca00078e0200 */
[----:B------:R-:W5:Y:S02]  /*2de0*/  LDS R5, [R2+0x200] ;  /* 0x0002000002057984 */ /* 0x000f640000000800 */
[----:B-----5:R-:W-:-:S13]  /*2df0*/  ISETP.NE.AND P0, PT, R5, RZ, PT ;  /* 0x000000ff0500720c */ /* 0x020fda0003f05270 */
[----:B------:R-:W-:Y:S05]  /*2e00*/  @!P0 BRA `(.L_x_150) ;  /* 0x0000000000188947 */ /* 0x000fea0003800000 */
[----:B01234-:R-:W0:Y:S01]  /*2e10*/  LDC.64 R6, c[0x0][0x380] ;  /* 0x0000e000ff067b82 */ /* 0x01fe220000000a00 */
[----:B------:R-:W-:-:S04]  /*2e20*/  IMAD R3, R3, 0x100, R4 ;  /* 0x0000010003037824 */ /* 0x000fc800078e0204 */
[----:B0-----:R-:W-:-:S04]  /*2e30*/  IMAD.WIDE.U32 R2, R3, 0x8, R6 ;  /* 0x0000000803027825 */ /* 0x001fc800078e0006 */
[----:B------:R-:W-:Y:S02]  /*2e40*/  IMAD.MOV.U32 R6, RZ, RZ, R5 ;  /* 0x000000ffff067224 */ /* 0x000fe400078e0005 */
[----:B------:R-:W-:-:S05]  /*2e50*/  IMAD.MOV.U32 R7, RZ, RZ, RZ ;  /* 0x000000ffff077224 */ /* 0x000fca00078e00ff */
[----:B------:R0:W-:Y:S02]  /*2e60*/  REDG.E.ADD.64.STRONG.GPU desc[UR20][R2.64+0x400], R6 ;  /* 0x000400060200798e */ /* 0x0001e4000c12e514 */
.L_x_150:
[----:B------:R-:W-:Y:S05]  /*2e70*/  BSYNC.RECONVERGENT B0 ;  /* 0x0000000000007941 */ /* 0x000fea0003800200 */
.L_x_149:
[----:B------:R-:W-:Y:S01]  /*2e80*/  BAR.SYNC.DEFER_BLOCKING 0x0 ;  /* 0x0000000000007b1d */ /* 0x000fe20000010000 */
[----:B------:R-:W-:-:S04]  /*2e90*/  UIADD3 UR6, UP0, UPT, UR6, 0x1, URZ ;  /* 0x0000000106067890 */ /* 0x000fc8000ff1e0ff */
[----:B------:R-:W-:Y:S02]  /*2ea0*/  UIADD3.X UR7, UPT, UPT, URZ, UR7, URZ, UP0, !UPT ;  /* 0x00000007ff077290 */ /* 0x000fe400087fe4ff */
[----:B------:R-:W-:-:S04]  /*2eb0*/  UISETP.NE.U32.AND UP0, UPT, UR6, UR11, UPT ;  /* 0x0000000b0600728c */ /* 0x000fc8000bf05070 */
[----:B------:R-:W-:-:S09]  /*2ec0*/  UISETP.NE.AND.EX UP0, UPT, UR7, UR12, UPT, UP0 ;  /* 0x0000000c0700728c */ /* 0x000fd2000bf05300 */
[----:B------:R-:W-:Y:S05]  /*2ed0*/  BRA.U UP0, `(.L_x_217) ;  /* 0xffffffd100f07547 */ /* 0x000fea000b83ffff */
[----:B------:R-:W-:Y:S05]  /*2ee0*/  EXIT ;  /* 0x000000000000794d */ /* 0x000fea0003800000 */
.L_x_218:
        /* <DEDUP_REMOVED lines=9> */
.L_x_462:


//--------------------- .text._ZN3cub18CUB_300001_SM_10006detail10radix_sort31DeviceRadixSortSingleTileKernelINS1_5radix10policy_hubIiNS0_8NullTypeEyE10Policy1000ELNS0_9SortOrderE0EiS6_yNS1_21identity_decomposer_tEEEvPKT1_PSB_PKT2_PSF_T3_iiT4_ --------------------------
	.section	.text._ZN3cub18CUB_300001_SM_10006detail10radix_sort31DeviceRadixSortSingleTileKernelINS1_5radix10policy_hubIiNS0_8NullTypeEyE10Policy1000ELNS0_9SortOrderE0EiS6_yNS1_21identity_decomposer_tEEEvPKT1_PSB_PKT2_PSF_T3_iiT4_,"ax",@progbits
	.align	128
        .global         _ZN3cub18CUB_300001_SM_10006detail10radix_sort31DeviceRadixSortSingleTileKernelINS1_5radix10policy_hubIiNS0_8NullTypeEyE10Policy1000ELNS0_9SortOrderE0EiS6_yNS1_21identity_decomposer_tEEEvPKT1_PSB_PKT2_PSF_T3_iiT4_
        .type           _ZN3cub18CUB_300001_SM_10006detail10radix_sort31DeviceRadixSortSingleTileKernelINS1_5radix10policy_hubIiNS0_8NullTypeEyE10Policy1000ELNS0_9SortOrderE0EiS6_yNS1_21identity_decomposer_tEEEvPKT1_PSB_PKT2_PSF_T3_iiT4_,@function
        .size           _ZN3cub18CUB_300001_SM_10006detail10radix_sort31DeviceRadixSortSingleTileKernelINS1_5radix10policy_hubIiNS0_8NullTypeEyE10Policy1000ELNS0_9SortOrderE0EiS6_yNS1_21identity_decomposer_tEEEvPKT1_PSB_PKT2_PSF_T3_iiT4_,(.L_x_463 - _ZN3cub18CUB_300001_SM_10006detail10radix_sort31DeviceRadixSortSingleTileKernelINS1_5radix10policy_hubIiNS0_8NullTypeEyE10Policy1000ELNS0_9SortOrderE0EiS6_yNS1_21identity_decomposer_tEEEvPKT1_PSB_PKT2_PSF_T3_iiT4_)
        .other          _ZN3cub18CUB_300001_SM_10006detail10radix_sort31DeviceRadixSortSingleTileKernelINS1_5radix10policy_hubIiNS0_8NullTypeEyE10Policy1000ELNS0_9SortOrderE0EiS6_yNS1_21identity_decomposer_tEEEvPKT1_PSB_PKT2_PSF_T3_iiT4_,@"STO_CUDA_ENTRY STV_DEFAULT"
_ZN3cub18CUB_300001_SM_10006detail10radix_sort31DeviceRadixSortSingleTileKernelINS1_5radix10policy_hubIiNS0_8NullTypeEyE10Policy1000ELNS0_9SortOrderE0EiS6_yNS1_21identity_decomposer_tEEEvPKT1_PSB_PKT2_PSF_T3_iiT4_:
.text._ZN3cub18CUB_300001_SM_10006detail10radix_sort31DeviceRadixSortSingleTileKernelINS1_5radix10policy_hubIiNS0_8NullTypeEyE10Policy1000ELNS0_9SortOrderE0EiS6_yNS1_21identity_decomposer_tEEEvPKT1_PSB_PKT2_PSF_T3_iiT4_:
[----:B------:R-:W-:Y:S01]  /*0000*/  LDC R1, c[0x0][0x37c] ;  /* 0x0000df00ff017b82 */ /* 0x000fe20000000800 */
[----:B------:R-:W0:Y:S01]  /*0010*/  S2R R0, SR_TID.X ;  /* 0x0000000000007919 */ /* 0x000e220000002100 */
[----:B------:R-:W1:Y:S06]  /*0020*/  LDCU UR4, c[0x0][0x3a0] ;  /* 0x00007400ff0477ac */ /* 0x000e6c0008000800 */
[----:B------:R-:W2:Y:S01]  /*0030*/  LDC.64 R4, c[0x0][0x380] ;  /* 0x0000e000ff047b82 */ /* 0x000ea20000000a00 */
[----:B------:R-:W3:Y:S01]  /*0040*/  LDCU.64 UR8, c[0x0][0x358] ;  /* 0x00006b00ff0877ac */ /* 0x000ee20008000a00 */
[----:B------:R-:W-:-:S02]  /*0050*/  IMAD.MOV.U32 R13, RZ, RZ, -0x1 ;  /* 0xffffffffff0d7424 */ /* 0x000fc400078e00ff */
[----:B------:R-:W-:Y:S02]  /*0060*/  IMAD.MOV.U32 R14, RZ, RZ, -0x1 ;  /* 0xffffffffff0e7424 */ /* 0x000fe400078e00ff */
[----:B------:R-:W-:Y:S02]  /*0070*/  IMAD.MOV.U32 R20, RZ, RZ, -0x1 ;  /* 0xffffffffff147424 */ /* 0x000fe400078e00ff */
[----:B------:R-:W-:Y:S01]  /*0080*/  IMAD.MOV.U32 R21, RZ, RZ, -0x1 ;  /* 0xffffffffff157424 */ /* 0x000fe200078e00ff */
[----:B------:R-:W4:Y:S01]  /*0090*/  S2UR UR6, SR_CgaCtaId ;  /* 0x00000000000679c3 */ /* 0x000f220000008800 */
[----:B------:R-:W2:Y:S01]  /*00a0*/  S2R R23, SR_LANEID ;  /* 0x0000000000177919 */ /* 0x000ea20000000000 */
[----:B------:R-:W-:Y:S01]  /*00b0*/  IMAD.MOV.U32 R25, RZ, RZ, -0x1 ;  /* 0xffffffffff197424 */ /* 0x000fe200078e00ff */
[----:B------:R-:W1:Y:S01]  /*00c0*/  LDCU UR10, c[0x0][0x3ac] ;  /* 0x00007580ff0a77ac */ /* 0x000e620008000800 */
[----:B0-----:R-:W-:-:S04]  /*00d0*/  IMAD R7, R0, 0x13, RZ ;  /* 0x0000001300077824 */ /* 0x001fc800078e02ff */
[C---:B------:R-:W-:Y:S01]  /*00e0*/  VIADD R2, R7.reuse, 0x1 ;  /* 0x0000000107027836 */ /* 0x040fe20000000000 */
[C---:B-1----:R-:W-:Y:S01]  /*00f0*/  ISETP.GE.AND P1, PT, R7.reuse, UR4, PT ;  /* 0x0000000407007c0c */ /* 0x042fe2000bf26270 */
[----:B--2---:R-:W-:-:S03]  /*0100*/  IMAD.WIDE.U32 R4, R7, 0x4, R4 ;  /* 0x0000000407047825 */ /* 0x004fc600078e0004 */
[----:B------:R-:W-:Y:S01]  /*0110*/  ISETP.GE.AND P2, PT, R2, UR4, PT ;  /* 0x0000000402007c0c */ /* 0x000fe2000bf46270 */
[C---:B------:R-:W-:Y:S02]  /*0120*/  VIADD R2, R7.reuse, 0x2 ;  /* 0x0000000207027836 */ /* 0x040fe40000000000 */
[----:B------:R-:W-:-:S03]  /*0130*/  VIADD R3, R7, 0x3 ;  /* 0x0000000307037836 */ /* 0x000fc60000000000 */
[----:B------:R-:W-:Y:S01]  /*0140*/  ISETP.GE.AND P3, PT, R2, UR4, PT ;  /* 0x0000000402007c0c */ /* 0x000fe2000bf66270 */
[----:B------:R-:W-:Y:S01]  /*0150*/  VIADD R2, R7, 0x4 ;  /* 0x0000000407027836 */ /* 0x000fe20000000000 */
[----:B------:R-:W-:Y:S01]  /*0160*/  ISETP.GE.AND P4, PT, R3, UR4, PT ;  /* 0x0000000403007c0c */ /* 0x000fe2000bf86270 */
[----:B---3--:R-:W2:Y:S03]  /*0170*/  @!P1 LDG.E R12, desc[UR8][R4.64] ;  /* 0x00000008040c9981 */ /* 0x008ea6000c1e1900 */
[----:B------:R-:W-:Y:S01]  /*0180*/  ISETP.GE.AND P5, PT, R2, UR4, PT ;  /* 0x0000000402007c0c */ /* 0x000fe2000bfa6270 */
[----:B------:R-:W3:Y:S06]  /*0190*/  @!P2 LDG.E R6, desc[UR8][R4.64+0x4] ;  /* 0x000004080406a981 */ /* 0x000eec000c1e1900 */
[----:B------:R-:W5:Y:S04]  /*01a0*/  @!P3 LDG.E R8, desc[UR8][R4.64+0x8] ;  /* 0x000008080408b981 */ /* 0x000f68000c1e1900 */
[----:B------:R-:W4:Y:S04]  /*01b0*/  @!P4 LDG.E R9, desc[UR8][R4.64+0xc] ;  /* 0x00000c080409c981 */ /* 0x000f28000c1e1900 */
[----:B------:R-:W4:Y:S01]  /*01c0*/  @!P5 LDG.E R10, desc[UR8][R4.64+0x10] ;  /* 0x00001008040ad981 */ /* 0x000f22000c1e1900 */
[----:B------:R-:W-:-:S02]  /*01d0*/  VIADD R2, R7, 0x5 ;  /* 0x0000000507027836 */ /* 0x000fc40000000000 */
[C---:B------:R-:W-:Y:S02]  /*01e0*/  VIADD R11, R7.reuse, 0x7 ;  /* 0x00000007070b7836 */ /* 0x040fe40000000000 */
[----:B------:R-:W-:Y:S01]  /*01f0*/  VIADD R3, R7, 0x6 ;  /* 0x0000000607037836 */ /* 0x000fe20000000000 */
[----:B------:R-:W-:Y:S01]  /*0200*/  ISETP.GE.AND P6, PT, R2, UR4, PT ;  /* 0x0000000402007c0c */ /* 0x000fe2000bfc6270 */
[----:B------:R-:W-:-:S03]  /*0210*/  IMAD.MOV.U32 R2, RZ, RZ, -0x1 ;  /* 0xffffffffff027424 */ /* 0x000fc600078e00ff */
[----:B------:R-:W-:Y:S01]  /*0220*/  ISETP.GE.AND P0, PT, R3, UR4, PT ;  /* 0x0000000403007c0c */ /* 0x000fe2000bf06270 */
[----:B------:R-:W-:Y:S02]  /*0230*/  IMAD.MOV.U32 R3, RZ, RZ, -0x1 ;  /* 0xffffffffff037424 */ /* 0x000fe400078e00ff */
[----:B------:R-:W-:-:S06]  /*0240*/  VIADD R15, R7, 0xb ;  /* 0x0000000b070f7836 */ /* 0x000fcc0000000000 */
[----:B------:R-:W4:Y:S01]  /*0250*/  @!P6 LDG.E R17, desc[UR8][R4.64+0x14] ;  /* 0x000014080411e981 */ /* 0x000f22000c1e1900 */
[----:B--2---:R-:W-:Y:S01]  /*0260*/  @!P1 LOP3.LUT R2, R12, 0x80000000, RZ, 0x3c, !PT ;  /* 0x800000000c029812 */ /* 0x004fe200078e3cff */
[----:B------:R-:W-:Y:S01]  /*0270*/  IMAD.MOV.U32 R12, RZ, RZ, -0x1 ;  /* 0xffffffffff0c7424 */ /* 0x000fe200078e00ff */
[----:B------:R-:W-:Y:S01]  /*0280*/  ISETP.GE.AND P1, PT, R11, UR4, PT ;  /* 0x000000040b007c0c */ /* 0x000fe2000bf26270 */
[C---:B------:R-:W-:Y:S01]  /*0290*/  VIADD R11, R7.reuse, 0x8 ;  /* 0x00000008070b7836 */ /* 0x040fe20000000000 */
[----:B---3--:R-:W-:Y:S01]  /*02a0*/  @!P2 LOP3.LUT R3, R6, 0x80000000, RZ, 0x3c, !PT ;  /* 0x800000000603a812 */ /* 0x008fe200078e3cff */
[----:B------:R-:W-:-:S03]  /*02b0*/  VIADD R6, R7, 0x9 ;  /* 0x0000000907067836 */ /* 0x000fc60000000000 */
[----:B------:R-:W-:Y:S01]  /*02c0*/  ISETP.GE.AND P2, PT, R11, UR4, PT ;  /* 0x000000040b007c0c */ /* 0x000fe2000bf46270 */
[----:B------:R-:W-:Y:S01]  /*02d0*/  VIADD R11, R7, 0xa ;  /* 0x0000000a070b7836 */ /* 0x000fe20000000000 */
[----:B-----5:R-:W-:Y:S02]  /*02e0*/  @!P3 LOP3.LUT R12, R8, 0x80000000, RZ, 0x3c, !PT ;  /* 0x80000000080cb812 */ /* 0x020fe400078e3cff */
[----:B------:R-:W-:Y:S02]  /*02f0*/  ISETP.GE.AND P3, PT, R6, UR4, PT ;  /* 0x0000000406007c0c */ /* 0x000fe4000bf66270 */
[----:B----4-:R-:W-:Y:S01]  /*0300*/  @!P4 LOP3.LUT R13, R9, 0x80000000, RZ, 0x3c, !PT ;  /* 0x80000000090dc812 */ /* 0x010fe200078e3cff */
[----:B------:R-:W2:Y:S01]  /*0310*/  @!P0 LDG.E R6, desc[UR8][R4.64+0x18] ;  /* 0x0000180804068981 */ /* 0x000ea2000c1e1900 */
[----:B------:R-:W-:Y:S02]  /*0320*/  ISETP.GE.AND P4, PT, R11, UR4, PT ;  /* 0x000000040b007c0c */ /* 0x000fe4000bf86270 */
[----:B------:R-:W-:Y:S01]  /*0330*/  @!P5 LOP3.LUT R14, R10, 0x80000000, RZ, 0x3c, !PT ;  /* 0x800000000a0ed812 */ /* 0x000fe200078e3cff */
[----:B------:R-:W3:Y:S01]  /*0340*/  @!P1 LDG.E R8, desc[UR8][R4.64+0x1c] ;  /* 0x00001c0804089981 */ /* 0x000ee2000c1e1900 */
[----:B------:R-:W-:-:S03]  /*0350*/  ISETP.GE.AND P5, PT, R15, UR4, PT ;  /* 0x000000040f007c0c */ /* 0x000fc6000bfa6270 */
[----:B------:R-:W4:Y:S04]  /*0360*/  @!P2 LDG.E R9, desc[UR8][R4.64+0x20] ;  /* 0x000020080409a981 */ /* 0x000f28000c1e1900 */
[----:B------:R-:W5:Y:S04]  /*0370*/  @!P3 LDG.E R10, desc[UR8][R4.64+0x24] ;  /* 0x00002408040ab981 */ /* 0x000f68000c1e1900 */
[----:B------:R-:W5:Y:S04]  /*0380*/  @!P4 LDG.E R11, desc[UR8][R4.64+0x28] ;  /* 0x00002808040bc981 */ /* 0x000f68000c1e1900 */
[----:B------:R-:W5:Y:S01]  /*0390*/  @!P5 LDG.E R22, desc[UR8][R4.64+0x2c] ;  /* 0x00002c080416d981 */ /* 0x000f62000c1e1900 */
[----:B------:R-:W-:-:S02]  /*03a0*/  VIADD R16, R7, 0xc ;  /* 0x0000000c07107836 */ /* 0x000fc40000000000 */
[----:B------:R-:W-:Y:S01]  /*03b0*/  IMAD.MOV.U32 R15, RZ, RZ, -0x1 ;  /* 0xffffffffff0f7424 */ /* 0x000fe200078e00ff */
[----:B------:R-:W-:Y:S01]  /*03c0*/  @!P6 LOP3.LUT R15, R17, 0x80000000, RZ, 0x3c, !PT ;  /* 0x80000000110fe812 */ /* 0x000fe200078e3cff */
[C---:B------:R-:W-:Y:S01]  /*03d0*/  VIADD R18, R7.reuse, 0xd ;  /* 0x0000000d07127836 */ /* 0x040fe20000000000 */
[----:B------:R-:W-:Y:S01]  /*03e0*/  ISETP.GE.AND P6, PT, R16, UR4, PT ;  /* 0x0000000410007c0c */ /* 0x000fe2000bfc6270 */
[----:B------:R-:W-:Y:S02]  /*03f0*/  IMAD.MOV.U32 R16, RZ, RZ, -0x1 ;  /* 0xffffffffff107424 */ /* 0x000fe400078e00ff */
[----:B------:R-:W-:Y:S02]  /*0400*/  IMAD.MOV.U32 R17, RZ, RZ, -0x1 ;  /* 0xffffffffff117424 */ /* 0x000fe400078e00ff */
[----:B------:R-:W-:-:S08]  /*0410*/  VIADD R19, R7, 0xe ;  /* 0x0000000e07137836 */ /* 0x000fd00000000000 */
[----:B------:R-:W5:Y:S01]  /*0420*/  @!P6 LDG.E R24, desc[UR8][R4.64+0x30] ;  /* 0x000030080418e981 */ /* 0x000f62000c1e1900 */
[----:B--2---:R-:W-:Y:S01]  /*0430*/  @!P0 LOP3.LUT R16, R6, 0x80000000, RZ, 0x3c, !PT ;  /* 0x8000000006108812 */ /* 0x004fe200078e3cff */
[C---:B------:R-:W-:Y:S01]  /*0440*/  VIADD R6, R7.reuse, 0xf ;  /* 0x0000000f07067836 */ /* 0x040fe20000000000 */
[----:B------:R-:W-:Y:S01]  /*0450*/  ISETP.GE.AND P0, PT, R18, UR4, PT ;  /* 0x0000000412007c0c */ /* 0x000fe2000bf06270 */
[----:B------:R-:W-:Y:S01]  /*0460*/  IMAD.MOV.U32 R18, RZ, RZ, -0x1 ;  /* 0xffffffffff127424 */ /* 0x000fe200078e00ff */
[----:B---3--:R-:W-:Y:S01]  /*0470*/  @!P1 LOP3.LUT R17, R8, 0x80000000, RZ, 0x3c, !PT ;  /* 0x8000000008119812 */ /* 0x008fe200078e3cff */
[----:B------:R-:W-:Y:S01]  /*0480*/  VIADD R8, R7, 0x10 ;  /* 0x0000001007087836 */ /* 0x000fe20000000000 */
[----:B----4-:R-:W-:Y:S02]  /*0490*/  @!P2 LOP3.LUT R18, R9, 0x80000000, RZ, 0x3c, !PT ;  /* 0x800000000912a812 */ /* 0x010fe400078e3cff */
[----:B------:R-:W-:Y:S01]  /*04a0*/  ISETP.GE.AND P2, PT, R6, UR4, PT ;  /* 0x0000000406007c0c */ /* 0x000fe2000bf46270 */
[----:B------:R-:W-:-:S02]  /*04b0*/  VIADD R6, R7, 0x11 ;  /* 0x0000001107067836 */ /* 0x000fc40000000000 */
[----:B------:R-:W-:Y:S01]  /*04c0*/  VIADD R7, R7, 0x12 ;  /* 0x0000001207077836 */ /* 0x000fe20000000000 */
[----:B------:R-:W-:Y:S01]  /*04d0*/  ISETP.GE.AND P1, PT, R19, UR4, PT ;  /* 0x0000000413007c0c */ /* 0x000fe2000bf26270 */
[----:B------:R-:W-:Y:S01]  /*04e0*/  IMAD.MOV.U32 R19, RZ, RZ, -0x1 ;  /* 0xffffffffff137424 */ /* 0x000fe200078e00ff */
[----:B-----5:R-:W-:Y:S02]  /*04f0*/  @!P3 LOP3.LUT R19, R10, 0x80000000, RZ, 0x3c, !PT ;  /* 0x800000000a13b812 */ /* 0x020fe400078e3cff */
[----:B------:R-:W-:Y:S02]  /*0500*/  @!P4 LOP3.LUT R20, R11, 0x80000000, RZ, 0x3c, !PT ;  /* 0x800000000b14c812 */ /* 0x000fe400078e3cff */
[----:B------:R-:W-:Y:S02]  /*0510*/  @!P5 LOP3.LUT R21, R22, 0x80000000, RZ, 0x3c, !PT ;  /* 0x800000001615d812 */ /* 0x000fe400078e3cff */
[----:B------:R-:W-:Y:S02]  /*0520*/  ISETP.GE.AND P3, PT, R8, UR4, PT ;  /* 0x0000000408007c0c */ /* 0x000fe4000bf66270 */
[----:B------:R-:W-:Y:S01]  /*0530*/  ISETP.GE.AND P4, PT, R6, UR4, PT ;  /* 0x0000000406007c0c */ /* 0x000fe2000bf86270 */
[----:B------:R-:W2:Y:S01]  /*0540*/  @!P2 LDG.E R8, desc[UR8][R4.64+0x3c] ;  /* 0x00003c080408a981 */ /* 0x000ea2000c1e1900 */
[----:B------:R-:W-:Y:S01]  /*0550*/  ISETP.GE.AND P5, PT, R7, UR4, PT ;  /* 0x0000000407007c0c */ /* 0x000fe2000bfa6270 */
[----:B------:R-:W0:Y:S02]  /*0560*/  LDCU.64 UR4, c[0x0][0x3a8] ;  /* 0x00007500ff0477ac */ /* 0x000e240008000a00 */
[----:B------:R-:W3:Y:S04]  /*0570*/  @!P0 LDG.E R6, desc[UR8][R4.64+0x34] ;  /* 0x0000340804068981 */ /* 0x000ee8000c1e1900 */
[----:B------:R-:W4:Y:S04]  /*0580*/  @!P1 LDG.E R7, desc[UR8][R4.64+0x38] ;  /* 0x0000380804079981 */ /* 0x000f28000c1e1900 */
[----:B------:R-:W5:Y:S04]  /*0590*/  @!P3 LDG.E R9, desc[UR8][R4.64+0x40] ;  /* 0x000040080409b981 */ /* 0x000f68000c1e1900 */
[----:B------:R-:W5:Y:S04]  /*05a0*/  @!P4 LDG.E R10, desc[UR8][R4.64+0x44] ;  /* 0x00004408040ac981 */ /* 0x000f68000c1e1900 */
[----:B------:R-:W5:Y:S01]  /*05b0*/  @!P5 LDG.E R11, desc[UR8][R4.64+0x48] ;  /* 0x00004808040bd981 */ /* 0x000f62000c1e1900 */
[----:B0-----:R-:W-:-:S02]  /*05c0*/  UIADD3 UR7, UPT, UPT, UR4, 0x6, URZ ;  /* 0x0000000604077890 */ /* 0x001fc4000fffe0ff */
[----:B------:R-:W-:-:S03]  /*05d0*/  UIADD3 UR5, UPT, UPT, -UR4, UR5, URZ ;  /* 0x0000000504057290 */ /* 0x000fc6000fffe1ff */
[----:B------:R-:W-:Y:S02]  /*05e0*/  UMOV UR4, 0x400 ;  /* 0x0000040000047882 */ /* 0x000fe40000000000 */
[----:B------:R-:W-:Y:S01]  /*05f0*/  ULEA UR4, UR6, UR4, 0x18 ;  /* 0x0000000406047291 */ /* 0x000fe2000f8ec0ff */
[----:B------:R-:W-:-:S05]  /*0600*/  SHF.R.U32.HI R105, RZ, 0x5, R0 ;  /* 0x00000005ff697819 */ /* 0x000fca0000011600 */
[----:B------:R-:W-:Y:S01]  /*0610*/  LEA R29, R0, UR4, 0x2 ;  /* 0x00000004001d7c11 */ /* 0x000fe2000f8e10ff */
[----:B------:R-:W-:Y:S01]  /*0620*/  IMAD.MOV.U32 R22, RZ, RZ, -0x1 ;  /* 0xffffffffff167424 */ /* 0x000fe200078e00ff */
[----:B------:R-:W-:-:S03]  /*0630*/  @!P6 LOP3.LUT R22, R24, 0x80000000, RZ, 0x3c, !PT ;  /* 0x800000001816e812 */ /* 0x000fc600078e3cff */
[----:B------:R-:W-:Y:S01]  /*0640*/  IMAD R31, R0, 0x80, R29 ;  /* 0x00000080001f7824 */ /* 0x000fe200078e021d */
[----:B------:R-:W-:Y:S01]  /*0650*/  LEA R32, R105, UR4, 0x2 ;  /* 0x0000000469207c11 */ /* 0x000fe2000f8e10ff */
[----:B------:R-:W-:Y:S02]  /*0660*/  IMAD.MOV.U32 R24, RZ, RZ, -0x1 ;  /* 0xffffffffff187424 */ /* 0x000fe400078e00ff */
[----:B------:R-:W-:Y:S02]  /*0670*/  IMAD.MOV.U32 R26, RZ, RZ, -0x1 ;  /* 0xffffffffff1a7424 */ /* 0x000fe400078e00ff */
[----:B------:R-:W-:Y:S02]  /*0680*/  IMAD.MOV.U32 R27, RZ, RZ, -0x1 ;  /* 0xffffffffff1b7424 */ /* 0x000fe400078e00ff */
[----:B------:R-:W-:Y:S02]  /*0690*/  IMAD.MOV.U32 R28, RZ, RZ, -0x1 ;  /* 0xffffffffff1c7424 */ /* 0x000fe400078e00ff */
[----:B------:R-:W-:-:S02]  /*06a0*/  IMAD.MOV.U32 R30, RZ, RZ, -0x1 ;  /* 0xffffffffff1e7424 */ /* 0x000fc400078e00ff */
[----:B------:R-:W-:Y:S01]  /*06b0*/  IMAD R33, R0, -0x38, R31 ;  /* 0xffffffc800217824 */ /* 0x000fe200078e021f */
[----:B------:R-:W-:Y:S01]  /*06c0*/  BAR.SYNC.DEFER_BLOCKING 0x0 ;  /* 0x0000000000007b1d */ /* 0x000fe20000010000 */
[----:B--2---:R-:W-:Y:S02]  /*06d0*/  @!P2 LOP3.LUT R26, R8, 0x80000000, RZ, 0x3c, !PT ;  /* 0x80000000081aa812 */ /* 0x004fe400078e3cff */
[----:B---3--:R-:W-:Y:S02]  /*06e0*/  @!P0 LOP3.LUT R24, R6, 0x80000000, RZ, 0x3c, !PT ;  /* 0x8000000006188812 */ /* 0x008fe400078e3cff */
[----:B----4-:R-:W-:Y:S02]  /*06f0*/  @!P1 LOP3.LUT R25, R7, 0x80000000, RZ, 0x3c, !PT ;  /* 0x8000000007199812 */ /* 0x010fe400078e3cff */
[----:B-----5:R-:W-:Y:S02]  /*0700*/  @!P3 LOP3.LUT R27, R9, 0x80000000, RZ, 0x3c, !PT ;  /* 0x80000000091bb812 */ /* 0x020fe400078e3cff */
[----:B------:R-:W-:-:S02]  /*0710*/  @!P4 LOP3.LUT R28, R10, 0x80000000, RZ, 0x3c, !PT ;  /* 0x800000000a1cc812 */ /* 0x000fc400078e3cff */
[----:B------:R-:W-:-:S07]  /*0720*/  @!P5 LOP3.LUT R30, R11, 0x80000000, RZ, 0x3c, !PT ;  /* 0x800000000b1ed812 */ /* 0x000fce00078e3cff */
.L_x_220:
[----:B------:R-:W-:Y:S01]  /*0730*/  UISETP.LT.AND UP0, UPT, UR5, 0x6, UPT ;  /* 0x000000060500788c */ /* 0x000fe2000bf01270 */
[----:B------:R-:W-:Y:S01]  /*0740*/  STS [R29], RZ ;  /* 0x000000ff1d007388 */ /* 0x000fe20000000800 */
[----:B------:R-:W-:Y:S01]  /*0750*/  UIADD3 UR6, UPT, UPT, UR7, -0x6, URZ ;  /* 0xfffffffa07067890 */ /* 0x000fe2000fffe0ff */
[----:B------:R-:W-:Y:S01]  /*0760*/  ISETP.NE.AND P1, PT, R23, 0x1f, PT ;  /* 0x0000001f1700780c */ /* 0x000fe20003f25270 */
[----:B------:R-:W-:Y:S01]  /*0770*/  USEL UR4, UR5, 0x6, UP0 ;  /* 0x0000000605047887 */ /* 0x000fe20008000000 */
[----:B------:R-:W-:Y:S01]  /*0780*/  STS [R29+0x400], RZ ;  /* 0x000400ff1d007388 */ /* 0x000fe20000000800 */
[C---:B------:R-:W-:Y:S01]  /*0790*/  ISETP.NE.AND P2, PT, R105.reuse, 0x6, PT ;  /* 0x000000066900780c */ /* 0x040fe20003f45270 */
[----:B------:R-:W-:Y:S01]  /*07a0*/  UISETP.GE.AND UP0, UPT, UR7, UR10, UPT ;  /* 0x0000000a0700728c */ /* 0x000fe2000bf06270 */
[----:B0-2---:R-:W-:Y:S01]  /*07b0*/  SHF.R.U32.HI R4, RZ, UR6, R2 ;  /* 0x00000006ff047c19 */ /* 0x005fe20008011602 */
[----:B------:R-:W-:Y:S01]  /*07c0*/  UBMSK UR4, URZ, UR4 ;  /* 0x00000004ff04729b */ /* 0x000fe20008000000 */
[----:B------:R-:W-:Y:S01]  /*07d0*/  STS [R29+0x800], RZ ;  /* 0x000800ff1d007388 */ /* 0x000fe20000000800 */
[----:B------:R-:W-:-:S03]  /*07e0*/  ISETP.NE.AND P3, PT, R105, 0x7, PT ;  /* 0x000000076900780c */ /* 0x000fc60003f65270 */
[----:B------:R-:W-:Y:S01]  /*07f0*/  STS [R29+0xc00], RZ ;  /* 0x000c00ff1d007388 */ /* 0x000fe20000000800 */
[----:B------:R-:W-:-:S03]  /*0800*/  LOP3.LUT R4, R4, UR4, RZ, 0xc0, !PT ;  /* 0x0000000404047c12 */ /* 0x000fc6000f8ec0ff */
[----:B------:R-:W-:Y:S02]  /*0810*/  STS [R29+0x1000], RZ ;  /* 0x001000ff1d007388 */ /* 0x000fe40000000800 */
[----:B------:R-:W-:Y:S01]  /*0820*/  IMAD.SHL.U32 R5, R4, 0x400, RZ ;  /* 0x0000040004057824 */ /* 0x000fe200078e00ff */
[----:B------:R-:W-:Y:S01]  /*0830*/  SHF.R.U32.HI R4, RZ, 0x4, R4 ;  /* 0x00000004ff047819 */ /* 0x000fe20000011604 */
[----:B------:R-:W-:Y:S03]  /*0840*/  STS [R29+0x1400], RZ ;  /* 0x001400ff1d007388 */ /* 0x000fe60000000800 */
[----:B------:R-:W-:Y:S01]  /*0850*/  LOP3.LUT R36, R5, 0x7c00, RZ, 0xc0, !PT ;  /* 0x00007c0005247812 */ /* 0x000fe200078ec0ff */
[----:B------:R-:W-:Y:S01]  /*0860*/  STS [R29+0x1800], RZ ;  /* 0x001800ff1d007388 */ /* 0x000fe20000000800 */
[----:B------:R-:W-:-:S03]  /*0870*/  LOP3.LUT R4, R4, 0xffffffe, RZ, 0xc0, !PT ;  /* 0x0ffffffe04047812 */ /* 0x000fc600078ec0ff */
[----:B------:R-:W-:Y:S01]  /*0880*/  STS [R29+0x1c00], RZ ;  /* 0x001c00ff1d007388 */ /* 0x000fe20000000800 */
[----:B------:R-:W-:Y:S02]  /*0890*/  IADD3 R36, PT, PT, R4, R29, R36 ;  /* 0x0000001d04247210 */ /* 0x000fe40007ffe024 */
[----:B------:R-:W-:Y:S01]  /*08a0*/  SHF.R.U32.HI R4, RZ, UR6, R3 ;  /* 0x00000006ff047c19 */ /* 0x000fe20008011603 */
[----:B------:R-:W-:Y:S03]  /*08b0*/  STS [R29+0x2000], RZ ;  /* 0x002000ff1d007388 */ /* 0x000fe60000000800 */
[----:B------:R-:W-:Y:S01]  /*08c0*/  LOP3.LUT R4, R4, UR4, RZ, 0xc0, !PT ;  /* 0x0000000404047c12 */ /* 0x000fe2000f8ec0ff */
[----:B------:R-:W-:Y:S03]  /*08d0*/  STS [R29+0x2400], RZ ;  /* 0x002400ff1d007388 */ /* 0x000fe60000000800 */
[----:B------:R-:W-:Y:S01]  /*08e0*/  SHF.R.U32.HI R6, RZ, 0x4, R4 ;  /* 0x00000004ff067819 */ /* 0x000fe20000011604 */
[----:B------:R-:W-:Y:S01]  /*08f0*/  STS [R29+0x2800], RZ ;  /* 0x002800ff1d007388 */ /* 0x000fe20000000800 */
[----:B------:R-:W-:-:S02]  /*0900*/  IMAD.SHL.U32 R5, R4, 0x400, RZ ;  /* 0x0000040004057824 */ /* 0x000fc400078e00ff */
[----:B------:R-:W-:Y:S01]  /*0910*/  LOP3.LUT R6, R6, 0xffffffe, RZ, 0xc0, !PT ;  /* 0x0ffffffe06067812 */ /* 0x000fe200078ec0ff */
[----:B------:R-:W-:Y:S02]  /*0920*/  STS [R29+0x2c00], RZ ;  /* 0x002c00ff1d007388 */ /* 0x000fe40000000800 */
[----:B------:R-:W-:Y:S02]  /*0930*/  LOP3.LUT R4, R5, 0x7c00, RZ, 0xc0, !PT ;  /* 0x00007c0005047812 */ /* 0x000fe400078ec0ff */
[----:B------:R-:W-:Y:S02]  /*0940*/  STS [R29+0x3000], RZ ;  /* 0x003000ff1d007388 */ /* 0x000fe40000000800 */
[----:B------:R-:W-:Y:S02]  /*0950*/  IADD3 R37, PT, PT, R6, R29, R4 ;  /* 0x0000001d06257210 */ /* 0x000fe40007ffe004 */
[----:B------:R-:W-:Y:S01]  /*0960*/  STS [R29+0x3400], RZ ;  /* 0x003400ff1d007388 */ /* 0x000fe20000000800 */
[----:B------:R-:W-:-:S03]  /*0970*/  SHF.R.U32.HI R4, RZ, UR6, R12 ;  /* 0x00000006ff047c19 */ /* 0x000fc6000801160c */
        /* <DEDUP_REMOVED lines=10> */
[----:B------:R-:W-:-:S03]  /*0a20*/  IADD3 R39, PT, PT, R39, R29, R6 ;  /* 0x0000001d27277210 */ /* 0x000fc60007ffe006 */
[----:B------:R-:W-:Y:S04]  /*0a30*/  STS [R29+0x4c00], RZ ;  /* 0x004c00ff1d007388 */ /* 0x000fe80000000800 */
        /* <DEDUP_REMOVED lines=13> */
[----:B------:R-:W0:Y:S02]  /*0b10*/  LDS.U16 R34, [R36] ;  /* 0x0000000024227984 */ /* 0x000e240000000400 */
[----:B0-----:R-:W-:-:S05]  /*0b20*/  VIADD R5, R34, 0x1 ;  /* 0x0000000122057836 */ /* 0x001fca0000000000 */
[----:B------:R0:W-:Y:S04]  /*0b30*/  STS.U16 [R36], R5 ;  /* 0x0000000524007388 */ /* 0x0001e80000000400 */
[----:B------:R-:W1:Y:S01]  /*0b40*/  LDS.U16 R38, [R37] ;  /* 0x0000000025267984 */ /* 0x000e620000000400 */
[----:B0-----:R-:W-:-:S04]  /*0b50*/  SHF.R.U32.HI R5, RZ, UR6, R13 ;  /* 0x00000006ff057c19 */ /* 0x001fc8000801160d */
[----:B------:R-:W-:-:S05]  /*0b60*/  LOP3.LUT R5, R5, UR4, RZ, 0xc0, !PT ;  /* 0x0000000405057c12 */ /* 0x000fca000f8ec0ff */
[----:B------:R-:W-:Y:S01]  /*0b70*/  IMAD.SHL.U32 R6, R5, 0x400, RZ ;  /* 0x0000040005067824 */ /* 0x000fe200078e00ff */
[----:B------:R-:W-:-:S04]  /*0b80*/  SHF.R.U32.HI R5, RZ, 0x4, R5 ;  /* 0x00000004ff057819 */ /* 0x000fc80000011605 */
[----:B------:R-:W-:Y:S02]  /*0b90*/  LOP3.LUT R8, R6, 0x7c00, RZ, 0xc0, !PT ;  /* 0x00007c0006087812 */ /* 0x000fe400078ec0ff */
[----:B------:R-:W-:-:S04]  /*0ba0*/  LOP3.LUT R5, R5, 0xffffffe, RZ, 0xc0, !PT ;  /* 0x0ffffffe05057812 */ /* 0x000fc800078ec0ff */
[----:B------:R-:W-:Y:S01]  /*0bb0*/  IADD3 R41, PT, PT, R5, R29, R8 ;  /* 0x0000001d05297210 */ /* 0x000fe20007ffe008 */
[----:B-1----:R-:W-:-:S05]  /*0bc0*/  VIADD R4, R38, 0x1 ;  /* 0x0000000126047836 */ /* 0x002fca0000000000 */
[----:B------:R0:W-:Y:S04]  /*0bd0*/  STS.U16 [R37], R4 ;  /* 0x0000000425007388 */ /* 0x0001e80000000400 */
[----:B------:R-:W1:Y:S01]  /*0be0*/  LDS.U16 R40, [R39] ;  /* 0x0000000027287984 */ /* 0x000e620000000400 */
[----:B0-----:R-:W-:-:S04]  /*0bf0*/  SHF.R.U32.HI R4, RZ, UR6, R14 ;  /* 0x00000006ff047c19 */ /* 0x001fc8000801160e */
[----:B------:R-:W-:-:S05]  /*0c00*/  LOP3.LUT R4, R4, UR4, RZ, 0xc0, !PT ;  /* 0x0000000404047c12 */ /* 0x000fca000f8ec0ff */
[----:B------:R-:W-:Y:S01]  /*0c10*/  IMAD.SHL.U32 R5, R4, 0x400, RZ ;  /* 0x0000040004057824 */ /* 0x000fe200078e00ff */
[----:B------:R-:W-:-:S04]  /*0c20*/  SHF.R.U32.HI R4, RZ, 0x4, R4 ;  /* 0x00000004ff047819 */ /* 0x000fc80000011604 */
[----:B------:R-:W-:Y:S02]  /*0c30*/  LOP3.LUT R8, R5, 0x7c00, RZ, 0xc0, !PT ;  /* 0x00007c0005087812 */ /* 0x000fe400078ec0ff */
[----:B------:R-:W-:Y:S02]  /*0c40*/  LOP3.LUT R43, R4, 0xffffffe, RZ, 0xc0, !PT ;  /* 0x0ffffffe042b7812 */ /* 0x000fe400078ec0ff */
[----:B------:R-:W-:Y:S02]  /*0c50*/  SHF.R.U32.HI R5, RZ, UR6, R15 ;  /* 0x00000006ff057c19 */ /* 0x000fe4000801160f */
[----:B------:R-:W-:Y:S02]  /*0c60*/  IADD3 R43, PT, PT, R43, R29, R8 ;  /* 0x0000001d2b2b7210 */ /* 0x000fe40007ffe008 */
[----:B------:R-:W-:Y:S01]  /*0c70*/  LOP3.LUT R5, R5, UR4, RZ, 0xc0, !PT ;  /* 0x0000000405057c12 */ /* 0x000fe2000f8ec0ff */
[----:B-1----:R-:W-:-:S05]  /*0c80*/  VIADD R6, R40, 0x1 ;  /* 0x0000000128067836 */ /* 0x002fca0000000000 */
[----:B------:R0:W-:Y:S04]  /*0c90*/  STS.U16 [R39], R6 ;  /* 0x0000000627007388 */ /* 0x0001e80000000400 */
[----:B------:R-:W1:Y:S01]  /*0ca0*/  LDS.U16 R42, [R41] ;  /* 0x00000000292a7984 */ /* 0x000e620000000400 */
[----:B0-----:R-:W-:Y:S01]  /*0cb0*/  IMAD.SHL.U32 R6, R5, 0x400, RZ ;  /* 0x0000040005067824 */ /* 0x001fe200078e00ff */
        /* <DEDUP_REMOVED lines=127> */
[----:B0-----:R-:W-:Y:S01]  /*14b0*/  SHF.R.U32.HI R4, RZ, UR6, R30 ;  /* 0x00000006ff047c19 */ /* 0x001fe2000801161e */
[----:B------:R-:W0:Y:S03]  /*14c0*/  S2UR UR6, SR_CgaCtaId ;  /* 0x00000000000679c3 */ /* 0x000e260000008800 */
[----:B------:R-:W-:Y:S01]  /*14d0*/  LOP3.LUT R4, R4, UR4, RZ, 0xc0, !PT ;  /* 0x0000000404047c12 */ /* 0x000fe2000f8ec0ff */
[----:B------:R-:W-:-:S04]  /*14e0*/  UMOV UR4, 0x400 ;  /* 0x0000040000047882 */ /* 0x000fc80000000000 */
[----:B------:R-:W-:Y:S01]  /*14f0*/  IMAD.SHL.U32 R5, R4, 0x400, RZ ;  /* 0x0000040004057824 */ /* 0x000fe200078e00ff */
[----:B------:R-:W-:-:S04]  /*1500*/  SHF.R.U32.HI R4, RZ, 0x4, R4 ;  /* 0x00000004ff047819 */ /* 0x000fc80000011604 */
[----:B------:R-:W-:Y:S02]  /*1510*/  LOP3.LUT R8, R5, 0x7c00, RZ, 0xc0, !PT ;  /* 0x00007c0005087812 */ /* 0x000fe400078ec0ff */
[----:B------:R-:W-:-:S04]  /*1520*/  LOP3.LUT R71, R4, 0xffffffe, RZ, 0xc0, !PT ;  /* 0x0ffffffe04477812 */ /* 0x000fc800078ec0ff */
[----:B------:R-:W-:Y:S01]  /*1530*/  IADD3 R71, PT, PT, R71, R29, R8 ;  /* 0x0000001d47477210 */ /* 0x000fe20007ffe008 */
[----:B0-----:R-:W-:Y:S01]  /*1540*/  ULEA UR4, UR6, UR4, 0x18 ;  /* 0x0000000406047291 */ /* 0x001fe2000f8ec0ff */
[----:B-1----:R-:W-:-:S05]  /*1550*/  VIADD R6, R68, 0x1 ;  /* 0x0000000144067836 */ /* 0x002fca0000000000 */
[----:B------:R-:W-:Y:S04]  /*1560*/  STS.U16 [R67], R6 ;  /* 0x0000000643007388 */ /* 0x000fe80000000400 */
[----:B------:R-:W0:Y:S02]  /*1570*/  LDS.U16 R70, [R69] ;  /* 0x0000000045467984 */ /* 0x000e240000000400 */
[----:B0-----:R-:W-:-:S05]  /*1580*/  VIADD R4, R70, 0x1 ;  /* 0x0000000146047836 */ /* 0x001fca0000000000 */
[----:B------:R-:W-:Y:S04]  /*1590*/  STS.U16 [R69], R4 ;  /* 0x0000000445007388 */ /* 0x000fe80000000400 */
[----:B------:R-:W0:Y:S02]  /*15a0*/  LDS.U16 R72, [R71] ;  /* 0x0000000047487984 */ /* 0x000e240000000400 */
[----:B0-----:R-:W-:-:S05]  /*15b0*/  VIADD R6, R72, 0x1 ;  /* 0x0000000148067836 */ /* 0x001fca0000000000 */
[----:B------:R-:W-:Y:S01]  /*15c0*/  STS.U16 [R71], R6 ;  /* 0x0000000647007388 */ /* 0x000fe20000000400 */
[----:B------:R-:W-:Y:S06]  /*15d0*/  BAR.SYNC.DEFER_BLOCKING 0x0 ;  /* 0x0000000000007b1d */ /* 0x000fec0000010000 */
[----:B------:R-:W-:Y:S04]  /*15e0*/  LDS R73, [R31] ;  /* 0x000000001f497984 */ /* 0x000fe80000000800 */
[----:B------:R-:W0:Y:S04]  /*15f0*/  LDS R74, [R31+0x4] ;  /* 0x000004001f4a7984 */ /* 0x000e280000000800 */
        /* <DEDUP_REMOVED lines=13> */
[----:B------:R-:W1:Y:S01]  /*16d0*/  LDS R86, [R31+0x34] ;  /* 0x000034001f567984 */ /* 0x000e620000000800 */
[----:B--2---:R-:W-:-:S03]  /*16e0*/  IMAD.IADD R76, R76, 0x1, R75 ;  /* 0x000000014c4c7824 */ /* 0x004fc600078e024b */
[----:B------:R-:W2:Y:S01]  /*16f0*/  LDS R87, [R31+0x38] ;  /* 0x000038001f577984 */ /* 0x000ea20000000800 */
[----:B---3--:R-:W-:-:S03]  /*1700*/  IMAD.IADD R77, R77, 0x1, R76 ;  /* 0x000000014d4d7824 */ /* 0x008fc600078e024c */
[----:B------:R-:W3:Y:S01]  /*1710*/  LDS R88, [R31+0x3c] ;  /* 0x00003c001f587984 */ /* 0x000ee20000000800 */
[----:B----4-:R-:W-:-:S03]  /*1720*/  IMAD.IADD R78, R78, 0x1, R77 ;  /* 0x000000014e4e7824 */ /* 0x010fc600078e024d */
[----:B------:R-:W4:Y:S01]  /*1730*/  LDS R89, [R31+0x40] ;  /* 0x000040001f597984 */ /* 0x000f220000000800 */
[----:B-----5:R-:W-:-:S03]  /*1740*/  IMAD.IADD R79, R79, 0x1, R78 ;  /* 0x000000014f4f7824 */ /* 0x020fc600078e024e */
[----:B------:R-:W5:Y:S01]  /*1750*/  LDS R90, [R31+0x44] ;  /* 0x000044001f5a7984 */ /* 0x000f620000000800 */
[----:B------:R-:W-:-:S03]  /*1760*/  IMAD.IADD R80, R80, 0x1, R79 ;  /* 0x0000000150507824 */ /* 0x000fc600078e024f */
        /* <DEDUP_REMOVED lines=29> */
[----:B------:R-:W-:-:S04]  /*1940*/  IMAD.IADD R95, R95, 0x1, R94 ;  /* 0x000000015f5f7824 */ /* 0x000fc800078e025e */
[----:B0-----:R-:W-:-:S04]  /*1950*/  IMAD.IADD R96, R96, 0x1, R95 ;  /* 0x0000000160607824 */ /* 0x001fc800078e025f */
[----:B-1----:R-:W-:-:S04]  /*1960*/  IMAD.IADD R97, R97, 0x1, R96 ;  /* 0x0000000161617824 */ /* 0x002fc800078e0260 */
[----:B--2---:R-:W-:-:S04]  /*1970*/  IMAD.IADD R98, R98, 0x1, R97 ;  /* 0x0000000162627824 */ /* 0x004fc800078e0261 */
[----:B---3--:R-:W-:-:S04]  /*1980*/  IMAD.IADD R99, R99, 0x1, R98 ;  /* 0x0000000163637824 */ /* 0x008fc800078e0262 */
[----:B----4-:R-:W-:-:S04]  /*1990*/  IMAD.IADD R100, R100, 0x1, R99 ;  /* 0x0000000164647824 */ /* 0x010fc800078e0263 */
[----:B-----5:R-:W-:-:S04]  /*19a0*/  IMAD.IADD R101, R101, 0x1, R100 ;  /* 0x0000000165657824 */ /* 0x020fc800078e0264 */
[----:B------:R-:W-:-:S04]  /*19b0*/  IMAD.IADD R102, R102, 0x1, R101 ;  /* 0x0000000166667824 */ /* 0x000fc800078e0265 */
[----:B------:R-:W-:-:S04]  /*19c0*/  IMAD.IADD R103, R103, 0x1, R102 ;  /* 0x0000000167677824 */ /* 0x000fc800078e0266 */
[----:B------:R-:W-:-:S04]  /*19d0*/  IMAD.IADD R104, R104, 0x1, R103 ;  /* 0x0000000168687824 */ /* 0x000fc800078e0267 */
[----:B------:R-:W-:-:S05]  /*19e0*/  IMAD.IADD R106, R5, 0x1, R104 ;  /* 0x00000001056a7824 */ /* 0x000fca00078e0268 */
        /* <DEDUP_REMOVED lines=8> */
[----:B------:R-:W0:Y:S02]  /*1a70*/  SHFL.UP P0, R107, R108, 0x10, RZ ;  /* 0x060000006c6b7989 */ /* 0x000e2400000000ff */
[----:B0-----:R-:W-:Y:S01]  /*1a80*/  @P0 IMAD.IADD R107, R108, 0x1, R107 ;  /* 0x000000016c6b0824 */ /* 0x001fe200078e026b */
[----:B------:R-:W-:-:S03]  /*1a90*/  ISETP.NE.AND P0, PT, R105, 0x1, PT ;  /* 0x000000016900780c */ /* 0x000fc60003f05270 */
[----:B------:R-:W-:Y:S01]  /*1aa0*/  IMAD.IADD R106, R107, 0x1, -R106 ;  /* 0x000000016b6a7824 */ /* 0x000fe200078e0a6a */
[----:B------:R-:W-:Y:S01]  /*1ab0*/  @!P1 STS [R32+0x8400], R107 ;  /* 0x0084006b20009388 */ /* 0x000fe20000000800 */
[----:B------:R-:W-:Y:S01]  /*1ac0*/  BAR.SYNC.DEFER_BLOCKING 0x0 ;  /* 0x0000000000007b1d */ /* 0x000fe20000010000 */
[----:B------:R-:W-:-:S05]  /*1ad0*/  ISETP.NE.AND P1, PT, R105, 0x4, PT ;  /* 0x000000046900780c */ /* 0x000fca0003f25270 */
[----:B------:R-:W0:Y:S04]  /*1ae0*/  LDS.128 R4, [UR4+0x8400] ;  /* 0x00840004ff047984 */ /* 0x000e280008000c00 */
[----:B------:R-:W1:Y:S01]  /*1af0*/  LDS.128 R8, [UR4+0x8410] ;  /* 0x00841004ff087984 */ /* 0x000e620008000c00 */
[C---:B0-----:R-:W-:Y:S01]  /*1b00*/  SEL R35, R4.reuse, R35, !P0 ;  /* 0x0000002304237207 */ /* 0x041fe20004000000 */
[----:B------:R-:W-:Y:S01]  /*1b10*/  IMAD.IADD R5, R4, 0x1, R5 ;  /* 0x0000000104057824 */ /* 0x000fe200078e0205 */
[----:B------:R-:W-:-:S03]  /*1b20*/  ISETP.NE.AND P0, PT, R105, 0x2, PT ;  /* 0x000000026900780c */ /* 0x000fc60003f05270 */
[----:B------:R-:W-:Y:S01]  /*1b30*/  IMAD.IADD R6, R6, 0x1, R5 ;  /* 0x0000000106067824 */ /* 0x000fe200078e0205 */
[----:B------:R-:W-:Y:S02]  /*1b40*/  SEL R35, R5, R35, !P0 ;  /* 0x0000002305237207 */ /* 0x000fe40004000000 */
[----:B------:R-:W-:Y:S01]  /*1b50*/  ISETP.NE.AND P0, PT, R105, 0x3, PT ;  /* 0x000000036900780c */ /* 0x000fe20003f05270 */
[----:B------:R-:W-:-:S03]  /*1b60*/  IMAD.IADD R7, R7, 0x1, R6 ;  /* 0x0000000107077824 */ /* 0x000fc600078e0206 */
[----:B------:R-:W-:Y:S01]  /*1b70*/  SEL R35, R6, R35, !P0 ;  /* 0x0000002306237207 */ /* 0x000fe20004000000 */
[----:B-1----:R-:W-:Y:S01]  /*1b80*/  IMAD.IADD R8, R7, 0x1, R8 ;  /* 0x0000000107087824 */ /* 0x002fe200078e0208 */
[----:B------:R-:W-:Y:S02]  /*1b90*/  ISETP.NE.AND P0, PT, R105, 0x5, PT ;  /* 0x000000056900780c */ /* 0x000fe40003f05270 */
[----:B------:R-:W-:Y:S01]  /*1ba0*/  SEL R35, R7, R35, !P1 ;  /* 0x0000002307237207 */ /* 0x000fe20004800000 */
[----:B------:R-:W-:Y:S01]  /*1bb0*/  IMAD.IADD R9, R9, 0x1, R8 ;  /* 0x0000000109097824 */ /* 0x000fe200078e0208 */
[----:B------:R-:W-:Y:S02]  /*1bc0*/  ISETP.NE.AND P1, PT, R23, RZ, PT ;  /* 0x000000ff1700720c */ /* 0x000fe40003f25270 */
[----:B------:R-:W-:Y:S01]  /*1bd0*/  SEL R35, R8, R35, !P0 ;  /* 0x0000002308237207 */ /* 0x000fe20004000000 */
[----:B------:R-:W-:Y:S01]  /*1be0*/  IMAD.IADD R10, R10, 0x1, R9 ;  /* 0x000000010a0a7824 */ /* 0x000fe200078e0209 */
[----:B------:R-:W-:-:S02]  /*1bf0*/  ISETP.GT.U32.AND P0, PT, R0, 0x1f, PT ;  /* 0x0000001f0000780c */ /* 0x000fc40003f04070 */
[----:B------:R-:W-:Y:S01]  /*1c00*/  SEL R35, R9, R35, !P2 ;  /* 0x0000002309237207 */ /* 0x000fe20005000000 */
[----:B------:R-:W-:Y:S01]  /*1c10*/  IMAD.IADD R11, R11, 0x1, R10 ;  /* 0x000000010b0b7824 */ /* 0x000fe200078e020a */
[----:B------:R-:W-:Y:S02]  /*1c20*/  ISETP.GT.U32.OR P2, PT, R0, 0x1f, P1 ;  /* 0x0000001f0000780c */ /* 0x000fe40000f44470 */
[----:B------:R-:W-:Y:S02]  /*1c30*/  SEL R4, R106, RZ, P1 ;  /* 0x000000ff6a047207 */ /* 0x000fe40000800000 */
[----:B------:R-:W-:-:S05]  /*1c40*/  SEL R35, R10, R35, !P3 ;  /* 0x000000230a237207 */ /* 0x000fca0005800000 */
[----:B------:R-:W-:Y:S01]  /*1c50*/  @P0 IMAD.IADD R106, R35, 0x1, R4 ;  /* 0x00000001236a0824 */ /* 0x000fe200078e0204 */
[----:B------:R-:W-:-:S03]  /*1c60*/  ISETP.NE.AND P0, PT, R0, RZ, PT ;  /* 0x000000ff0000720c */ /* 0x000fc60003f05270 */
[----:B------:R-:W-:-:S05]  /*1c70*/  @!P2 IMAD.U32 R106, R11, 0x10000, RZ ;  /* 0x000100000b6aa824 */ /* 0x000fca00078e00ff */
[----:B------:R-:W-:Y:S01]  /*1c80*/  @!P2 STS [UR4+0x8428], R106 ;  /* 0x0084286aff00a988 */ /* 0x000fe20008000804 */
[----:B------:R-:W-:Y:S06]  /*1c90*/  BAR.SYNC.DEFER_BLOCKING 0x0 ;  /* 0x0000000000007b1d */ /* 0x000fec0000010000 */
[----:B------:R-:W0:Y:S02]  /*1ca0*/  LDS R4, [UR4+0x8428] ;  /* 0x00842804ff047984 */ /* 0x000e240008000800 */
[----:B0-----:R-:W-:-:S05]  /*1cb0*/  SEL R5, R4, RZ, P0 ;  /* 0x000000ff04057207 */ /* 0x001fca0000000000 */
[----:B------:R-:W-:-:S04]  /*1cc0*/  IMAD.IADD R4, R5, 0x1, R106 ;  /* 0x0000000105047824 */ /* 0x000fc800078e026a */
[--C-:B------:R-:W-:Y:S01]  /*1cd0*/  IMAD.IADD R6, R73, 0x1, R4.reuse ;  /* 0x0000000149067824 */ /* 0x100fe200078e0204 */
[----:B------:R-:W-:Y:S01]  /*1ce0*/  STS [R31], R4 ;  /* 0x000000041f007388 */ /* 0x000fe20000000800 */
[--C-:B------:R-:W-:Y:S02]  /*1cf0*/  IMAD.IADD R74, R74, 0x1, R4.reuse ;  /* 0x000000014a4a7824 */ /* 0x100fe400078e0204 */
[--C-:B------:R-:W-:Y:S01]  /*1d00*/  IMAD.IADD R8, R75, 0x1, R4.reuse ;  /* 0x000000014b087824 */ /* 0x100fe200078e0204 */
[----:B------:R-:W-:Y:S01]  /*1d10*/  STS [R31+0x4], R6 ;  /* 0x000004061f007388 */ /* 0x000fe20000000800 */
[--C-:B------:R-:W-:Y:S02]  /*1d20*/  IMAD.IADD R76, R76, 0x1, R4.reuse ;  /* 0x000000014c4c7824 */ /* 0x100fe400078e0204 */
[--C-:B------:R-:W-:Y:S01]  /*1d30*/  IMAD.IADD R10, R77, 0x1, R4.reuse ;  /* 0x000000014d0a7824 */ /* 0x100fe200078e0204 */
[----:B------:R-:W-:Y:S01]  /*1d40*/  STS [R31+0x8], R74 ;  /* 0x0000084a1f007388 */ /* 0x000fe20000000800 */
[----:B------:R-:W-:-:S02]  /*1d50*/  IMAD.IADD R78, R78, 0x1, R4 ;  /* 0x000000014e4e7824 */ /* 0x000fc400078e0204 */
[--C-:B------:R-:W-:Y:S01]  /*1d60*/  IMAD.IADD R106, R79, 0x1, R4.reuse ;  /* 0x000000014f6a7824 */ /* 0x100fe200078e0204 */
[----:B------:R-:W-:Y:S01]  /*1d70*/  STS [R31+0xc], R8 ;  /* 0x00000c081f007388 */ /* 0x000fe20000000800 */
        /* <DEDUP_REMOVED lines=36> */
[----:B------:R-:W-:-:S03]  /*1fc0*/  IMAD.IADD R104, R104, 0x1, R4 ;  /* 0x0000000168687824 */ /* 0x000fc600078e0204 */
[----:B------:R-:W-:Y:S04]  /*1fd0*/  STS [R31+0x40], R88 ;  /* 0x000040581f007388 */ /* 0x000fe80000000800 */
        /* <DEDUP_REMOVED lines=15> */
[----:B------:R-:W-:Y:S01]  /*20d0*/  STS [R31+0x80], R104 ;  /* 0x000080681f007388 */ /* 0x000fe20000000800 */
[----:B------:R-:W-:Y:S06]  /*20e0*/  BAR.SYNC.DEFER_BLOCKING 0x0 ;  /* 0x0000000000007b1d */ /* 0x000fec0000010000 */
[----:B------:R-:W0:Y:S04]  /*20f0*/  LDS.U16 R5, [R36] ;  /* 0x0000000024057984 */ /* 0x000e280000000400 */
[----:B------:R-:W1:Y:S04]  /*2100*/  LDS.U16 R37, [R37] ;  /* 0x0000000025257984 */ /* 0x000e680000000400 */
[----:B------:R-:W2:Y:S04]  /*2110*/  LDS.U16 R39, [R39] ;  /* 0x0000000027277984 */ /* 0x000ea80000000400 */
[----:B------:R-:W3:Y:S04]  /*2120*/  LDS.U16 R41, [R41] ;  /* 0x0000000029297984 */ /* 0x000ee80000000400 */
[----:B------:R-:W4:Y:S04]  /*2130*/  LDS.U16 R43, [R43] ;  /* 0x000000002b2b7984 */ /* 0x000f280000000400 */
[----:B------:R-:W5:Y:S04]  /*2140*/  LDS.U16 R45, [R45] ;  /* 0x000000002d2d7984 */ /* 0x000f680000000400 */
[----:B------:R-:W5:Y:S04]  /*2150*/  LDS.U16 R47, [R47] ;  /* 0x000000002f2f7984 */ /* 0x000f680000000400 */
[----:B------:R-:W5:Y:S04]  /*2160*/  LDS.U16 R49, [R49] ;  /* 0x0000000031317984 */ /* 0x000f680000000400 */
[----:B------:R-:W5:Y:S04]  /*2170*/  LDS.U16 R51, [R51] ;  /* 0x0000000033337984 */ /* 0x000f680000000400 */
[----:B------:R-:W5:Y:S04]  /*2180*/  LDS.U16 R53, [R53] ;  /* 0x0000000035357984 */ /* 0x000f680000000400 */
[----:B------:R-:W5:Y:S01]  /*2190*/  LDS.U16 R55, [R55] ;  /* 0x0000000037377984 */ /* 0x000f620000000400 */
[----:B0-----:R-:W-:-:S03]  /*21a0*/  IMAD.IADD R5, R34, 0x1, R5 ;  /* 0x0000000122057824 */ /* 0x001fc600078e0205 */
[----:B------:R-:W0:Y:S01]  /*21b0*/  LDS.U16 R57, [R57] ;  /* 0x0000000039397984 */ /* 0x000e220000000400 */
[----:B-1----:R-:W-:-:S03]  /*21c0*/  IMAD.IADD R37, R38, 0x1, R37 ;  /* 0x0000000126257824 */ /* 0x002fc600078e0225 */
[----:B------:R-:W1:Y:S01]  /*21d0*/  LDS.U16 R59, [R59] ;  /* 0x000000003b3b7984 */ /* 0x000e620000000400 */
[----:B--2---:R-:W-:-:S03]  /*21e0*/  IMAD.IADD R39, R40, 0x1, R39 ;  /* 0x0000000128277824 */ /* 0x004fc600078e0227 */
[----:B------:R-:W2:Y:S01]  /*21f0*/  LDS.U16 R61, [R61] ;  /* 0x000000003d3d7984 */ /* 0x000ea20000000400 */
[----:B---3--:R-:W-:-:S03]  /*2200*/  IMAD.IADD R41, R42, 0x1, R41 ;  /* 0x000000012a297824 */ /* 0x008fc600078e0229 */
[----:B------:R-:W3:Y:S01]  /*2210*/  LDS.U16 R63, [R63] ;  /* 0x000000003f3f7984 */ /* 0x000ee20000000400 */
[----:B----4-:R-:W-:-:S03]  /*2220*/  IMAD.IADD R43, R44, 0x1, R43 ;  /* 0x000000012c2b7824 */ /* 0x010fc600078e022b */
[----:B------:R-:W4:Y:S01]  /*2230*/  LDS.U16 R65, [R65] ;  /* 0x0000000041417984 */ /* 0x000f220000000400 */
[----:B-----5:R-:W-:-:S03]  /*2240*/  IMAD.IADD R45, R46, 0x1, R45 ;  /* 0x000000012e2d7824 */ /* 0x020fc600078e022d */
[----:B------:R-:W5:Y:S01]  /*2250*/  LDS.U16 R67, [R67] ;  /* 0x0000000043437984 */ /* 0x000f620000000400 */
[----:B------:R-:W-:-:S03]  /*2260*/  IMAD.IADD R47, R48, 0x1, R47 ;  /* 0x00000001302f7824 */ /* 0x000fc600078e022f */
[----:B------:R-:W5:Y:S01]  /*2270*/  LDS.U16 R69, [R69] ;  /* 0x0000000045457984 */ /* 0x000f620000000400 */
[----:B------:R-:W-:-:S03]  /*2280*/  IMAD.IADD R49, R50, 0x1, R49 ;  /* 0x0000000132317824 */ /* 0x000fc600078e0231 */
[----:B------:R-:W5:Y:S01]  /*2290*/  LDS.U16 R71, [R71] ;  /* 0x0000000047477984 */ /* 0x000f620000000400 */
[----:B------:R-:W-:Y:S02]  /*22a0*/  IMAD.IADD R51, R52, 0x1, R51 ;  /* 0x0000000134337824 */ /* 0x000fe400078e0233 */
[----:B------:R-:W-:Y:S02]  /*22b0*/  IMAD.IADD R53, R54, 0x1, R53 ;  /* 0x0000000136357824 */ /* 0x000fe400078e0235 */
[----:B------:R-:W-:Y:S02]  /*22c0*/  IMAD.IADD R55, R56, 0x1, R55 ;  /* 0x0000000138377824 */ /* 0x000fe400078e0237 */
[----:B0-----:R-:W-:Y:S02]  /*22d0*/  IMAD.IADD R57, R58, 0x1, R57 ;  /* 0x000000013a397824 */ /* 0x001fe400078e0239 */
[----:B-1----:R-:W-:Y:S02]  /*22e0*/  IMAD.IADD R59, R60, 0x1, R59 ;  /* 0x000000013c3b7824 */ /* 0x002fe400078e023b */
[----:B--2---:R-:W-:-:S02]  /*22f0*/  IMAD.IADD R61, R62, 0x1, R61 ;  /* 0x000000013e3d7824 */ /* 0x004fc400078e023d */
[----:B---3--:R-:W-:Y:S02]  /*2300*/  IMAD.IADD R63, R64, 0x1, R63 ;  /* 0x00000001403f7824 */ /* 0x008fe400078e023f */
[----:B----4-:R-:W-:Y:S02]  /*2310*/  IMAD.IADD R65, R66, 0x1, R65 ;  /* 0x0000000142417824 */ /* 0x010fe400078e0241 */
[----:B-----5:R-:W-:Y:S02]  /*2320*/  IMAD.IADD R67, R68, 0x1, R67 ;  /* 0x0000000144437824 */ /* 0x020fe400078e0243 */
[----:B------:R-:W-:Y:S02]  /*2330*/  IMAD.IADD R69, R70, 0x1, R69 ;  /* 0x0000000146457824 */ /* 0x000fe400078e0245 */
[----:B------:R-:W-:Y:S01]  /*2340*/  IMAD.IADD R71, R72, 0x1, R71 ;  /* 0x0000000148477824 */ /* 0x000fe200078e0247 */
[----:B------:R-:W-:Y:S06]  /*2350*/  BAR.SYNC.DEFER_BLOCKING 0x0 ;  /* 0x0000000000007b1d */ /* 0x000fec0000010000 */
[----:B------:R-:W-:Y:S05]  /*2360*/  BRA.U UP0, `(.L_x_219) ;  /* 0x0000000100f87547 */ /* 0x000fea000b800000 */
[----:B------:R-:W-:Y:S01]  /*2370*/  LEA R5, R5, UR4, 0x2 ;  /* 0x0000000405057c11 */ /* 0x000fe2000f8e10ff */
[----:B------:R-:W-:Y:S01]  /*2380*/  UIADD3 UR7, UPT, UPT, UR7, 0x6, URZ ;  /* 0x0000000607077890 */ /* 0x000fe2000fffe0ff */
[----:B------:R-:W-:Y:S01]  /*2390*/  LEA R4, R37, UR4, 0x2 ;  /* 0x0000000425047c11 */ /* 0x000fe2000f8e10ff */
[----:B------:R-:W-:Y:S01]  /*23a0*/  UIADD3 UR5, UPT, UPT, UR5, -0x6, URZ ;  /* 0xfffffffa05057890 */ /* 0x000fe2000fffe0ff */
[----:B------:R-:W-:Y:S01]  /*23b0*/  LEA R7, R39, UR4, 0x2 ;  /* 0x0000000427077c11 */ /* 0x000fe2000f8e10ff */
[----:B------:R0:W-:Y:S01]  /*23c0*/  STS [R5], R2 ;  /* 0x0000000205007388 */ /* 0x0001e20000000800 */
[----:B------:R-:W-:Y:S02]  /*23d0*/  LEA R6, R41, UR4, 0x2 ;  /* 0x0000000429067c11 */ /* 0x000fe4000f8e10ff */
[----:B------:R-:W-:Y:S01]  /*23e0*/  LEA R9, R43, UR4, 0x2 ;  /* 0x000000042b097c11 */ /* 0x000fe2000f8e10ff */
[----:B------:R1:W-:Y:S01]  /*23f0*/  STS [R4], R3 ;  /* 0x0000000304007388 */ /* 0x0003e20000000800 */
[----:B------:R-:W-:-:S02]  /*2400*/  LEA R8, R45, UR4, 0x2 ;  /* 0x000000042d087c11 */ /* 0x000fc4000f8e10ff */
[----:B------:R-:W-:Y:S01]  /*2410*/  LEA R11, R47, UR4, 0x2 ;  /* 0x000000042f0b7c11 */ /* 0x000fe2000f8e10ff */
[----:B------:R2:W-:Y:S01]  /*2420*/  STS [R7], R12 ;  /* 0x0000000c07007388 */ /* 0x0005e20000000800 */
[----:B------:R-:W-:Y:S02]  /*2430*/  LEA R10, R49, UR4, 0x2 ;  /* 0x00000004310a7c11 */ /* 0x000fe4000f8e10ff */
[----:B0-----:R-:W-:Y:S01]  /*2440*/  LEA R5, R51, UR4, 0x2 ;  /* 0x0000000433057c11 */ /* 0x001fe2000f8e10ff */
[----:B------:R0:W-:Y:S01]  /*2450*/  STS [R6], R13 ;  /* 0x0000000d06007388 */ /* 0x0001e20000000800 */
[----:B------:R-:W-:Y:S02]  /*2460*/  LEA R2, R53, UR4, 0x2 ;  /* 0x0000000435027c11 */ /* 0x000fe4000f8e10ff */
[----:B-1----:R-:W-:Y:S01]  /*2470*/  LEA R3, R55, UR4, 0x2 ;  /* 0x0000000437037c11 */ /* 0x002fe2000f8e10ff */
[----:B------:R1:W-:Y:S01]  /*2480*/  STS [R9], R14 ;  /* 0x0000000e09007388 */ /* 0x0003e20000000800 */
[----:B------:R-:W-:-:S02]  /*2490*/  LEA R4, R57, UR4, 0x2 ;  /* 0x0000000439047c11 */ /* 0x000fc4000f8e10ff */
[----:B--2---:R-:W-:Y:S01]  /*24a0*/  LEA R7, R59, UR4, 0x2 ;  /* 0x000000043b077c11 */ /* 0x004fe2000f8e10ff */
[----:B------:R2:W-:Y:S01]  /*24b0*/  STS [R8], R15 ;  /* 0x0000000f08007388 */ /* 0x0005e20000000800 */
[----:B0-----:R-:W-:-:S03]  /*24c0*/  LEA R6, R63, UR4, 0x2 ;  /* 0x000000043f067c11 */ /* 0x001fc6000f8e10ff */
[----:B------:R0:W-:Y:S01]  /*24d0*/  STS [R11], R16 ;  /* 0x000000100b007388 */ /* 0x0001e20000000800 */
[----:B-1----:R-:W-:-:S03]  /*24e0*/  LEA R9, R61, UR4, 0x2 ;  /* 0x000000043d097c11 */ /* 0x002fc6000f8e10ff */
[----:B------:R-:W-:Y:S01]  /*24f0*/  STS [R10], R17 ;  /* 0x000000110a007388 */ /* 0x000fe20000000800 */
[----:B--2---:R-:W-:-:S03]  /*2500*/  LEA R8, R67, UR4, 0x2 ;  /* 0x0000000443087c11 */ /* 0x004fc6000f8e10ff */
[----:B------:R1:W-:Y:S01]  /*2510*/  STS [R5], R18 ;  /* 0x0000001205007388 */ /* 0x0003e20000000800 */
[----:B0-----:R-:W-:-:S03]  /*2520*/  LEA R11, R65, UR4, 0x2 ;  /* 0x00000004410b7c11 */ /* 0x001fc6000f8e10ff */
[----:B------:R0:W-:Y:S04]  /*2530*/  STS [R2], R19 ;  /* 0x0000001302007388 */ /* 0x0001e80000000800 */
[----:B------:R2:W-:Y:S01]  /*2540*/  STS [R3], R20 ;  /* 0x0000001403007388 */ /* 0x0005e20000000800 */
[----:B-1----:R-:W-:-:S03]  /*2550*/  LEA R5, R69, UR4, 0x2 ;  /* 0x0000000445057c11 */ /* 0x002fc6000f8e10ff */
[----:B------:R2:W-:Y:S01]  /*2560*/  STS [R4], R21 ;  /* 0x0000001504007388 */ /* 0x0005e20000000800 */
[----:B0-----:R-:W-:-:S03]  /*2570*/  LEA R19, R71, UR4, 0x2 ;  /* 0x0000000447137c11 */ /* 0x001fc6000f8e10ff */
[----:B------:R2:W-:Y:S04]  /*2580*/  STS [R7], R22 ;  /* 0x0000001607007388 */ /* 0x0005e80000000800 */
[----:B------:R2:W-:Y:S04]  /*2590*/  STS [R9], R24 ;  /* 0x0000001809007388 */ /* 0x0005e80000000800 */
[----:B------:R2:W-:Y:S04]  /*25a0*/  STS [R6], R25 ;  /* 0x0000001906007388 */ /* 0x0005e80000000800 */
[----:B------:R2:W-:Y:S04]  /*25b0*/  STS [R11], R26 ;  /* 0x0000001a0b007388 */ /* 0x0005e80000000800 */
[----:B------:R2:W-:Y:S04]  /*25c0*/  STS [R8], R27 ;  /* 0x0000001b08007388 */ /* 0x0005e80000000800 */
[----:B------:R2:W-:Y:S04]  /*25d0*/  STS [R5], R28 ;  /* 0x0000001c05007388 */ /* 0x0005e80000000800 */
[----:B------:R2:W-:Y:S01]  /*25e0*/  STS [R19], R30 ;  /* 0x0000001e13007388 */ /* 0x0005e20000000800 */
[----:B------:R-:W-:Y:S06]  /*25f0*/  BAR.SYNC.DEFER_BLOCKING 0x0 ;  /* 0x0000000000007b1d */ /* 0x000fec0000010000 */
[----:B------:R2:W0:Y:S04]  /*2600*/  LDS R2, [R33] ;  /* 0x0000000021027984 */ /* 0x0004280000000800 */
[----:B------:R2:W1:Y:S04]  /*2610*/  LDS R3, [R33+0x4] ;  /* 0x0000040021037984 */ /* 0x0004680000000800 */
[----:B------:R2:W3:Y:S04]  /*2620*/  LDS R12, [R33+0x8] ;  /* 0x00000800210c7984 */ /* 0x0004e80000000800 */
[----:B------:R2:W4:Y:S04]  /*2630*/  LDS R13, [R33+0xc] ;  /* 0x00000c00210d7984 */ /* 0x0005280000000800 */
[----:B------:R2:W0:Y:S04]  /*2640*/  LDS R14, [R33+0x10] ;  /* 0x00001000210e7984 */ /* 0x0004280000000800 */
        /* <DEDUP_REMOVED lines=13> */
[----:B------:R2:W0:Y:S01]  /*2720*/  LDS R30, [R33+0x48] ;  /* 0x00004800211e7984 */ /* 0x0004220000000800 */
[----:B------:R-:W-:Y:S06]  /*2730*/  BAR.SYNC.DEFER_BLOCKING 0x0 ;  /* 0x0000000000007b1d */ /* 0x000fec0000010000 */
[----:B-1-34-:R-:W-:Y:S05]  /*2740*/  BRA `(.L_x_220) ;  /* 0xffffffdc00f87947 */ /* 0x01afea000383ffff */
.L_x_219:
[----:B------:R-:W-:Y:S01]  /*2750*/  LEA R5, R5, UR4, 0x2 ;  /* 0x0000000405057c11 */ /* 0x000fe2000f8e10ff */
[C---:B------:R-:W-:Y:S01]  /*2760*/  IMAD R33, R0.reuse, -0x48, R33 ;  /* 0xffffffb800217824 */ /* 0x040fe200078e0221 */
[----:B------:R-:W-:Y:S01]  /*2770*/  LEA R4, R37, UR4, 0x2 ;  /* 0x0000000425047c11 */ /* 0x000fe2000f8e10ff */
[C---:B------:R-:W-:Y:S01]  /*2780*/  VIADD R7, R0.reuse, 0x100 ;  /* 0x0000010000077836 */ /* 0x040fe20000000000 */
[----:B------:R-:W-:Y:S01]  /*2790*/  LEA R39, R39, UR4, 0x2 ;  /* 0x0000000427277c11 */ /* 0x000fe2000f8e10ff */
[----:B------:R0:W-:Y:S01]  /*27a0*/  STS [R5], R2 ;  /* 0x0000000205007388 */ /* 0x0001e20000000800 */
[----:B------:R-:W-:Y:S01]  /*27b0*/  LEA R6, R41, UR4, 0x2 ;  /* 0x0000000429067c11 */ /* 0x000fe2000f8e10ff */
[----:B------:R-:W-:Y:S01]  /*27c0*/  VIADD R9, R0, 0x200 ;  /* 0x0000020000097836 */ /* 0x000fe20000000000 */
[----:B------:R-:W-:Y:S01]  /*27d0*/  LEA R43, R43, UR4, 0x2 ;  /* 0x000000042b2b7c11 */ /* 0x000fe2000f8e10ff */
[----:B------:R1:W-:Y:S01]  /*27e0*/  STS [R4], R3 ;  /* 0x0000000304007388 */ /* 0x0003e20000000800 */
[----:B------:R-:W-:-:S02]  /*27f0*/  LEA R8, R45, UR4, 0x2 ;  /* 0x000000042d087c11 */ /* 0x000fc4000f8e10ff */
[----:B------:R-:W-:Y:S01]  /*2800*/  LEA R47, R47, UR4, 0x2 ;  /* 0x000000042f2f7c11 */ /* 0x000fe2000f8e10ff */
[----:B------:R-:W-:Y:S01]  /*2810*/  STS [R39], R12 ;  /* 0x0000000c27007388 */ /* 0x000fe20000000800 */
[----:B------:R-:W-:Y:S02]  /*2820*/  LEA R10, R49, UR4, 0x2 ;  /* 0x00000004310a7c11 */ /* 0x000fe4000f8e10ff */
[----:B------:R-:W-:Y:S01]  /*2830*/  LEA R51, R51, UR4, 0x2 ;  /* 0x0000000433337c11 */ /* 0x000fe2000f8e10ff */
[----:B------:R2:W-:Y:S01]  /*2840*/  STS [R6], R13 ;  /* 0x0000000d06007388 */ /* 0x0005e20000000800 */
[----:B0-----:R-:W-:Y:S02]  /*2850*/  LEA R2, R53, UR4, 0x2 ;  /* 0x0000000435027c11 */ /* 0x001fe4000f8e10ff */
[----:B------:R-:W-:Y:S01]  /*2860*/  LEA R55, R55, UR4, 0x2 ;  /* 0x0000000437377c11 */ /* 0x000fe2000f8e10ff */
[----:B------:R0:W-:Y:S01]  /*2870*/  STS [R43], R14 ;  /* 0x0000000e2b007388 */ /* 0x0001e20000000800 */
[----:B-1----:R-:W-:-:S02]  /*2880*/  LEA R4, R57, UR4, 0x2 ;  /* 0x0000000439047c11 */ /* 0x002fc4000f8e10ff */
[----:B------:R-:W-:Y:S01]  /*2890*/  LEA R59, R59, UR4, 0x2 ;  /* 0x000000043b3b7c11 */ /* 0x000fe2000f8e10ff */
[----:B------:R1:W-:Y:S01]  /*28a0*/  STS [R8], R15 ;  /* 0x0000000f08007388 */ /* 0x0003e20000000800 */
[----:B------:R-:W-:Y:S01]  /*28b0*/  LEA R61, R61, UR4, 0x2 ;  /* 0x000000043d3d7c11 */ /* 0x000fe2000f8e10ff */
[C---:B--2---:R-:W-:Y:S01]  /*28c0*/  VIADD R13, R0.reuse, 0x500 ;  /* 0x00000500000d7836 */ /* 0x044fe20000000000 */
[----:B------:R-:W-:Y:S01]  /*28d0*/  LEA R6, R63, UR4, 0x2 ;  /* 0x000000043f067c11 */ /* 0x000fe2000f8e10ff */
[----:B------:R2:W-:Y:S01]  /*28e0*/  STS [R47], R16 ;  /* 0x000000102f007388 */ /* 0x0005e20000000800 */
[----:B------:R-:W-:Y:S01]  /*28f0*/  LEA R65, R65, UR4, 0x2 ;  /* 0x0000000441417c11 */ /* 0x000fe2000f8e10ff */
[C---:B0-----:R-:W-:Y:S01]  /*2900*/  VIADD R14, R0.reuse, 0x600 ;  /* 0x00000600000e7836 */ /* 0x041fe20000000000 */
[----:B------:R-:W-:Y:S01]  /*2910*/  LEA R69, R69, UR4, 0x2 ;  /* 0x0000000445457c11 */ /* 0x000fe2000f8e10ff */
[----:B------:R0:W-:Y:S01]  /*2920*/  STS [R10], R17 ;  /* 0x000000110a007388 */ /* 0x0001e20000000800 */
[----:B------:R-:W-:Y:S01]  /*2930*/  LEA R71, R71, UR4, 0x2 ;  /* 0x0000000447477c11 */ /* 0x000fe2000f8e10ff */
[C---:B-1----:R-:W-:Y:S01]  /*2940*/  VIADD R15, R0.reuse, 0x700 ;  /* 0x00000700000f7836 */ /* 0x042fe20000000000 */
[----:B------:R-:W-:Y:S01]  /*2950*/  LEA R8, R67, UR4, 0x2 ;  /* 0x0000000443087c11 */ /* 0x000fe2000f8e10ff */
[----:B------:R-:W-:Y:S01]  /*2960*/  STS [R51], R18 ;  /* 0x0000001233007388 */ /* 0x000fe20000000800 */
[----:B------:R-:W1:Y:S01]  /*2970*/  LDCU.64 UR4, c[0x0][0x3a0] ;  /* 0x00007400ff0477ac */ /* 0x000e620008000a00 */
[C---:B------:R-:W-:Y:S01]  /*2980*/  LOP3.LUT R12, R0.reuse, 0x400, RZ, 0xfc, !PT ;  /* 0x00000400000c7812 */ /* 0x040fe200078efcff */
[C---:B--2---:R-:W-:Y:S01]  /*2990*/  VIADD R16, R0.reuse, 0xd00 ;  /* 0x00000d0000107836 */ /* 0x044fe20000000000 */
[----:B------:R2:W-:Y:S01]  /*29a0*/  STS [R2], R19 ;  /* 0x0000001302007388 */ /* 0x0005e20000000800 */
[----:B0-----:R-:W-:-:S03]  /*29b0*/  VIADD R10, R0, 0x300 ;  /* 0x00000300000a7836 */ /* 0x001fc60000000000 */
[----:B------:R-:W-:Y:S04]  /*29c0*/  STS [R55], R20 ;  /* 0x0000001437007388 */ /* 0x000fe80000000800 */
[----:B------:R-:W-:Y:S01]  /*29d0*/  STS [R4], R21 ;  /* 0x0000001504007388 */ /* 0x000fe20000000800 */
[----:B--2---:R-:W0:Y:S03]  /*29e0*/  LDC.64 R2, c[0x0][0x388] ;  /* 0x0000e200ff027b82 */ /* 0x004e260000000a00 */
[----:B------:R-:W-:Y:S01]  /*29f0*/  STS [R59], R22 ;  /* 0x000000163b007388 */ /* 0x000fe20000000800 */
[----:B-1----:R-:W-:-:S03]  /*2a00*/  ISETP.GE.U32.AND P2, PT, R7, UR4, PT ;  /* 0x0000000407007c0c */ /* 0x002fc6000bf46070 */
[----:B------:R-:W-:Y:S01]  /*2a10*/  STS [R61], R24 ;  /* 0x000000183d007388 */ /* 0x000fe20000000800 */
[----:B------:R-:W-:Y:S02]  /*2a20*/  ISETP.GE.U32.AND P3, PT, R9, UR4, PT ;  /* 0x0000000409007c0c */ /* 0x000fe4000bf66070 */
[----:B------:R-:W-:Y:S01]  /*2a30*/  ISETP.GE.U32.AND P6, PT, R10, UR4, PT ;  /* 0x000000040a007c0c */ /* 0x000fe2000bfc6070 */
[----:B------:R-:W-:Y:S01]  /*2a40*/  STS [R6], R25 ;  /* 0x0000001906007388 */ /* 0x000fe20000000800 */
[----:B------:R-:W-:Y:S02]  /*2a50*/  ISETP.GE.U32.AND.EX P3, PT, RZ, UR5, PT, P3 ;  /* 0x00000005ff007c0c */ /* 0x000fe4000bf66130 */
[----:B------:R-:W-:Y:S01]  /*2a60*/  ISETP.GE.U32.AND.EX P2, PT, RZ, UR5, PT, P2 ;  /* 0x00000005ff007c0c */ /* 0x000fe2000bf46120 */
[----:B------:R-:W-:Y:S01]  /*2a70*/  STS [R65], R26 ;  /* 0x0000001a41007388 */ /* 0x000fe20000000800 */
[----:B------:R-:W-:Y:S02]  /*2a80*/  ISETP.GE.U32.AND P1, PT, R13, UR4, PT ;  /* 0x000000040d007c0c */ /* 0x000fe4000bf26070 */
[----:B------:R-:W-:Y:S01]  /*2a90*/  ISETP.GE.U32.AND.EX P6, PT, RZ, UR5, PT, P6 ;  /* 0x00000005ff007c0c */ /* 0x000fe2000bfc6160 */
[----:B------:R-:W-:Y:S01]  /*2aa0*/  STS [R8], R27 ;  /* 0x0000001b08007388 */ /* 0x000fe20000000800 */
[----:B------:R-:W-:-:S02]  /*2ab0*/  ISETP.GE.U32.AND.EX P1, PT, RZ, UR5, PT, P1 ;  /* 0x00000005ff007c0c */ /* 0x000fc4000bf26110 */
[----:B------:R-:W-:Y:S01]  /*2ac0*/  ISETP.GE.U32.AND P5, PT, R12, UR4, PT ;  /* 0x000000040c007c0c */ /* 0x000fe2000bfa6070 */
[----:B------:R-:W-:Y:S01]  /*2ad0*/  STS [R69], R28 ;  /* 0x0000001c45007388 */ /* 0x000fe20000000800 */
[----:B------:R-:W-:Y:S01]  /*2ae0*/  ISETP.GE.U32.AND P4, PT, R15, UR4, PT ;  /* 0x000000040f007c0c */ /* 0x000fe2000bf86070 */
[----:B0-----:R-:W-:Y:S01]  /*2af0*/  IMAD.WIDE.U32 R2, R0, 0x4, R2 ;  /* 0x0000000400027825 */ /* 0x001fe200078e0002 */
[----:B------:R-:W-:Y:S01]  /*2b00*/  ISETP.GE.U32.AND.EX P5, PT, RZ, UR5, PT, P5 ;  /* 0x00000005ff007c0c */ /* 0x000fe2000bfa6150 */
[----:B------:R-:W-:Y:S01]  /*2b10*/  STS [R71], R30 ;  /* 0x0000001e47007388 */ /* 0x000fe20000000800 */
[----:B------:R-:W-:Y:S01]  /*2b20*/  BAR.SYNC.DEFER_BLOCKING 0x0 ;  /* 0x0000000000007b1d */ /* 0x000fe20000010000 */
[----:B------:R-:W-:Y:S01]  /*2b30*/  ISETP.GE.U32.AND P0, PT, R14, UR4, PT ;  /* 0x000000040e007c0c */ /* 0x000fe2000bf06070 */
[C---:B------:R-:W-:Y:S01]  /*2b40*/  VIADD R14, R0.reuse, 0x900 ;  /* 0x00000900000e7836 */ /* 0x040fe20000000000 */
[----:B------:R-:W-:Y:S02]  /*2b50*/  LOP3.LUT R12, R0, 0x800, RZ, 0xfc, !PT ;  /* 0x00000800000c7812 */ /* 0x000fe400078efcff */
[----:B------:R-:W-:-:S02]  /*2b60*/  ISETP.GE.U32.AND.EX P0, PT, RZ, UR5, PT, P0 ;  /* 0x00000005ff007c0c */ /* 0x000fc4000bf06100 */
[----:B------:R-:W-:Y:S01]  /*2b70*/  ISETP.GE.U32.AND.EX P4, PT, RZ, UR5, PT, P4 ;  /* 0x00000005ff007c0c */ /* 0x000fe2000bf86140 */
[----:B------:R-:W0:Y:S04]  /*2b80*/  LDS R5, [R33+0x800] ;  /* 0x0008000021057984 */ /* 0x000e280000000800 */
[----:B------:R-:W1:Y:S04]  /*2b90*/  LDS R4, [R33+0x400] ;  /* 0x0004000021047984 */ /* 0x000e680000000800 */
[----:B------:R-:W2:Y:S04]  /*2ba0*/  LDS R6, [R33+0xc00] ;  /* 0x000c000021067984 */ /* 0x000ea80000000800 */
[----:B------:R-:W3:Y:S04]  /*2bb0*/  LDS R8, [R33+0x1400] ;  /* 0x0014000021087984 */ /* 0x000ee80000000800 */
[----:B------:R-:W4:Y:S04]  /*2bc0*/  LDS R7, [R33+0x1000] ;  /* 0x0010000021077984 */ /* 0x000f280000000800 */
[----:B------:R-:W5:Y:S04]  /*2bd0*/  LDS R9, [R33+0x1800] ;  /* 0x0018000021097984 */ /* 0x000f680000000800 */
[----:B------:R-:W5:Y:S01]  /*2be0*/  LDS R10, [R33+0x1c00] ;  /* 0x001c0000210a7984 */ /* 0x000f620000000800 */
[----:B0-----:R-:W-:-:S03]  /*2bf0*/  @!P3 LOP3.LUT R13, R5, 0x80000000, RZ, 0x3c, !PT ;  /* 0x80000000050db812 */ /* 0x001fc600078e3cff */
[----:B------:R-:W-:Y:S01]  /*2c00*/  LDS R5, [R33+0x2400] ;  /* 0x0024000021057984 */ /* 0x000fe20000000800 */
[----:B-1----:R-:W-:-:S03]  /*2c10*/  @!P2 LOP3.LUT R11, R4, 0x80000000, RZ, 0x3c, !PT ;  /* 0x80000000040ba812 */ /* 0x002fc600078e3cff */
[----:B------:R-:W0:Y:S01]  /*2c20*/  LDS R4, [R33+0x2000] ;  /* 0x0020000021047984 */ /* 0x000e220000000800 */
[----:B--2---:R-:W-:-:S03]  /*2c30*/  @!P6 LOP3.LUT R15, R6, 0x80000000, RZ, 0x3c, !PT ;  /* 0x80000000060fe812 */ /* 0x004fc600078e3cff */
[----:B------:R-:W-:Y:S01]  /*2c40*/  @!P2 STG.E desc[UR8][R2.64+0x400], R11 ;  /* 0x0004000b0200a986 */ /* 0x000fe2000c101908 */
[----:B------:R-:W-:Y:S01]  /*2c50*/  ISETP.GE.U32.AND P2, PT, R12, UR4, PT ;  /* 0x000000040c007c0c */ /* 0x000fe2000bf46070 */
[----:B------:R-:W-:Y:S01]  /*2c60*/  VIADD R12, R0, 0xa00 ;  /* 0x00000a00000c7836 */ /* 0x000fe20000000000 */
[----:B---3--:R-:W-:Y:S01]  /*2c70*/  @!P1 LOP3.LUT R19, R8, 0x80000000, RZ, 0x3c, !PT ;  /* 0x8000000008139812 */ /* 0x008fe200078e3cff */
[----:B------:R-:W-:Y:S01]  /*2c80*/  LDS R11, [R33+0x2800] ;  /* 0x00280000210b7984 */ /* 0x000fe20000000800 */
[----:B------:R-:W-:Y:S02]  /*2c90*/  ISETP.GE.U32.AND.EX P2, PT, RZ, UR5, PT, P2 ;  /* 0x00000005ff007c0c */ /* 0x000fe4000bf46120 */
[----:B----4-:R-:W-:Y:S01]  /*2ca0*/  @!P5 LOP3.LUT R17, R7, 0x80000000, RZ, 0x3c, !PT ;  /* 0x800000000711d812 */ /* 0x010fe200078e3cff */
[----:B------:R-:W-:Y:S01]  /*2cb0*/  LDS R6, [R33+0x2c00] ;  /* 0x002c000021067984 */ /* 0x000fe20000000800 */
[----:B-----5:R-:W-:-:S03]  /*2cc0*/  @!P0 LOP3.LUT R21, R9, 0x80000000, RZ, 0x3c, !PT ;  /* 0x8000000009158812 */ /* 0x020fc600078e3cff */
[----:B------:R-:W-:Y:S01]  /*2cd0*/  @!P1 STG.E desc[UR8][R2.64+0x1400], R19 ;  /* 0x0014001302009986 */ /* 0x000fe2000c101908 */
[----:B------:R-:W-:-:S03]  /*2ce0*/  ISETP.GE.U32.AND P1, PT, R0, UR4, PT ;  /* 0x0000000400007c0c */ /* 0x000fc6000bf26070 */
[----:B------:R-:W1:Y:S01]  /*2cf0*/  LDS R7, [R33+0x3000] ;  /* 0x0030000021077984 */ /* 0x000e620000000800 */
[----:B------:R-:W-:-:S03]  /*2d00*/  ISETP.GE.U32.AND.EX P1, PT, RZ, UR5, PT, P1 ;  /* 0x00000005ff007c0c */ /* 0x000fc6000bf26110 */
[----:B------:R-:W-:Y:S01]  /*2d10*/  @!P3 STG.E desc[UR8][R2.64+0x800], R13 ;  /* 0x0008000d0200b986 */ /* 0x000fe2000c101908 */
[----:B------:R-:W-:Y:S01]  /*2d20*/  ISETP.GE.U32.AND P3, PT, R14, UR4, PT ;  /* 0x000000040e007c0c */ /* 0x000fe2000bf66070 */
[----:B------:R-:W-:Y:S02]  /*2d30*/  VIADD R14, R0, 0xb00 ;  /* 0x00000b00000e7836 */ /* 0x000fe40000000000 */
[----:B------:R2:W-:Y:S01]  /*2d40*/  @!P6 STG.E desc[UR8][R2.64+0xc00], R15 ;  /* 0x000c000f0200e986 */ /* 0x0005e2000c101908 */
[----:B------:R-:W-:Y:S02]  /*2d50*/  ISETP.GE.U32.AND P6, PT, R12, UR4, PT ;  /* 0x000000040c007c0c */ /* 0x000fe4000bfc6070 */
[----:B------:R-:W-:Y:S01]  /*2d60*/  LOP3.LUT R12, R0, 0xc00, RZ, 0xfc, !PT ;  /* 0x00000c00000c7812 */ /* 0x000fe200078efcff */
[----:B------:R0:W-:Y:S01]  /*2d70*/  @!P5 STG.E desc[UR8][R2.64+0x1000], R17 ;  /* 0x001000110200d986 */ /* 0x0001e2000c101908 */
[----:B------:R-:W-:Y:S02]  /*2d80*/  ISETP.GE.U32.AND.EX P3, PT, RZ, UR5, PT, P3 ;  /* 0x00000005ff007c0c */ /* 0x000fe4000bf66130 */
[----:B------:R-:W-:Y:S01]  /*2d90*/  ISETP.GE.U32.AND P5, PT, R14, UR4, PT ;  /* 0x000000040e007c0c */ /* 0x000fe2000bfa6070 */
[----:B------:R-:W-:Y:S01]  /*2da0*/  @!P0 STG.E desc[UR8][R2.64+0x1800], R21 ;  /* 0x0018001502008986 */ /* 0x000fe2000c101908 */
[----:B------:R-:W-:-:S02]  /*2db0*/  ISETP.GE.U32.AND P0, PT, R12, UR4, PT ;  /* 0x000000040c007c0c */ /* 0x000fc4000bf06070 */
[----:B--2---:R-:W-:Y:S01]  /*2dc0*/  @!P4 LOP3.LUT R15, R10, 0x80000000, RZ, 0x3c, !PT ;  /* 0x800000000a0fc812 */ /* 0x004fe200078e3cff */
[----:B------:R-:W2:Y:S01]  /*2dd0*/  LDS R8, [R33+0x3400] ;  /* 0x0034000021087984 */ /* 0x000ea20000000800 */
[----:B------:R-:W-:Y:S02]  /*2de0*/  ISETP.GE.U32.AND.EX P0, PT, RZ, UR5, PT, P0 ;  /* 0x00000005ff007c0c */ /* 0x000fe4000bf06100 */
[----:B0-----:R-:W-:Y:S01]  /*2df0*/  @!P2 LOP3.LUT R17, R4, 0x80000000, RZ, 0x3c, !PT ;  /* 0x800000000411a812 */ /* 0x001fe200078e3cff */
[----:B------:R-:W0:Y:S02]  /*2e00*/  LDS R9, [R33+0x3800] ;  /* 0x0038000021097984 */ /* 0x000e240000000800 */
[----:B------:R-:W-:Y:S01]  /*2e10*/  @!P3 LOP3.LUT R5, R5, 0x80000000, RZ, 0x3c, !PT ;  /* 0x800000000505b812 */ /* 0x000fe200078e3cff */
[----:B------:R-:W-:Y:S01]  /*2e20*/  VIADD R4, R0, 0xe00 ;  /* 0x00000e0000047836 */ /* 0x000fe20000000000 */
[----:B------:R-:W3:Y:S04]  /*2e30*/  LDS R10, [R33+0x3c00] ;  /* 0x003c0000210a7984 */ /* 0x000ee80000000800 */
[----:B------:R-:W4:Y:S04]  /*2e40*/  LDS R12, [R33+0x4000] ;  /* 0x00400000210c7984 */ /* 0x000f280000000800 */
[----:B------:R-:W5:Y:S01]  /*2e50*/  LDS R13, [R33+0x4400] ;  /* 0x00440000210d7984 */ /* 0x000f620000000800 */
[----:B-1----:R-:W-:-:S03]  /*2e60*/  @!P0 LOP3.LUT R7, R7, 0x80000000, RZ, 0x3c, !PT ;  /* 0x8000000007078812 */ /* 0x002fc600078e3cff */
[----:B------:R-:W1:Y:S04]  /*2e70*/  @!P1 LDS R14, [R33] ;  /* 0x00000000210e9984 */ /* 0x000e680000000800 */
[----:B------:R2:W-:Y:S01]  /*2e80*/  @!P4 STG.E desc[UR8][R2.64+0x1c00], R15 ;  /* 0x001c000f0200c986 */ /* 0x0005e2000c101908 */
[----:B------:R-:W-:Y:S02]  /*2e90*/  ISETP.GE.U32.AND.EX P4, PT, RZ, UR5, PT, P6 ;  /* 0x00000005ff007c0c */ /* 0x000fe4000bf86160 */
[----:B------:R-:W-:Y:S01]  /*2ea0*/  ISETP.GE.U32.AND.EX P6, PT, RZ, UR5, PT, P5 ;  /* 0x00000005ff007c0c */ /* 0x000fe2000bfc6150 */
[----:B------:R-:W-:Y:S01]  /*2eb0*/  @!P3 STG.E desc[UR8][R2.64+0x2400], R5 ;  /* 0x002400050200b986 */ /* 0x000fe2000c101908 */
[----:B------:R-:W-:-:S03]  /*2ec0*/  ISETP.GE.U32.AND P5, PT, R16, UR4, PT ;  /* 0x0000000410007c0c */ /* 0x000fc6000bfa6070 */
[----:B------:R0:W-:Y:S01]  /*2ed0*/  @!P2 STG.E desc[UR8][R2.64+0x2000], R17 ;  /* 0x002000110200a986 */ /* 0x0001e2000c101908 */
[----:B------:R-:W-:Y:S02]  /*2ee0*/  ISETP.GE.U32.AND P2, PT, R4, UR4, PT ;  /* 0x0000000404007c0c */ /* 0x000fe4000bf46070 */
[C---:B------:R-:W-:Y:S01]  /*2ef0*/  LOP3.LUT R4, R0.reuse, 0x1000, RZ, 0xfc, !PT ;  /* 0x0000100000047812 */ /* 0x040fe200078efcff */
[----:B--2---:R-:W-:Y:S01]  /*2f00*/  VIADD R15, R0, 0xf00 ;  /* 0x00000f00000f7836 */ /* 0x004fe20000000000 */
[----:B------:R-:W-:Y:S01]  /*2f10*/  ISETP.GE.U32.AND.EX P5, PT, RZ, UR5, PT, P5 ;  /* 0x00000005ff007c0c */ /* 0x000fe2000bfa6150 */
[----:B------:R-:W-:Y:S01]  /*2f20*/  @!P0 STG.E desc[UR8][R2.64+0x3000], R7 ;  /* 0x0030000702008986 */ /* 0x000fe2000c101908 */
[----:B------:R-:W-:Y:S02]  /*2f30*/  @!P4 LOP3.LUT R11, R11, 0x80000000, RZ, 0x3c, !PT ;  /* 0x800000000b0bc812 */ /* 0x000fe400078e3cff */
[----:B------:R-:W-:Y:S02]  /*2f40*/  ISETP.GE.U32.AND P3, PT, R15, UR4, PT ;  /* 0x000000040f007c0c */ /* 0x000fe4000bf66070 */
[----:B------:R-:W-:Y:S01]  /*2f50*/  @!P6 LOP3.LUT R15, R6, 0x80000000, RZ, 0x3c, !PT ;  /* 0x80000000060fe812 */ /* 0x000fe200078e3cff */
[----:B------:R-:W-:Y:S01]  /*2f60*/  VIADD R6, R0, 0x1100 ;  /* 0x0000110000067836 */ /* 0x000fe20000000000 */
[----:B------:R3:W-:Y:S01]  /*2f70*/  @!P4 STG.E desc[UR8][R2.64+0x2800], R11 ;  /* 0x0028000b0200c986 */ /* 0x0007e2000c101908 */
[----:B------:R-:W-:Y:S01]  /*2f80*/  ISETP.GE.U32.AND P4, PT, R4, UR4, PT ;  /* 0x0000000404007c0c */ /* 0x000fe2000bf86070 */
[----:B------:R-:W-:Y:S01]  /*2f90*/  VIADD R0, R0, 0x1200 ;  /* 0x0000120000007836 */ /* 0x000fe20000000000 */
[----:B------:R-:W-:Y:S01]  /*2fa0*/  ISETP.GE.U32.AND.EX P2, PT, RZ, UR5, PT, P2 ;  /* 0x00000005ff007c0c */ /* 0x000fe2000bf46120 */
[----:B------:R4:W-:Y:S01]  /*2fb0*/  @!P6 STG.E desc[UR8][R2.64+0x2c00], R15 ;  /* 0x002c000f0200e986 */ /* 0x0009e2000c101908 */
[----:B------:R-:W-:-:S02]  /*2fc0*/  ISETP.GE.U32.AND P6, PT, R6, UR4, PT ;  /* 0x0000000406007c0c */ /* 0x000fc4000bfc6070 */
[----:B------:R-:W-:Y:S02]  /*2fd0*/  ISETP.GE.U32.AND.EX P3, PT, RZ, UR5, PT, P3 ;  /* 0x00000005ff007c0c */ /* 0x000fe4000bf66130 */
[----:B------:R-:W-:Y:S02]  /*2fe0*/  ISETP.GE.U32.AND.EX P4, PT, RZ, UR5, PT, P4 ;  /* 0x00000005ff007c0c */ /* 0x000fe4000bf86140 */
[----:B------:R-:W-:Y:S02]  /*2ff0*/  ISETP.GE.U32.AND.EX P6, PT, RZ, UR5, PT, P6 ;  /* 0x00000005ff007c0c */ /* 0x000fe4000bfc6160 */
[----:B------:R-:W-:Y:S02]  /*3000*/  ISETP.GE.U32.AND P0, PT, R0, UR4, PT ;  /* 0x0000000400007c0c */ /* 0x000fe4000bf06070 */
[----:B0-----:R-:W-:Y:S02]  /*3010*/  @!P5 LOP3.LUT R17, R8, 0x80000000, RZ, 0x3c, !PT ;  /* 0x800000000811d812 */ /* 0x001fe400078e3cff */
[----:B------:R-:W-:-:S02]  /*3020*/  ISETP.GE.U32.AND.EX P0, PT, RZ, UR5, PT, P0 ;  /* 0x00000005ff007c0c */ /* 0x000fc4000bf06100 */
[----:B------:R-:W-:Y:S01]  /*3030*/  @!P2 LOP3.LUT R9, R9, 0x80000000, RZ, 0x3c, !PT ;  /* 0x800000000909a812 */ /* 0x000fe200078e3cff */
[----:B------:R0:W-:Y:S01]  /*3040*/  @!P5 STG.E desc[UR8][R2.64+0x3400], R17 ;  /* 0x003400110200d986 */ /* 0x0001e2000c101908 */
[----:B---3--:R-:W-:Y:S02]  /*3050*/  @!P3 LOP3.LUT R11, R10, 0x80000000, RZ, 0x3c, !PT ;  /* 0x800000000a0bb812 */ /* 0x008fe400078e3cff */
[----:B----4-:R-:W-:Y:S01]  /*3060*/  @!P4 LOP3.LUT R15, R12, 0x80000000, RZ, 0x3c, !PT ;  /* 0x800000000c0fc812 */ /* 0x010fe200078e3cff */
[----:B------:R0:W-:Y:S01]  /*3070*/  @!P2 STG.E desc[UR8][R2.64+0x3800], R9 ;  /* 0x003800090200a986 */ /* 0x0001e2000c101908 */
[----:B-----5:R-:W-:Y:S02]  /*3080*/  @!P6 LOP3.LUT R13, R13, 0x80000000, RZ, 0x3c, !PT ;  /* 0x800000000d0de812 */ /* 0x020fe400078e3cff */
[----:B-1----:R-:W-:Y:S01]  /*3090*/  @!P1 LOP3.LUT R5, R14, 0x80000000, RZ, 0x3c, !PT ;  /* 0x800000000e059812 */ /* 0x002fe200078e3cff */
[----:B------:R0:W-:Y:S04]  /*30a0*/  @!P3 STG.E desc[UR8][R2.64+0x3c00], R11 ;  /* 0x003c000b0200b986 */ /* 0x0001e8000c101908 */
[----:B------:R0:W-:Y:S04]  /*30b0*/  @!P4 STG.E desc[UR8][R2.64+0x4000], R15 ;  /* 0x0040000f0200c986 */ /* 0x0001e8000c101908 */
[----:B------:R0:W-:Y:S04]  /*30c0*/  @!P6 STG.E desc[UR8][R2.64+0x4400], R13 ;  /* 0x0044000d0200e986 */ /* 0x0001e8000c101908 */
[----:B------:R0:W-:Y:S01]  /*30d0*/  @!P1 STG.E desc[UR8][R2.64], R5 ;  /* 0x0000000502009986 */ /* 0x0001e2000c101908 */
[----:B------:R-:W-:Y:S05]  /*30e0*/  @P0 EXIT ;  /* 0x000000000000094d */ /* 0x000fea0003800000 */
[----:B------:R-:W0:Y:S02]  /*30f0*/  LDS R33, [R33+0x4800] ;  /* 0x0048000021217984 */ /* 0x000e240000000800 */
[----:B0-----:R-:W-:-:S05]  /*3100*/  LOP3.LUT R5, R33, 0x80000000, RZ, 0x3c, !PT ;  /* 0x8000000021057812 */ /* 0x001fca00078e3cff */
[----:B------:R-:W-:Y:S01]  /*3110*/  STG.E desc[UR8][R2.64+0x4800], R5 ;  /* 0x0048000502007986 */ /* 0x000fe2000c101908 */
[----:B------:R-:W-:Y:S05]  /*3120*/  EXIT ;  /* 0x000000000000794d */ /* 0x000fea0003800000 */
.L_x_221:
        /* <DEDUP_REMOVED lines=13> */
.L_x_463:


//--------------------- .text._ZN3cub18CUB_300001_SM_10006detail6reduce28DeviceReduceSingleTileKernelINS2_10policy_hubIiyN4cuda3__47maximumIiEEE10Policy1000EPiSB_iS8_iiNS5_3std3__410__identityEEEvT0_T1_T2_T3_T4_T6_ --------------------------
	.section	.text._ZN3cub18CUB_300001_SM_10006detail6reduce28DeviceReduceSingleTileKernelINS2_10policy_hubIiyN4cuda3__47maximumIiEEE10Policy1000EPiSB_iS8_iiNS5_3std3__410__identityEEEvT0_T1_T2_T3_T4_T6_,"ax",@progbits
	.align	128
        .global         _ZN3cub18CUB_300001_SM_10006detail6reduce28DeviceReduceSingleTileKernelINS2_10policy_hubIiyN4cuda3__47maximumIiEEE10Policy1000EPiSB_iS8_iiNS5_3std3__410__identityEEEvT0_T1_T2_T3_T4_T6_
        .type           _ZN3cub18CUB_300001_SM_10006detail6reduce28DeviceReduceSingleTileKernelINS2_10policy_hubIiyN4cuda3__47maximumIiEEE10Policy1000EPiSB_iS8_iiNS5_3std3__410__identityEEEvT0_T1_T2_T3_T4_T6_,@function
        .size           _ZN3cub18CUB_300001_SM_10006detail6reduce28DeviceReduceSingleTileKernelINS2_10policy_hubIiyN4cuda3__47maximumIiEEE10Policy1000EPiSB_iS8_iiNS5_3std3__410__identityEEEvT0_T1_T2_T3_T4_T6_,(.L_x_464 - _ZN3cub18CUB_300001_SM_10006detail6reduce28DeviceReduceSingleTileKernelINS2_10policy_hubIiyN4cuda3__47maximumIiEEE10Policy1000EPiSB_iS8_iiNS5_3std3__410__identityEEEvT0_T1_T2_T3_T4_T6_)
        .other          _ZN3cub18CUB_300001_SM_10006detail6reduce28DeviceReduceSingleTileKernelINS2_10policy_hubIiyN4cuda3__47maximumIiEEE10Policy1000EPiSB_iS8_iiNS5_3std3__410__identityEEEvT0_T1_T2_T3_T4_T6_,@"STO_CUDA_ENTRY STV_DEFAULT"
_ZN3cub18CUB_300001_SM_10006detail6reduce28DeviceReduceSingleTileKernelINS2_10policy_hubIiyN4cuda3__47maximumIiEEE10Policy1000EPiSB_iS8_iiNS5_3std3__410__identityEEEvT0_T1_T2_T3_T4_T6_:
.text._ZN3cub18CUB_300001_SM_10006detail6reduce28DeviceReduceSingleTileKernelINS2_10policy_hubIiyN4cuda3__47maximumIiEEE10Policy1000EPiSB_iS8_iiNS5_3std3__410__identityEEEvT0_T1_T2_T3_T4_T6_:
[----:B------:R-:W-:Y:S01]  /*0000*/  LDC R1, c[0x0][0x37c] ;  /* 0x0000df00ff017b82 */ /* 0x000fe20000000800 */
[----:B------:R-:W0:Y:S01]  /*0010*/  LDCU UR4, c[0x0][0x390] ;  /* 0x00007200ff0477ac */ /* 0x000e220008000800 */
[----:B------:R-:W1:Y:S01]  /*0020*/  LDCU.64 UR6, c[0x0][0x358] ;  /* 0x00006b00ff0677ac */ /* 0x000e620008000a00 */
[----:B0-----:R-:W-:-:S05]  /*0030*/  IMAD.U32 R2, RZ, RZ, UR4 ;  /* 0x00000004ff027e24 */ /* 0x001fca000f8e00ff */
[----:B------:R-:W-:-:S13]  /*0040*/  ISETP.NE.AND P0, PT, R2, RZ, PT ;  /* 0x000000ff0200720c */ /* 0x000fda0003f05270 */
[----:B-1----:R-:W-:Y:S05]  /*0050*/  @P0 BRA `(.L_x_222) ;  /* 0x00000000001c0947 */ /* 0x002fea0003800000 */
[----:B------:R-:W0:Y:S02]  /*0060*/  S2R R0, SR_TID.X ;  /* 0x0000000000007919 */ /* 0x000e240000002100 */
[----:B0-----:R-:W-:-:S13]  /*0070*/  ISETP.NE.AND P0, PT, R0, RZ, PT ;  /* 0x000000ff0000720c */ /* 0x001fda0003f05270 */
[----:B------:R-:W-:Y:S05]  /*0080*/  @P0 EXIT ;  /* 0x000000000000094d */ /* 0x000fea0003800000 */
[----:B------:R-:W0:Y:S08]  /*0090*/  LDC R5, c[0x0][0x398] ;  /* 0x0000e600ff057b82 */ /* 0x000e300000000800 */
[----:B------:R-:W0:Y:S02]  /*00a0*/  LDC.64 R2, c[0x0][0x388] ;  /* 0x0000e200ff027b82 */ /* 0x000e240000000a00 */
[----:B0-----:R-:W-:Y:S01]  /*00b0*/  STG.E desc[UR6][R2.64], R5 ;  /* 0x0000000502007986 */ /* 0x001fe2000c101906 */
[----:B------:R-:W-:Y:S05]  /*00c0*/  EXIT ;  /* 0x000000000000794d */ /* 0x000fea0003800000 */
.L_x_222:
[----:B------:R-:W0:Y:S01]  /*00d0*/  LDCU UR4, c[0x0][0x380] ;  /* 0x00007000ff0477ac */ /* 0x000e220008000800 */
[----:B------:R-:W-:Y:S01]  /*00e0*/  BSSY.RECONVERGENT B0, `(.L_x_223) ;  /* 0x000036c000007945 */ /* 0x000fe20003800200 */
[----:B0-----:R-:W-:-:S09]  /*00f0*/  ULOP3.LUT UP0, URZ, UR4, 0xf, URZ, 0xc0, !UPT ;  /* 0x0000000f04ff7892 */ /* 0x001fd2000f80c0ff */
[----:B------:R-:W-:Y:S05]  /*0100*/  BRA.U UP0, `(.L_x_224) ;  /* 0x0000001900a47547 */ /* 0x000fea000b800000 */
[----:B------:R-:W-:-:S13]  /*0110*/  ISETP.GT.AND P0, PT, R2, 0xfff, PT ;  /* 0x00000fff0200780c */ /* 0x000fda0003f04270 */
[----:B------:R-:W-:Y:S05]  /*0120*/  @P0 BRA `(.L_x_225) ;  /* 0x0000000c00640947 */ /* 0x000fea0003800000 */
[----:B------:R-:W0:Y:S01]  /*0130*/  S2R R3, SR_TID.X ;  /* 0x0000000000037919 */ /* 0x000e220000002100 */
[----:B------:R-:W-:Y:S01]  /*0140*/  BSSY.RECONVERGENT B1, `(.L_x_226) ;  /* 0x0000009000017945 */ /* 0x000fe20003800200 */
[----:B------:R-:W-:Y:S01]  /*0150*/  IMAD.MOV.U32 R0, RZ, RZ, RZ ;  /* 0x000000ffff007224 */ /* 0x000fe200078e00ff */
[----:B0-----:R-:W-:Y:S01]  /*0160*/  ISETP.GE.AND P0, PT, R3, R2, PT ;  /* 0x000000020300720c */ /* 0x001fe20003f06270 */
[----:B------:R-:W-:-:S12]  /*0170*/  IMAD.MOV.U32 R11, RZ, RZ, R3 ;  /* 0x000000ffff0b7224 */ /* 0x000fd800078e0003 */
[----:B------:R-:W-:Y:S05]  /*0180*/  @P0 BRA `(.L_x_227) ;  /* 0x0000000000100947 */ /* 0x000fea0003800000 */
[----:B------:R-:W0:Y:S02]  /*0190*/  LDC.64 R4, c[0x0][0x380] ;  /* 0x0000e000ff047b82 */ /* 0x000e240000000a00 */
[----:B0-----:R-:W-:-:S05]  /*01a0*/  IMAD.WIDE.U32 R4, R3, 0x4, R4 ;  /* 0x0000000403047825 */ /* 0x001fca00078e0004 */
[----:B------:R0:W5:Y:S01]  /*01b0*/  LDG.E.CONSTANT R0, desc[UR6][R4.64] ;  /* 0x0000000604007981 */ /* 0x000162000c1e9900 */
[----:B------:R-:W-:-:S07]  /*01c0*/  VIADD R11, R3, 0x100 ;  /* 0x00000100030b7836 */ /* 0x000fce0000000000 */
.L_x_227:
[----:B------:R-:W-:Y:S05]  /*01d0*/  BSYNC.RECONVERGENT B1 ;  /* 0x0000000000017941 */ /* 0x000fea0003800200 */
.L_x_226:
[----:B------:R-:W-:Y:S01]  /*01e0*/  ISETP.GE.AND P0, PT, R11, R2, PT ;  /* 0x000000020b00720c */ /* 0x000fe20003f06270 */
[----:B------:R-:W-:-:S12]  /*01f0*/  BSSY.RECONVERGENT B1, `(.L_x_228) ;  /* 0x0000066000017945 */ /* 0x000fd80003800200 */
[----:B------:R-:W-:Y:S05]  /*0200*/  @P0 BRA `(.L_x_229) ;  /* 0x0000000400900947 */ /* 0x000fea0003800000 */
[----:B0-----:R-:W-:Y:S01]  /*0210*/  LOP3.LUT R5, RZ, R11, RZ, 0x33, !PT ;  /* 0x0000000bff057212 */ /* 0x001fe200078e33ff */
[----:B------:R-:W-:Y:S04]  /*0220*/  BSSY.RECONVERGENT B2, `(.L_x_230) ;  /* 0x0000015000027945 */ /* 0x000fe80003800200 */
[----:B------:R-:W-:-:S05]  /*0230*/  IMAD.IADD R6, R5, 0x1, R2 ;  /* 0x0000000105067824 */ /* 0x000fca00078e0202 */
[C---:B------:R-:W-:Y:S02]  /*0240*/  LOP3.LUT R4, R6.reuse, 0x300, RZ, 0xc0, !PT ;  /* 0x0000030006047812 */ /* 0x040fe400078ec0ff */
[----:B------:R-:W-:Y:S02]  /*0250*/  ISETP.GE.U32.AND P1, PT, R6, 0x300, PT ;  /* 0x000003000600780c */ /* 0x000fe40003f26070 */
[----:B------:R-:W-:-:S13]  /*0260*/  ISETP.NE.AND P0, PT, R4, 0x300, PT ;  /* 0x000003000400780c */ /* 0x000fda0003f05270 */
[----:B------:R-:W-:Y:S05]  /*0270*/  @!P0 BRA `(.L_x_231) ;  /* 0x00000000003c8947 */ /* 0x000fea0003800000 */
[----:B------:R-:W0:Y:S01]  /*0280*/  LDC.64 R4, c[0x0][0x380] ;  /* 0x0000e000ff047b82 */ /* 0x000e220000000a00 */
[----:B------:R-:W-:-:S04]  /*0290*/  LEA.HI R6, R6, 0x1, RZ, 0x18 ;  /* 0x0000000106067811 */ /* 0x000fc800078fc0ff */
[----:B------:R-:W-:-:S05]  /*02a0*/  LOP3.LUT R6, R6, 0x3, RZ, 0xc0, !PT ;  /* 0x0000000306067812 */ /* 0x000fca00078ec0ff */
[----:B------:R-:W-:Y:S02]  /*02b0*/  IMAD.MOV R6, RZ, RZ, -R6 ;  /* 0x000000ffff067224 */ /* 0x000fe400078e0a06 */
[----:B0-----:R-:W-:-:S04]  /*02c0*/  IMAD.WIDE.U32 R4, R11, 0x4, R4 ;  /* 0x000000040b047825 */ /* 0x001fc800078e0004 */
[----:B------:R-:W-:-:S07]  /*02d0*/  IMAD.MOV.U32 R7, RZ, RZ, R5 ;  /* 0x000000ffff077224 */ /* 0x000fce00078e0005 */
.L_x_232:
[----:B------:R-:W-:-:S06]  /*02e0*/  IMAD.MOV.U32 R5, RZ, RZ, R7 ;  /* 0x000000ffff057224 */ /* 0x000fcc00078e0007 */
[----:B------:R0:W2:Y:S01]  /*02f0*/  LDG.E.CONSTANT R5, desc[UR6][R4.64] ;  /* 0x0000000604057981 */ /* 0x0000a2000c1e9900 */
[----:B------:R-:W-:Y:S02]  /*0300*/  VIADD R6, R6, 0x1 ;  /* 0x0000000106067836 */ /* 0x000fe40000000000 */
[----:B------:R-:W-:-:S03]  /*0310*/  VIADD R11, R11, 0x100 ;  /* 0x000001000b0b7836 */ /* 0x000fc60000000000 */
[----:B------:R-:W-:Y:S02]  /*0320*/  ISETP.NE.AND P0, PT, R6, RZ, PT ;  /* 0x000000ff0600720c */ /* 0x000fe40003f05270 */
[----:B0-----:R-:W-:-:S05]  /*0330*/  IADD3 R4, P2, PT, R4, 0x400, RZ ;  /* 0x0000040004047810 */ /* 0x001fca0007f5e0ff */
[----:B------:R-:W-:Y:S01]  /*0340*/  IMAD.X R7, RZ, RZ, R7, P2 ;  /* 0x000000ffff077224 */ /* 0x000fe200010e0607 */
[----:B--2--5:R-:W-:-:S05]  /*0350*/  VIMNMX R0, PT, PT, R5, R0, !PT ;  /* 0x0000000005007248 */ /* 0x024fca0007fe0100 */
[----:B------:R-:W-:Y:S05]  /*0360*/  @P0 BRA `(.L_x_232) ;  /* 0xfffffffc00dc0947 */ /* 0x000fea000383ffff */
.L_x_231:
[----:B------:R-:W-:Y:S05]  /*0370*/  BSYNC.RECONVERGENT B2 ;  /* 0x0000000000027941 */ /* 0x000fea0003800200 */
.L_x_230:
[----:B------:R-:W-:Y:S05]  /*0380*/  @!P1 BRA `(.L_x_229) ;  /* 0x0000000400309947 */ /* 0x000fea0003800000 */
[----:B------:R-:W-:Y:S01]  /*0390*/  IMAD.IADD R4, R2, 0x1, -R11 ;  /* 0x0000000102047824 */ /* 0x000fe200078e0a0b */
[----:B------:R-:W-:Y:S01]  /*03a0*/  BSSY.RECONVERGENT B2, `(.L_x_233) ;  /* 0x0000029000027945 */ /* 0x000fe20003800200 */
[----:B------:R-:W-:-:S03]  /*03b0*/  PLOP3.LUT P0, PT, PT, PT, PT, 0x80, 0x8 ;  /* 0x000000000008781c */ /* 0x000fc60003f0f070 */
[----:B------:R-:W-:-:S13]  /*03c0*/  ISETP.GT.AND P1, PT, R4, 0xc00, PT ;  /* 0x00000c000400780c */ /* 0x000fda0003f24270 */
[----:B------:R-:W-:Y:S05]  /*03d0*/  @!P1 BRA `(.L_x_234) ;  /* 0x0000000000949947 */ /* 0x000fea0003800000 */
[----:B------:R-:W-:Y:S01]  /*03e0*/  PLOP3.LUT P0, PT, PT, PT, PT, 0x8, 0x80 ;  /* 0x000000000080781c */ /* 0x000fe20003f0e170 */
[----:B------:R-:W-:-:S12]  /*03f0*/  VIADD R10, R2, 0xfffff400 ;  /* 0xfffff400020a7836 */ /* 0x000fd80000000000 */
.L_x_235:
[----:B------:R-:W0:Y:S01]  /*0400*/  LDC.64 R6, c[0x0][0x380] ;  /* 0x0000e000ff067b82 */ /* 0x000e220000000a00 */
[C---:B------:R-:W-:Y:S02]  /*0410*/  VIADD R9, R11.reuse, 0x400 ;  /* 0x000004000b097836 */ /* 0x040fe40000000000 */
[C---:B------:R-:W-:Y:S02]  /*0420*/  VIADD R5, R11.reuse, 0x800 ;  /* 0x000008000b057836 */ /* 0x040fe40000000000 */
[----:B0-----:R-:W-:-:S05]  /*0430*/  IMAD.WIDE R22, R11, 0x4, R6 ;  /* 0x000000040b167825 */ /* 0x001fca00078e0206 */
[----:B------:R-:W2:Y:S01]  /*0440*/  LDG.E.CONSTANT R12, desc[UR6][R22.64] ;  /* 0x00000006160c7981 */ /* 0x000ea2000c1e9900 */
[----:B------:R-:W-:-:S03]  /*0450*/  IMAD.WIDE R8, R9, 0x4, R6 ;  /* 0x0000000409087825 */ /* 0x000fc600078e0206 */
[----:B------:R-:W2:Y:S04]  /*0460*/  LDG.E.CONSTANT R13, desc[UR6][R22.64+0x400] ;  /* 0x00040006160d7981 */ /* 0x000ea8000c1e9900 */
[----:B------:R-:W3:Y:S04]  /*0470*/  LDG.E.CONSTANT R14, desc[UR6][R22.64+0x800] ;  /* 0x00080006160e7981 */ /* 0x000ee8000c1e9900 */
[----:B------:R-:W3:Y:S01]  /*0480*/  LDG.E.CONSTANT R21, desc[UR6][R22.64+0xc00] ;  /* 0x000c000616157981 */ /* 0x000ee2000c1e9900 */
[----:B------:R-:W-:-:S03]  /*0490*/  IMAD.WIDE R4, R5, 0x4, R6 ;  /* 0x0000000405047825 */ /* 0x000fc600078e0206 */
[----:B------:R-:W4:Y:S04]  /*04a0*/  LDG.E.CONSTANT R17, desc[UR6][R8.64] ;  /* 0x0000000608117981 */ /* 0x000f28000c1e9900 */
[----:B------:R-:W4:Y:S01]  /*04b0*/  LDG.E.CONSTANT R16, desc[UR6][R8.64+0x400] ;  /* 0x0004000608107981 */ /* 0x000f22000c1e9900 */
[----:B------:R-:W-:-:S03]  /*04c0*/  VIADD R25, R11, 0xc00 ;  /* 0x00000c000b197836 */ /* 0x000fc60000000000 */
[----:B------:R-:W4:Y:S04]  /*04d0*/  LDG.E.CONSTANT R15, desc[UR6][R8.64+0x800] ;  /* 0x00080006080f7981 */ /* 0x000f28000c1e9900 */
[----:B------:R-:W4:Y:S01]  /*04e0*/  LDG.E.CONSTANT R20, desc[UR6][R8.64+0xc00] ;  /* 0x000c000608147981 */ /* 0x000f22000c1e9900 */
[----:B------:R-:W-:-:S03]  /*04f0*/  IMAD.WIDE R6, R25, 0x4, R6 ;  /* 0x0000000419067825 */ /* 0x000fc600078e0206 */
[----:B------:R-:W4:Y:S04]  /*0500*/  LDG.E.CONSTANT R19, desc[UR6][R4.64] ;  /* 0x0000000604137981 */ /* 0x000f28000c1e9900 */
[----:B------:R-:W4:Y:S04]  /*0510*/  LDG.E.CONSTANT R18, desc[UR6][R4.64+0x400] ;  /* 0x0004000604127981 */ /* 0x000f28000c1e9900 */
[----:B------:R-:W4:Y:S04]  /*0520*/  LDG.E.CONSTANT R23, desc[UR6][R4.64+0x800] ;  /* 0x0008000604177981 */ /* 0x000f28000c1e9900 */
[----:B------:R-:W4:Y:S04]  /*0530*/  LDG.E.CONSTANT R24, desc[UR6][R4.64+0xc00] ;  /* 0x000c000604187981 */ /* 0x000f28000c1e9900 */
[----:B------:R-:W4:Y:S04]  /*0540*/  LDG.E.CONSTANT R25, desc[UR6][R6.64] ;  /* 0x0000000606197981 */ /* 0x000f28000c1e9900 */
[----:B------:R-:W4:Y:S04]  /*0550*/  LDG.E.CONSTANT R26, desc[UR6][R6.64+0x400] ;  /* 0x00040006061a7981 */ /* 0x000f28000c1e9900 */
[----:B------:R-:W4:Y:S04]  /*0560*/  LDG.E.CONSTANT R22, desc[UR6][R6.64+0x800] ;  /* 0x0008000606167981 */ /* 0x000f28000c1e9900 */
[----:B------:R-:W4:Y:S01]  /*0570*/  LDG.E.CONSTANT R27, desc[UR6][R6.64+0xc00] ;  /* 0x000c0006061b7981 */ /* 0x000f22000c1e9900 */
[----:B------:R-:W-:-:S05]  /*0580*/  VIADD R11, R11, 0x1000 ;  /* 0x000010000b0b7836 */ /* 0x000fca0000000000 */
[----:B------:R-:W-:Y:S02]  /*0590*/  ISETP.GE.AND P1, PT, R11, R10, PT ;  /* 0x0000000a0b00720c */ /* 0x000fe40003f26270 */
[----:B--2--5:R-:W-:-:S04]  /*05a0*/  VIMNMX3 R12, R0, R12, R13, !PT ;  /* 0x0000000c000c720f */ /* 0x024fc8000780010d */
[----:B---3--:R-:W-:-:S04]  /*05b0*/  VIMNMX3 R12, R12, R14, R21, !PT ;  /* 0x0000000e0c0c720f */ /* 0x008fc80007800115 */
[----:B----4-:R-:W-:-:S04]  /*05c0*/  VIMNMX3 R12, R12, R17, R16, !PT ;  /* 0x000000110c0c720f */ /* 0x010fc80007800110 */
[----:B------:R-:W-:-:S04]  /*05d0*/  VIMNMX3 R12, R12, R15, R20, !PT ;  /* 0x0000000f0c0c720f */ /* 0x000fc80007800114 */
[----:B------:R-:W-:-:S04]  /*05e0*/  VIMNMX3 R12, R12, R19, R18, !PT ;  /* 0x000000130c0c720f */ /* 0x000fc80007800112 */
[----:B------:R-:W-:-:S04]  /*05f0*/  VIMNMX3 R12, R12, R23, R24, !PT ;  /* 0x000000170c0c720f */ /* 0x000fc80007800118 */
[----:B------:R-:W-:-:S04]  /*0600*/  VIMNMX3 R25, R12, R25, R26, !PT ;  /* 0x000000190c19720f */ /* 0x000fc8000780011a */
[----:B------:R-:W-:Y:S01]  /*0610*/  VIMNMX3 R0, R25, R22, R27, !PT ;  /* 0x000000161900720f */ /* 0x000fe2000780011b */
[----:B------:R-:W-:Y:S06]  /*0620*/  @!P1 BRA `(.L_x_235) ;  /* 0xfffffffc00749947 */ /* 0x000fec000383ffff */
.L_x_234:
[----:B------:R-:W-:Y:S05]  /*0630*/  BSYNC.RECONVERGENT B2 ;  /* 0x0000000000027941 */ /* 0x000fea0003800200 */
.L_x_233:
[----:B------:R-:W-:Y:S01]  /*0640*/  IMAD.IADD R4, R2, 0x1, -R11 ;  /* 0x0000000102047824 */ /* 0x000fe200078e0a0b */
[----:B------:R-:W-:Y:S04]  /*0650*/  BSSY.RECONVERGENT B2, `(.L_x_236) ;  /* 0x0000015000027945 */ /* 0x000fe80003800200 */
[----:B------:R-:W-:-:S13]  /*0660*/  ISETP.GT.AND P1, PT, R4, 0x400, PT ;  /* 0x000004000400780c */ /* 0x000fda0003f24270 */
[----:B------:R-:W-:Y:S05]  /*0670*/  @!P1 BRA `(.L_x_237) ;  /* 0x0000000000489947 */ /* 0x000fea0003800000 */
[----:B------:R-:W0:Y:S01]  /*0680*/  LDC.64 R6, c[0x0][0x380] ;  /* 0x0000e000ff067b82 */ /* 0x000e220000000a00 */
[C---:B------:R-:W-:Y:S02]  /*0690*/  VIADD R13, R11.reuse, 0x400 ;  /* 0x000004000b0d7836 */ /* 0x040fe40000000000 */
[----:B0-----:R-:W-:-:S05]  /*06a0*/  IMAD.WIDE R4, R11, 0x4, R6 ;  /* 0x000000040b047825 */ /* 0x001fca00078e0206 */
[----:B------:R-:W2:Y:S01]  /*06b0*/  LDG.E.CONSTANT R9, desc[UR6][R4.64] ;  /* 0x0000000604097981 */ /* 0x000ea2000c1e9900 */
[----:B------:R-:W-:-:S03]  /*06c0*/  IMAD.WIDE R6, R13, 0x4, R6 ;  /* 0x000000040d067825 */ /* 0x000fc600078e0206 */
[----:B------:R-:W2:Y:S04]  /*06d0*/  LDG.E.CONSTANT R8, desc[UR6][R4.64+0x400] ;  /* 0x0004000604087981 */ /* 0x000ea8000c1e9900 */
[----:B------:R-:W3:Y:S04]  /*06e0*/  LDG.E.CONSTANT R13, desc[UR6][R4.64+0x800] ;  /* 0x00080006040d7981 */ /* 0x000ee8000c1e9900 */
[----:B------:R-:W3:Y:S04]  /*06f0*/  LDG.E.CONSTANT R10, desc[UR6][R4.64+0xc00] ;  /* 0x000c0006040a7981 */ /* 0x000ee8000c1e9900 */
[----:B------:R-:W4:Y:S04]  /*0700*/  LDG.E.CONSTANT R15, desc[UR6][R6.64] ;  /* 0x00000006060f7981 */ /* 0x000f28000c1e9900 */
[----:B------:R-:W4:Y:S04]  /*0710*/  LDG.E.CONSTANT R12, desc[UR6][R6.64+0x400] ;  /* 0x00040006060c7981 */ /* 0x000f28000c1e9900 */
[----:B------:R-:W4:Y:S04]  /*0720*/  LDG.E.CONSTANT R17, desc[UR6][R6.64+0x800] ;  /* 0x0008000606117981 */ /* 0x000f28000c1e9900 */
[----:B------:R-:W4:Y:S01]  /*0730*/  LDG.E.CONSTANT R14, desc[UR6][R6.64+0xc00] ;  /* 0x000c0006060e7981 */ /* 0x000f22000c1e9900 */
[----:B------:R-:W-:Y:S01]  /*0740*/  PLOP3.LUT P0, PT, PT, PT, PT, 0x8, 0x80 ;  /* 0x000000000080781c */ /* 0x000fe20003f0e170 */
[----:B------:R-:W-:Y:S01]  /*0750*/  VIADD R11, R11, 0x800 ;  /* 0x000008000b0b7836 */ /* 0x000fe20000000000 */
[----:B--2--5:R-:W-:-:S04]  /*0760*/  VIMNMX3 R8, R0, R9, R8, !PT ;  /* 0x000000090008720f */ /* 0x024fc80007800108 */
[----:B---3--:R-:W-:-:S04]  /*0770*/  VIMNMX3 R8, R8, R13, R10, !PT ;  /* 0x0000000d0808720f */ /* 0x008fc8000780010a */
[----:B----4-:R-:W-:-:S04]  /*0780*/  VIMNMX3 R8, R8, R15, R12, !PT ;  /* 0x0000000f0808720f */ /* 0x010fc8000780010c */
[----:B------:R-:W-:-:S07]  /*0790*/  VIMNMX3 R0, R8, R17, R14, !PT ;  /* 0x000000110800720f */ /* 0x000fce000780010e */
.L_x_237:
[----:B------:R-:W-:Y:S05]  /*07a0*/  BSYNC.RECONVERGENT B2 ;  /* 0x0000000000027941 */ /* 0x000fea0003800200 */
.L_x_236:
[----:B------:R-:W-:-:S13]  /*07b0*/  ISETP.LT.OR P0, PT, R11, R2, P0 ;  /* 0x000000020b00720c */ /* 0x000fda0000701670 */
[----:B------:R-:W-:Y:S05]  /*07c0*/  @!P0 BRA `(.L_x_229) ;  /* 0x0000000000208947 */ /* 0x000fea0003800000 */
[----:B------:R-:W0:Y:S02]  /*07d0*/  LDC.64 R4, c[0x0][0x380] ;  /* 0x0000e000ff047b82 */ /* 0x000e240000000a00 */
[----:B0-----:R-:W-:-:S05]  /*07e0*/  IMAD.WIDE R4, R11, 0x4, R4 ;  /* 0x000000040b047825 */ /* 0x001fca00078e0204 */
[----:B------:R-:W2:Y:S04]  /*07f0*/  LDG.E.CONSTANT R7, desc[UR6][R4.64] ;  /* 0x0000000604077981 */ /* 0x000ea8000c1e9900 */
[----:B------:R-:W2:Y:S04]  /*0800*/  LDG.E.CONSTANT R6, desc[UR6][R4.64+0x400] ;  /* 0x0004000604067981 */ /* 0x000ea8000c1e9900 */
[----:B------:R-:W3:Y:S04]  /*0810*/  LDG.E.CONSTANT R9, desc[UR6][R4.64+0x800] ;  /* 0x0008000604097981 */ /* 0x000ee8000c1e9900 */
[----:B------:R-:W3:Y:S01]  /*0820*/  LDG.E.CONSTANT R8, desc[UR6][R4.64+0xc00] ;  /* 0x000c000604087981 */ /* 0x000ee2000c1e9900 */
[----:B--2--5:R-:W-:-:S04]  /*0830*/  VIMNMX3 R0, R0, R7, R6, !PT ;  /* 0x000000070000720f */ /* 0x024fc80007800106 */
[----:B---3--:R-:W-:-:S07]  /*0840*/  VIMNMX3 R0, R0, R9, R8, !PT ;  /* 0x000000090000720f */ /* 0x008fce0007800108 */
.L_x_229:
[----:B------:R-:W-:Y:S05]  /*0850*/  BSYNC.RECONVERGENT B1 ;  /* 0x0000000000017941 */ /* 0x000fea0003800200 */
.L_x_228:
[----:B------:R-:W-:Y:S01]  /*0860*/  ISETP.GE.AND P0, PT, R2, 0x100, PT ;  /* 0x000001000200780c */ /* 0x000fe20003f06270 */
[----:B-----5:R-:W-:-:S12]  /*0870*/  IMAD.MOV.U32 R9, RZ, RZ, R0 ;  /* 0x000000ffff097224 */ /* 0x020fd800078e0000 */
[----:B------:R-:W-:Y:S05]  /*0880*/  @!P0 BRA `(.L_x_238) ;  /* 0x0000000000a08947 */ /* 0x000fea0003800000 */
[----:B------:R-:W1:Y:S01]  /*0890*/  S2R R6, SR_LANEID ;  /* 0x0000000000067919 */ /* 0x000e620000000000 */
[----:B------:R-:W2:Y:S02]  /*08a0*/  SHFL.DOWN PT, R0, R9, 0x1, 0x1f ;  /* 0x08201f0009007f89 */ /* 0x000ea400000e0000 */
[----:B--2---:R-:W-:Y:S02]  /*08b0*/  VIMNMX R0, PT, PT, R0, R9, !PT ;  /* 0x0000000900007248 */ /* 0x004fe40007fe0100 */
[C---:B-1----:R-:W-:Y:S02]  /*08c0*/  ISETP.GT.AND P0, PT, R6.reuse, 0x1e, PT ;  /* 0x0000001e0600780c */ /* 0x042fe40003f04270 */
[C---:B------:R-:W-:Y:S02]  /*08d0*/  ISETP.NE.AND P1, PT, R6.reuse, RZ, PT ;  /* 0x000000ff0600720c */ /* 0x040fe40003f25270 */
[----:B------:R-:W-:Y:S02]  /*08e0*/  SEL R0, R9, R0, P0 ;  /* 0x0000000009007207 */ /* 0x000fe40000000000 */
[----:B------:R-:W-:-:S03]  /*08f0*/  ISETP.GT.AND P0, PT, R6, 0x1d, PT ;  /* 0x0000001d0600780c */ /* 0x000fc60003f04270 */
[----:B0-----:R-:W0:Y:S06]  /*0900*/  SHFL.DOWN PT, R5, R0, 0x2, 0x1f ;  /* 0x08401f0000057f89 */ /* 0x001e2c00000e0000 */
[----:B------:R-:W1:Y:S01]  /*0910*/  @!P1 S2R R7, SR_CgaCtaId ;  /* 0x0000000000079919 */ /* 0x000e620000008800 */
[----:B------:R-:W-:Y:S02]  /*0920*/  @!P1 MOV R4, 0x400 ;  /* 0x0000040000049802 */ /* 0x000fe40000000f00 */
[----:B------:R-:W-:-:S04]  /*0930*/  @!P1 SHF.R.U32.HI R2, RZ, 0x3, R3 ;  /* 0x00000003ff029819 */ /* 0x000fc80000011603 */
[----:B------:R-:W-:Y:S02]  /*0940*/  @!P1 LOP3.LUT R2, R2, 0x7c, RZ, 0xc0, !PT ;  /* 0x0000007c02029812 */ /* 0x000fe400078ec0ff */
[----:B0-----:R-:W-:Y:S02]  /*0950*/  @!P0 VIMNMX R0, PT, PT, R0, R5, !PT ;  /* 0x0000000500008248 */ /* 0x001fe40007fe0100 */
[----:B------:R-:W-:-:S03]  /*0960*/  ISETP.GT.AND P0, PT, R6, 0x1b, PT ;  /* 0x0000001b0600780c */ /* 0x000fc60003f04270 */
[----:B------:R-:W0:Y:S01]  /*0970*/  SHFL.DOWN PT, R5, R0, 0x4, 0x1f ;  /* 0x08801f0000057f89 */ /* 0x000e2200000e0000 */
[----:B-1----:R-:W-:-:S05]  /*0980*/  @!P1 LEA R7, R7, R4, 0x18 ;  /* 0x0000000407079211 */ /* 0x002fca00078ec0ff */
[----:B------:R-:W-:-:S04]  /*0990*/  @!P1 IMAD.IADD R2, R2, 0x1, R7 ;  /* 0x0000000102029824 */ /* 0x000fc800078e0207 */
[----:B0-----:R-:W-:Y:S02]  /*09a0*/  @!P0 VIMNMX R0, PT, PT, R0, R5, !PT ;  /* 0x0000000500008248 */ /* 0x001fe40007fe0100 */
[----:B------:R-:W-:-:S03]  /*09b0*/  ISETP.GT.AND P0, PT, R6, 0x17, PT ;  /* 0x000000170600780c */ /* 0x000fc60003f04270 */
[----:B------:R-:W0:Y:S10]  /*09c0*/  SHFL.DOWN PT, R5, R0, 0x8, 0x1f ;  /* 0x09001f0000057f89 */ /* 0x000e3400000e0000 */
[----:B0-----:R-:W-:-:S02]  /*09d0*/  @!P0 VIMNMX R0, PT, PT, R0, R5, !PT ;  /* 0x0000000500008248 */ /* 0x001fc40007fe0100 */
[----:B------:R-:W-:-:S03]  /*09e0*/  ISETP.NE.AND P0, PT, R3, RZ, PT ;  /* 0x000000ff0300720c */ /* 0x000fc60003f05270 */
[----:B------:R-:W0:Y:S02]  /*09f0*/  SHFL.DOWN PT, R5, R0, 0x10, 0x1f ;  /* 0x0a001f0000057f89 */ /* 0x000e2400000e0000 */
[----:B0-----:R-:W-:-:S05]  /*0a00*/  VIMNMX R7, PT, PT, R0, R5, !PT ;  /* 0x0000000500077248 */ /* 0x001fca0007fe0100 */
[----:B------:R0:W-:Y:S01]  /*0a10*/  @!P1 STS [R2+0x8], R7 ;  /* 0x0000080702009388 */ /* 0x0001e20000000800 */
[----:B------:R-:W-:Y:S01]  /*0a20*/  BAR.SYNC.DEFER_BLOCKING 0x0 ;  /* 0x0000000000007b1d */ /* 0x000fe20000010000 */
[----:B------:R-:W-:-:S04]  /*0a30*/  ISETP.GT.AND P1, PT, R6, 0xf, PT ;  /* 0x0000000f0600780c */ /* 0x000fc80003f24270 */
[----:B------:R-:W-:Y:S01]  /*0a40*/  SEL R5, R0, R7, P1 ;  /* 0x0000000700057207 */ /* 0x000fe20000800000 */
[----:B------:R-:W-:Y:S08]  /*0a50*/  @P0 BRA `(.L_x_239) ;  /* 0x0000002c00500947 */ /* 0x000ff00003800000 */
[----:B------:R-:W1:Y:S01]  /*0a60*/  S2UR UR5, SR_CgaCtaId ;  /* 0x00000000000579c3 */ /* 0x000e620000008800 */
[----:B------:R-:W-:Y:S02]  /*0a70*/  UMOV UR4, 0x400 ;  /* 0x0000040000047882 */ /* 0x000fe40000000000 */
[----:B-1----:R-:W-:-:S09]  /*0a80*/  ULEA UR4, UR5, UR4, 0x18 ;  /* 0x0000000405047291 */ /* 0x002fd2000f8ec0ff */
[----:B------:R-:W-:Y:S04]  /*0a90*/  LDS R0, [UR4+0xc] ;  /* 0x00000c04ff007984 */ /* 0x000fe80008000800 */
[----:B------:R-:W1:Y:S04]  /*0aa0*/  LDS.128 R8, [UR4+0x10] ;  /* 0x00001004ff087984 */ /* 0x000e680008000c00 */
[----:B0-----:R-:W0:Y:S01]  /*0ab0*/  LDS.64 R2, [UR4+0x20] ;  /* 0x00002004ff027984 */ /* 0x001e220008000a00 */
[----:B-1----:R-:W-:-:S04]  /*0ac0*/  VIMNMX3 R0, R5, R0, R8, !PT ;  /* 0x000000000500720f */ /* 0x002fc80007800108 */
[----:B------:R-:W-:-:S04]  /*0ad0*/  VIMNMX3 R0, R0, R9, R10, !PT ;  /* 0x000000090000720f */ /* 0x000fc8000780010a */
[----:B0-----:R-:W-:-:S04]  /*0ae0*/  VIMNMX3 R0, R0, R11, R2, !PT ;  /* 0x0000000b0000720f */ /* 0x001fc80007800102 */
[----:B------:R-:W-:Y:S01]  /*0af0*/  VIMNMX R5, PT, PT, R0, R3, !PT ;  /* 0x0000000300057248 */ /* 0x000fe20007fe0100 */
[----:B------:R-:W-:Y:S06]  /*0b00*/  BRA `(.L_x_239) ;  /* 0x0000002c00247947 */ /* 0x000fec0003800000 */
.L_x_238:
[----:B------:R-:W1:Y:S01]  /*0b10*/  S2R R6, SR_LANEID ;  /* 0x0000000000067919 */ /* 0x000e620000000000 */
[----:B------:R-:W-:-:S04]  /*0b20*/  LOP3.LUT R0, R3, 0x3e0, RZ, 0xc0, !PT ;  /* 0x000003e003007812 */ /* 0x000fc800078ec0ff */
[----:B------:R-:W-:Y:S01]  /*0b30*/  LOP3.LUT R7, RZ, R0, RZ, 0x33, !PT ;  /* 0x00000000ff077212 */ /* 0x000fe200078e33ff */
[----:B0-----:R-:W-:-:S04]  /*0b40*/  VIADD R5, R0, 0x20 ;  /* 0x0000002000057836 */ /* 0x001fc80000000000 */
[----:B------:R-:W-:Y:S01]  /*0b50*/  IMAD.IADD R7, R7, 0x1, R2 ;  /* 0x0000000107077824 */ /* 0x000fe200078e0202 */
[----:B------:R-:W-:-:S04]  /*0b60*/  ISETP.GT.AND P0, PT, R5, R2, PT ;  /* 0x000000020500720c */ /* 0x000fc80003f04270 */
[----:B------:R-:W-:-:S05]  /*0b70*/  SEL R7, R7, 0x1f, P0 ;  /* 0x0000001f07077807 */ /* 0x000fca0000000000 */
[----:B------:R-:W0:Y:S01]  /*0b80*/  SHFL.DOWN PT, R0, R9, 0x1, R7 ;  /* 0x0820000009007989 */ /* 0x000e2200000e0007 */
[C---:B-1----:R-:W-:Y:S01]  /*0b90*/  ISETP.GE.AND P0, PT, R6.reuse, R7, PT ;  /* 0x000000070600720c */ /* 0x042fe20003f06270 */
[C---:B------:R-:W-:Y:S01]  /*0ba0*/  VIADD R4, R6.reuse, 0x2 ;  /* 0x0000000206047836 */ /* 0x040fe20000000000 */
[----:B------:R-:W-:-:S11]  /*0bb0*/  ISETP.NE.AND P1, PT, R6, RZ, PT ;  /* 0x000000ff0600720c */ /* 0x000fd60003f25270 */
[----:B0-----:R-:W-:Y:S02]  /*0bc0*/  @!P0 VIMNMX R9, PT, PT, R0, R9, !PT ;  /* 0x0000000900098248 */ /* 0x001fe40007fe0100 */
[----:B------:R-:W-:Y:S01]  /*0bd0*/  ISETP.GT.AND P0, PT, R4, R7, PT ;  /* 0x000000070400720c */ /* 0x000fe20003f04270 */
[----:B------:R-:W-:Y:S01]  /*0be0*/  VIADD R4, R6, 0x4 ;  /* 0x0000000406047836 */ /* 0x000fe20000000000 */
[----:B------:R-:W0:Y:S01]  /*0bf0*/  @!P1 S2R R8, SR_CgaCtaId ;  /* 0x0000000000089919 */ /* 0x000e220000008800 */
[----:B------:R-:W-:Y:S01]  /*0c00*/  @!P1 MOV R5, 0x400 ;  /* 0x0000040000059802 */ /* 0x000fe20000000f00 */
[----:B------:R-:W1:Y:S09]  /*0c10*/  SHFL.DOWN PT, R0, R9, 0x2, R7 ;  /* 0x0840000009007989 */ /* 0x000e7200000e0007 */
[----:B-1----:R-:W-:-:S02]  /*0c20*/  @!P0 VIMNMX R9, PT, PT, R9, R0, !PT ;  /* 0x0000000009098248 */ /* 0x002fc40007fe0100 */
[----:B------:R-:W-:Y:S01]  /*0c30*/  ISETP.GT.AND P0, PT, R4, R7, PT ;  /* 0x000000070400720c */ /* 0x000fe20003f04270 */
[----:B------:R-:W-:Y:S01]  /*0c40*/  VIADD R4, R6, 0x8 ;  /* 0x0000000806047836 */ /* 0x000fe20000000000 */
[----:B0-----:R-:W-:Y:S01]  /*0c50*/  @!P1 LEA R5, R8, R5, 0x18 ;  /* 0x0000000508059211 */ /* 0x001fe200078ec0ff */
[----:B------:R-:W0:Y:S10]  /*0c60*/  SHFL.DOWN PT, R0, R9, 0x4, R7 ;  /* 0x0880000009007989 */ /* 0x000e3400000e0007 */
[----:B0-----:R-:W-:-:S02]  /*0c70*/  @!P0 VIMNMX R9, PT, PT, R9, R0, !PT ;  /* 0x0000000009098248 */ /* 0x001fc40007fe0100 */
[----:B------:R-:W-:Y:S01]  /*0c80*/  ISETP.GT.AND P0, PT, R4, R7, PT ;  /* 0x000000070400720c */ /* 0x000fe20003f04270 */
[----:B------:R-:W-:Y:S02]  /*0c90*/  VIADD R4, R6, 0x10 ;  /* 0x0000001006047836 */ /* 0x000fe40000000000 */
[----:B------:R-:W0:Y:S10]  /*0ca0*/  SHFL.DOWN PT, R0, R9, 0x8, R7 ;  /* 0x0900000009007989 */ /* 0x000e3400000e0007 */
[----:B0-----:R-:W-:-:S02]  /*0cb0*/  @!P0 VIMNMX R9, PT, PT, R9, R0, !PT ;  /* 0x0000000009098248 */ /* 0x001fc40007fe0100 */
[----:B------:R-:W-:Y:S02]  /*0cc0*/  ISETP.GT.AND P0, PT, R4, R7, PT ;  /* 0x000000070400720c */ /* 0x000fe40003f04270 */
[----:B------:R-:W-:Y:S01]  /*0cd0*/  @!P1 SHF.R.U32.HI R4, RZ, 0x3, R3 ;  /* 0x00000003ff049819 */ /* 0x000fe20000011603 */
[----:B------:R-:W0:Y:S03]  /*0ce0*/  SHFL.DOWN PT, R0, R9, 0x10, R7 ;  /* 0x0a00000009007989 */ /* 0x000e2600000e0007 */
[----:B------:R-:W-:-:S05]  /*0cf0*/  @!P1 LOP3.LUT R4, R4, 0x7c, RZ, 0xc0, !PT ;  /* 0x0000007c04049812 */ /* 0x000fca00078ec0ff */
[----:B------:R-:W-:Y:S02]  /*0d00*/  @!P1 IMAD.IADD R4, R4, 0x1, R5 ;  /* 0x0000000104049824 */ /* 0x000fe400078e0205 */
[----:B0-----:R-:W-:Y:S02]  /*0d10*/  @!P0 VIMNMX R9, PT, PT, R9, R0, !PT ;  /* 0x0000000009098248 */ /* 0x001fe40007fe0100 */
[----:B------:R-:W-:-:S03]  /*0d20*/  ISETP.NE.AND P0, PT, R3, RZ, PT ;  /* 0x000000ff0300720c */ /* 0x000fc60003f05270 */
[----:B------:R-:W-:-:S05]  /*0d30*/  IMAD.MOV.U32 R5, RZ, RZ, R9 ;  /* 0x000000ffff057224 */ /* 0x000fca00078e0009 */
[----:B------:R4:W-:Y:S01]  /*0d40*/  @!P1 STS [R4+0x8], R5 ;  /* 0x0000080504009388 */ /* 0x0009e20000000800 */
[----:B------:R-:W-:Y:S06]  /*0d50*/  BAR.SYNC.DEFER_BLOCKING 0x0 ;  /* 0x0000000000007b1d */ /* 0x000fec0000010000 */
[----:B------:R-:W-:Y:S05]  /*0d60*/  @P0 BRA `(.L_x_239) ;  /* 0x00000028008c0947 */ /* 0x000fea0003800000 */
[----:B------:R-:W0:Y:S01]  /*0d70*/  S2UR UR5, SR_CgaCtaId ;  /* 0x00000000000579c3 */ /* 0x000e220000008800 */
[----:B------:R-:W-:Y:S01]  /*0d80*/  UMOV UR4, 0x400 ;  /* 0x0000040000047882 */ /* 0x000fe20000000000 */
[C---:B------:R-:W-:Y:S02]  /*0d90*/  ISETP.GT.AND P2, PT, R2.reuse, 0x20, PT ;  /* 0x000000200200780c */ /* 0x040fe40003f44270 */
[C---:B------:R-:W-:Y:S02]  /*0da0*/  ISETP.GT.AND P4, PT, R2.reuse, 0x40, PT ;  /* 0x000000400200780c */ /* 0x040fe40003f84270 */
[C---:B------:R-:W-:Y:S02]  /*0db0*/  ISETP.GT.AND P3, PT, R2.reuse, 0x60, PT ;  /* 0x000000600200780c */ /* 0x040fe40003f64270 */
[----:B------:R-:W-:Y:S01]  /*0dc0*/  ISETP.GT.AND P1, PT, R2, 0x80, PT ;  /* 0x000000800200780c */ /* 0x000fe20003f24270 */
[----:B0-----:R-:W-:-:S09]  /*0dd0*/  ULEA UR4, UR5, UR4, 0x18 ;  /* 0x0000000405047291 */ /* 0x001fd2000f8ec0ff */
[----:B------:R-:W4:Y:S04]  /*0de0*/  LDS R0, [UR4+0xc] ;  /* 0x00000c04ff007984 */ /* 0x000f280008000800 */
[----:B------:R-:W0:Y:S04]  /*0df0*/  LDS.128 R8, [UR4+0x10] ;  /* 0x00001004ff087984 */ /* 0x000e280008000c00 */
[----:B------:R-:W1:Y:S01]  /*0e00*/  LDS.64 R6, [UR4+0x20] ;  /* 0x00002004ff067984 */ /* 0x000e620008000a00 */
[----:B----4-:R-:W-:Y:S02]  /*0e10*/  @P2 VIMNMX R5, PT, PT, R5, R0, !PT ;  /* 0x0000000005052248 */ /* 0x010fe40007fe0100 */
[----:B------:R-:W-:-:S02]  /*0e20*/  ISETP.GT.AND P2, PT, R2, 0xa0, PT ;  /* 0x000000a00200780c */ /* 0x000fc40003f44270 */
[----:B0-----:R-:W-:Y:S02]  /*0e30*/  @P4 VIMNMX R5, PT, PT, R5, R8, !PT ;  /* 0x0000000805054248 */ /* 0x001fe40007fe0100 */
[C---:B------:R-:W-:Y:S02]  /*0e40*/  ISETP.GT.AND P4, PT, R2.reuse, 0xc0, PT ;  /* 0x000000c00200780c */ /* 0x040fe40003f84270 */
[----:B------:R-:W-:Y:S02]  /*0e50*/  @P3 VIMNMX R5, PT, PT, R5, R9, !PT ;  /* 0x0000000905053248 */ /* 0x000fe40007fe0100 */
[----:B------:R-:W-:Y:S02]  /*0e60*/  ISETP.GT.AND P3, PT, R2, 0xe0, PT ;  /* 0x000000e00200780c */ /* 0x000fe40003f64270 */
[----:B------:R-:W-:-:S04]  /*0e70*/  @P1 VIMNMX R5, PT, PT, R5, R10, !PT ;  /* 0x0000000a05051248 */ /* 0x000fc80007fe0100 */
[----:B------:R-:W-:-:S04]  /*0e80*/  @P2 VIMNMX R5, PT, PT, R5, R11, !PT ;  /* 0x0000000b05052248 */ /* 0x000fc80007fe0100 */
[----:B-1----:R-:W-:-:S04]  /*0e90*/  @P4 VIMNMX R5, PT, PT, R5, R6, !PT ;  /* 0x0000000605054248 */ /* 0x002fc80007fe0100 */
[----:B------:R-:W-:Y:S01]  /*0ea0*/  @P3 VIMNMX R5, PT, PT, R5, R7, !PT ;  /* 0x0000000705053248 */ /* 0x000fe20007fe0100 */
[----:B------:R-:W-:Y:S06]  /*0eb0*/  BRA `(.L_x_239) ;  /* 0x0000002800387947 */ /* 0x000fec0003800000 */
.L_x_225:
[----:B------:R-:W0:Y:S01]  /*0ec0*/  S2R R0, SR_TID.X ;  /* 0x0000000000007919 */ /* 0x000e220000002100 */
[----:B------:R-:W1:Y:S01]  /*0ed0*/  LDC.64 R20, c[0x0][0x380] ;  /* 0x0000e000ff147b82 */ /* 0x000e620000000a00 */
[----:B0-----:R-:W-:-:S04]  /*0ee0*/  IMAD.SHL.U32 R3, R0, 0x4, RZ ;  /* 0x0000000400037824 */ /* 0x001fc800078e00ff */
[----:B-1----:R-:W-:-:S05]  /*0ef0*/  IMAD.WIDE.U32 R20, R3, 0x4, R20 ;  /* 0x0000000403147825 */ /* 0x002fca00078e0014 */
[----:B------:R-:W2:Y:S04]  /*0f00*/  LDG.E.128.CONSTANT R4, desc[UR6][R20.64] ;  /* 0x0000000614047981 */ /* 0x000ea8000c1e9d00 */
[----:B------:R-:W3:Y:S04]  /*0f10*/  LDG.E.128.CONSTANT R8, desc[UR6][R20.64+0x1000] ;  /* 0x0010000614087981 */ /* 0x000ee8000c1e9d00 */
[----:B------:R-:W4:Y:S04]  /*0f20*/  LDG.E.128.CONSTANT R12, desc[UR6][R20.64+0x2000] ;  /* 0x00200006140c7981 */ /* 0x000f28000c1e9d00 */
[----:B------:R-:W5:Y:S01]  /*0f30*/  LDG.E.128.CONSTANT R16, desc[UR6][R20.64+0x3000] ;  /* 0x0030000614107981 */ /* 0x000f62000c1e9d00 */
[----:B------:R-:W-:Y:S01]  /*0f40*/  ISETP.GE.U32.AND P0, PT, R2, 0x2000, PT ;  /* 0x000020000200780c */ /* 0x000fe20003f06070 */
[----:B------:R-:W-:Y:S01]  /*0f50*/  IMAD.MOV.U32 R23, RZ, RZ, 0x1000 ;  /* 0x00001000ff177424 */ /* 0x000fe200078e00ff */
[----:B--2---:R-:W-:-:S02]  /*0f60*/  VIMNMX3 R4, R4, R5, R6, !PT ;  /* 0x000000050404720f */ /* 0x004fc40007800106 */
[----:B---3--:R-:W-:Y:S02]  /*0f70*/  VIMNMX3 R7, R7, R8, R9, !PT ;  /* 0x000000080707720f */ /* 0x008fe40007800109 */
[----:B----4-:R-:W-:Y:S02]  /*0f80*/  VIMNMX3 R10, R10, R11, R12, !PT ;  /* 0x0000000b0a0a720f */ /* 0x010fe4000780010c */
[----:B------:R-:W-:Y:S02]  /*0f90*/  VIMNMX3 R13, R13, R14, R15, !PT ;  /* 0x0000000e0d0d720f */ /* 0x000fe4000780010f */
[----:B-----5:R-:W-:Y:S02]  /*0fa0*/  VIMNMX3 R18, R16, R17, R18, !PT ;  /* 0x000000111012720f */ /* 0x020fe40007800112 */
[----:B------:R-:W-:Y:S02]  /*0fb0*/  VIMNMX3 R4, R4, R7, R10, !PT ;  /* 0x000000070404720f */ /* 0x000fe4000780010a */
[----:B------:R-:W-:-:S04]  /*0fc0*/  VIMNMX3 R13, R13, R18, R19, !PT ;  /* 0x000000120d0d720f */ /* 0x000fc80007800113 */
[----:B------:R-:W-:Y:S01]  /*0fd0*/  VIMNMX R3, PT, PT, R4, R13, !PT ;  /* 0x0000000d04037248 */ /* 0x000fe20007fe0100 */
[----:B------:R-:W-:Y:S06]  /*0fe0*/  @!P0 BRA `(.L_x_240) ;  /* 0x0000000000608947 */ /* 0x000fec0003800000 */
[----:B------:R-:W0:Y:S01]  /*0ff0*/  LDC R24, c[0x0][0x390] ;  /* 0x0000e400ff187b82 */ /* 0x000e220000000800 */
[----:B------:R-:W-:Y:S02]  /*1000*/  VIADD R22, R2, 0xfffff000 ;  /* 0xfffff00002167836 */ /* 0x000fe40000000000 */
[----:B------:R-:W-:-:S07]  /*1010*/  IMAD.MOV.U32 R23, RZ, RZ, 0x1000 ;  /* 0x00001000ff177424 */ /* 0x000fce00078e00ff */
.L_x_242:
[----:B------:R-:W-:-:S05]  /*1020*/  IMAD.WIDE R26, R23, 0x4, R20 ;  /* 0x00000004171a7825 */ /* 0x000fca00078e0214 */
[----:B------:R-:W2:Y:S04]  /*1030*/  LDG.E.128.CONSTANT R4, desc[UR6][R26.64] ;  /* 0x000000061a047981 */ /* 0x000ea8000c1e9d00 */
[----:B------:R-:W3:Y:S04]  /*1040*/  LDG.E.128.CONSTANT R8, desc[UR6][R26.64+0x1000] ;  /* 0x001000061a087981 */ /* 0x000ee8000c1e9d00 */
[----:B------:R-:W4:Y:S04]  /*1050*/  LDG.E.128.CONSTANT R12, desc[UR6][R26.64+0x2000] ;  /* 0x002000061a0c7981 */ /* 0x000f28000c1e9d00 */
[----:B------:R-:W5:Y:S01]  /*1060*/  LDG.E.128.CONSTANT R16, desc[UR6][R26.64+0x3000] ;  /* 0x003000061a107981 */ /* 0x000f62000c1e9d00 */
[----:B0-----:R-:W-:Y:S01]  /*1070*/  IMAD.MOV.U32 R2, RZ, RZ, R24 ;  /* 0x000000ffff027224 */ /* 0x001fe200078e0018 */
[----:B--2---:R-:W-:-:S03]  /*1080*/  VIMNMX3 R3, R3, R4, R5, !PT ;  /* 0x000000040303720f */ /* 0x004fc60007800105 */
[----:B------:R-:W-:Y:S01]  /*1090*/  IMAD.IADD R4, R2, 0x1, -R23 ;  /* 0x0000000102047824 */ /* 0x000fe200078e0a17 */
[----:B---3--:R-:W-:-:S04]  /*10a0*/  VIMNMX3 R6, R6, R7, R8, !PT ;  /* 0x000000070606720f */ /* 0x008fc80007800108 */
[----:B------:R-:W-:Y:S02]  /*10b0*/  ISETP.GE.AND P0, PT, R4, 0x1000, PT ;  /* 0x000010000400780c */ /* 0x000fe40003f06270 */
[----:B------:R-:W-:Y:S02]  /*10c0*/  VIMNMX3 R8, R9, R10, R11, !PT ;  /* 0x0000000a0908720f */ /* 0x000fe4000780010b */
[----:B----4-:R-:W-:Y:S02]  /*10d0*/  VIMNMX3 R12, R12, R13, R14, !PT ;  /* 0x0000000d0c0c720f */ /* 0x010fe4000780010e */
[----:B-----5:R-:W-:Y:S02]  /*10e0*/  VIMNMX3 R15, R15, R16, R17, !PT ;  /* 0x000000100f0f720f */ /* 0x020fe40007800111 */
[----:B------:R-:W-:Y:S02]  /*10f0*/  VIMNMX R18, PT, PT, R18, R19, !PT ;  /* 0x0000001312127248 */ /* 0x000fe40007fe0100 */
[----:B------:R-:W-:-:S02]  /*1100*/  VIMNMX3 R3, R3, R6, R8, !PT ;  /* 0x000000060303720f */ /* 0x000fc40007800108 */
[----:B------:R-:W-:-:S04]  /*1110*/  VIMNMX3 R12, R12, R15, R18, !PT ;  /* 0x0000000f0c0c720f */ /* 0x000fc80007800112 */
[----:B------:R-:W-:Y:S01]  /*1120*/  VIMNMX R3, PT, PT, R3, R12, !PT ;  /* 0x0000000c03037248 */ /* 0x000fe20007fe0100 */
[----:B------:R-:W-:Y:S06]  /*1130*/  @!P0 BRA `(.L_x_241) ;  /* 0x0000000400fc8947 */ /* 0x000fec0003800000 */
[----:B------:R-:W-:-:S05]  /*1140*/  VIADD R23, R23, 0x1000 ;  /* 0x0000100017177836 */ /* 0x000fca0000000000 */
[----:B------:R-:W-:-:S13]  /*1150*/  ISETP.GT.AND P0, PT, R23, R22, PT ;  /* 0x000000161700720c */ /* 0x000fda0003f04270 */
[----:B------:R-:W-:Y:S05]  /*1160*/  @!P0 BRA `(.L_x_242) ;  /* 0xfffffffc00ac8947 */ /* 0x000fea000383ffff */
.L_x_240:
[----:B------:R-:W-:-:S13]  /*1170*/  ISETP.GE.AND P0, PT, R23, R2, PT ;  /* 0x000000021700720c */ /* 0x000fda0003f06270 */
[----:B------:R-:W-:Y:S05]  /*1180*/  @P0 BRA `(.L_x_241) ;  /* 0x0000000400e80947 */ /* 0x000fea0003800000 */
[----:B------:R-:W-:Y:S01]  /*1190*/  IMAD.IADD R11, R2, 0x1, -R23 ;  /* 0x00000001020b7824 */ /* 0x000fe200078e0a17 */
[----:B------:R-:W-:Y:S04]  /*11a0*/  BSSY.RECONVERGENT B1, `(.L_x_241) ;  /* 0x0000078000017945 */ /* 0x000fe80003800200 */
[----:B------:R-:W-:-:S13]  /*11b0*/  ISETP.GE.AND P0, PT, R0, R11, PT ;  /* 0x0000000b0000720c */ /* 0x000fda0003f06270 */
[----:B------:R-:W-:Y:S05]  /*11c0*/  @P0 BRA `(.L_x_243) ;  /* 0x0000000400d40947 */ /* 0x000fea0003800000 */
[----:B------:R-:W-:Y:S01]  /*11d0*/  LOP3.LUT R4, RZ, R0, RZ, 0x33, !PT ;  /* 0x00000000ff047212 */ /* 0x000fe200078e33ff */
[----:B------:R-:W-:Y:S03]  /*11e0*/  BSSY.RECONVERGENT B2, `(.L_x_244) ;  /* 0x0000015000027945 */ /* 0x000fe60003800200 */
[----:B------:R-:W-:-:S04]  /*11f0*/  IADD3 R4, PT, PT, -R23, R2, R4 ;  /* 0x0000000217047210 */ /* 0x000fc80007ffe104 */
[C---:B------:R-:W-:Y:S02]  /*1200*/  LOP3.LUT R2, R4.reuse, 0x300, RZ, 0xc0, !PT ;  /* 0x0000030004027812 */ /* 0x040fe400078ec0ff */
[----:B------:R-:W-:Y:S02]  /*1210*/  ISETP.GE.U32.AND P1, PT, R4, 0x300, PT ;  /* 0x000003000400780c */ /* 0x000fe40003f26070 */
[----:B------:R-:W-:Y:S01]  /*1220*/  ISETP.NE.AND P0, PT, R2, 0x300, PT ;  /* 0x000003000200780c */ /* 0x000fe20003f05270 */
[----:B------:R-:W-:-:S12]  /*1230*/  IMAD.MOV.U32 R2, RZ, RZ, R0 ;  /* 0x000000ffff027224 */ /* 0x000fd800078e0000 */
[----:B------:R-:W-:Y:S05]  /*1240*/  @!P0 BRA `(.L_x_245) ;  /* 0x0000000000388947 */ /* 0x000fea0003800000 */
[----:B------:R-:W0:Y:S01]  /*1250*/  LDC.64 R6, c[0x0][0x380] ;  /* 0x0000e000ff067b82 */ /* 0x000e220000000a00 */
[----:B------:R-:W-:Y:S01]  /*1260*/  LEA.HI R2, R4, 0x1, RZ, 0x18 ;  /* 0x0000000104027811 */ /* 0x000fe200078fc0ff */
[----:B------:R-:W-:-:S03]  /*1270*/  IMAD.IADD R9, R0, 0x1, R23 ;  /* 0x0000000100097824 */ /* 0x000fc600078e0217 */
[----:B------:R-:W-:Y:S01]  /*1280*/  LOP3.LUT R4, R2, 0x3, RZ, 0xc0, !PT ;  /* 0x0000000302047812 */ /* 0x000fe200078ec0ff */
[----:B------:R-:W-:-:S04]  /*1290*/  IMAD.MOV.U32 R2, RZ, RZ, R0 ;  /* 0x000000ffff027224 */ /* 0x000fc800078e0000 */
[----:B------:R-:W-:-:S07]  /*12a0*/  IMAD.MOV R8, RZ, RZ, -R4 ;  /* 0x000000ffff087224 */ /* 0x000fce00078e0a04 */
.L_x_246:
[----:B0-----:R-:W-:-:S06]  /*12b0*/  IMAD.WIDE.U32 R4, R9, 0x4, R6 ;  /* 0x0000000409047825 */ /* 0x001fcc00078e0006 */
[----:B------:R-:W2:Y:S01]  /*12c0*/  LDG.E.CONSTANT R4, desc[UR6][R4.64] ;  /* 0x0000000604047981 */ /* 0x000ea2000c1e9900 */
[----:B------:R-:W-:Y:S02]  /*12d0*/  VIADD R8, R8, 0x1 ;  /* 0x0000000108087836 */ /* 0x000fe40000000000 */
[----:B------:R-:W-:Y:S02]  /*12e0*/  VIADD R2, R2, 0x100 ;  /* 0x0000010002027836 */ /* 0x000fe40000000000 */
[----:B------:R-:W-:Y:S01]  /*12f0*/  VIADD R9, R9, 0x100 ;  /* 0x0000010009097836 */ /* 0x000fe20000000000 */
[----:B------:R-:W-:Y:S02]  /*1300*/  ISETP.NE.AND P0, PT, R8, RZ, PT ;  /* 0x000000ff0800720c */ /* 0x000fe40003f05270 */
[----:B--2---:R-:W-:-:S11]  /*1310*/  VIMNMX R3, PT, PT, R4, R3, !PT ;  /* 0x0000000304037248 */ /* 0x004fd60007fe0100 */
[----:B------:R-:W-:Y:S05]  /*1320*/  @P0 BRA `(.L_x_246) ;  /* 0xfffffffc00e00947 */ /* 0x000fea000383ffff */
.L_x_245:
[----:B------:R-:W-:Y:S05]  /*1330*/  BSYNC.RECONVERGENT B2 ;  /* 0x0000000000027941 */ /* 0x000fea0003800200 */
.L_x_244:
[----:B------:R-:W-:Y:S05]  /*1340*/  @!P1 BRA `(.L_x_243) ;  /* 0x0000000400749947 */ /* 0x000fea0003800000 */
[----:B------:R-:W0:Y:S01]  /*1350*/  LDCU.64 UR4, c[0x0][0x380] ;  /* 0x00007000ff0477ac */ /* 0x000e220008000a00 */
[----:B------:R-:W-:Y:S01]  /*1360*/  IMAD.IADD R7, R11, 0x1, -R2 ;  /* 0x000000010b077824 */ /* 0x000fe200078e0a02 */
[C---:B------:R-:W-:Y:S01]  /*1370*/  IADD3 R5, P0, PT, R2.reuse, R23, RZ ;  /* 0x0000001702057210 */ /* 0x040fe20007f1e0ff */
[----:B------:R-:W-:Y:S01]  /*1380*/  BSSY.RECONVERGENT B2, `(.L_x_247) ;  /* 0x0000033000027945 */ /* 0x000fe20003800200 */
[----:B------:R-:W-:Y:S02]  /*1390*/  IMAD.IADD R13, R2, 0x1, R23 ;  /* 0x00000001020d7824 */ /* 0x000fe400078e0217 */
[----:B------:R-:W-:Y:S01]  /*13a0*/  ISETP.GT.AND P1, PT, R7, 0xc00, PT ;  /* 0x00000c000700780c */ /* 0x000fe20003f24270 */
[----:B------:R-:W-:Y:S01]  /*13b0*/  IMAD.X R6, RZ, RZ, RZ, P0 ;  /* 0x000000ffff067224 */ /* 0x000fe200000e06ff */
[----:B0-----:R-:W-:-:S04]  /*13c0*/  LEA R4, P0, R5, UR4, 0x2 ;  /* 0x0000000405047c11 */ /* 0x001fc8000f8010ff */
[----:B------:R-:W-:Y:S02]  /*13d0*/  LEA.HI.X R5, R5, UR5, R6, 0x2, P0 ;  /* 0x0000000505057c11 */ /* 0x000fe400080f1406 */
[----:B------:R-:W-:-:S05]  /*13e0*/  IADD3 R4, P0, PT, R4, 0x800, RZ ;  /* 0x0000080004047810 */ /* 0x000fca0007f1e0ff */
[----:B------:R-:W-:Y:S01]  /*13f0*/  IMAD.X R5, RZ, RZ, R5, P0 ;  /* 0x000000ffff057224 */ /* 0x000fe200000e0605 */
[----:B------:R-:W-:Y:S01]  /*1400*/  PLOP3.LUT P0, PT, PT, PT, PT, 0x80, 0x8 ;  /* 0x000000000008781c */ /* 0x000fe20003f0f070 */
[----:B------:R-:W-:-:S12]  /*1410*/  @!P1 BRA `(.L_x_248) ;  /* 0x0000000000a49947 */ /* 0x000fd80003800000 */
[----:B------:R-:W-:Y:S01]  /*1420*/  PLOP3.LUT P0, PT, PT, PT, PT, 0x8, 0x80 ;  /* 0x000000000080781c */ /* 0x000fe20003f0e170 */
[----:B------:R-:W-:-:S12]  /*1430*/  VIADD R15, R11, 0xfffff400 ;  /* 0xfffff4000b0f7836 */ /* 0x000fd80000000000 */
.L_x_249:
[----:B------:R-:W0:Y:S01]  /*1440*/  LDC.64 R6, c[0x0][0x380] ;  /* 0x0000e000ff067b82 */ /* 0x000e220000000a00 */
[C---:B------:R-:W-:Y:S01]  /*1450*/  VIADD R25, R13.reuse, 0x400 ;  /* 0x000004000d197836 */ /* 0x040fe20000000000 */
[----:B------:R-:W2:Y:S01]  /*1460*/  LDG.E.CONSTANT R10, desc[UR6][R4.64+-0x400] ;  /* 0xfffc0006040a7981 */ /* 0x000ea2000c1e9900 */
[----:B------:R-:W-:-:S03]  /*1470*/  VIADD R9, R13, 0x800 ;  /* 0x000008000d097836 */ /* 0x000fc60000000000 */
[----:B------:R-:W3:Y:S04]  /*1480*/  LDG.E.CONSTANT R21, desc[UR6][R4.64] ;  /* 0x0000000604157981 */ /* 0x000ee8000c1e9900 */
[----:B------:R-:W3:Y:S04]  /*1490*/  LDG.E.CONSTANT R18, desc[UR6][R4.64+0x400] ;  /* 0x0004000604127981 */ /* 0x000ee8000c1e9900 */
[----:B------:R-:W4:Y:S01]  /*14a0*/  LDG.E.CONSTANT R16, desc[UR6][R4.64+0xc00] ;  /* 0x000c000604107981 */ /* 0x000f22000c1e9900 */
[----:B------:R-:W-:-:S03]  /*14b0*/  VIADD R27, R13, 0xc00 ;  /* 0x00000c000d1b7836 */ /* 0x000fc60000000000 */
[----:B------:R-:W5:Y:S04]  /*14c0*/  LDG.E.CONSTANT R17, desc[UR6][R4.64+0x1000] ;  /* 0x0010000604117981 */ /* 0x000f68000c1e9900 */
[----:B------:R-:W5:Y:S01]  /*14d0*/  LDG.E.CONSTANT R14, desc[UR6][R4.64+0x1400] ;  /* 0x00140006040e7981 */ /* 0x000f62000c1e9900 */
[----:B0-----:R-:W-:-:S03]  /*14e0*/  IMAD.WIDE.U32 R22, R13, 0x4, R6 ;  /* 0x000000040d167825 */ /* 0x001fc600078e0006 */
[----:B------:R-:W5:Y:S04]  /*14f0*/  LDG.E.CONSTANT R20, desc[UR6][R4.64+0x1c00] ;  /* 0x001c000604147981 */ /* 0x000f68000c1e9900 */
[----:B------:R-:W2:Y:S01]  /*1500*/  LDG.E.CONSTANT R12, desc[UR6][R22.64] ;  /* 0x00000006160c7981 */ /* 0x000ea2000c1e9900 */
[----:B------:R-:W-:-:S05]  /*1510*/  IMAD.WIDE.U32 R24, R25, 0x4, R6 ;  /* 0x0000000419187825 */ /* 0x000fca00078e0006 */
[----:B------:R-:W4:Y:S01]  /*1520*/  LDG.E.CONSTANT R19, desc[UR6][R24.64] ;  /* 0x0000000618137981 */ /* 0x000f22000c1e9900 */
[----:B------:R-:W-:-:S03]  /*1530*/  IMAD.WIDE.U32 R8, R9, 0x4, R6 ;  /* 0x0000000409087825 */ /* 0x000fc600078e0006 */
[----:B------:R-:W5:Y:S01]  /*1540*/  LDG.E.CONSTANT R23, desc[UR6][R4.64+0x2000] ;  /* 0x0020000604177981 */ /* 0x000f62000c1e9900 */
[----:B------:R-:W-:-:S03]  /*1550*/  IMAD.WIDE.U32 R6, R27, 0x4, R6 ;  /* 0x000000041b067825 */ /* 0x000fc600078e0006 */
[----:B------:R-:W5:Y:S04]  /*1560*/  LDG.E.CONSTANT R9, desc[UR6][R8.64] ;  /* 0x0000000608097981 */ /* 0x000f68000c1e9900 */
[----:B------:R-:W5:Y:S04]  /*1570*/  LDG.E.CONSTANT R22, desc[UR6][R4.64+0x2400] ;  /* 0x0024000604167981 */ /* 0x000f68000c1e9900 */
[----:B------:R0:W5:Y:S04]  /*1580*/  LDG.E.CONSTANT R6, desc[UR6][R6.64] ;  /* 0x0000000606067981 */ /* 0x000168000c1e9900 */
[----:B------:R-:W5:Y:S04]  /*1590*/  LDG.E.CONSTANT R25, desc[UR6][R4.64+0x2c00] ;  /* 0x002c000604197981 */ /* 0x000f68000c1e9900 */
[----:B------:R-:W5:Y:S04]  /*15a0*/  LDG.E.CONSTANT R27, desc[UR6][R4.64+0x3000] ;  /* 0x00300006041b7981 */ /* 0x000f68000c1e9900 */
[----:B------:R1:W5:Y:S01]  /*15b0*/  LDG.E.CONSTANT R24, desc[UR6][R4.64+0x3400] ;  /* 0x0034000604187981 */ /* 0x000362000c1e9900 */
[----:B------:R-:W-:-:S05]  /*15c0*/  VIADD R2, R2, 0x1000 ;  /* 0x0000100002027836 */ /* 0x000fca0000000000 */
[----:B------:R-:W-:Y:S02]  /*15d0*/  ISETP.GE.AND P1, PT, R2, R15, PT ;  /* 0x0000000f0200720c */ /* 0x000fe40003f26270 */
[----:B0-----:R-:W-:Y:S01]  /*15e0*/  IADD3 R7, P2, PT, R4, 0x4000, RZ ;  /* 0x0000400004077810 */ /* 0x001fe20007f5e0ff */
[----:B------:R-:W-:-:S04]  /*15f0*/  VIADD R13, R13, 0x1000 ;  /* 0x000010000d0d7836 */ /* 0x000fc80000000000 */
[----:B-1----:R-:W-:Y:S02]  /*1600*/  IMAD.X R5, RZ, RZ, R5, P2 ;  /* 0x000000ffff057224 */ /* 0x002fe400010e0605 */
[----:B------:R-:W-:Y:S01]  /*1610*/  IMAD.MOV.U32 R4, RZ, RZ, R7 ;  /* 0x000000ffff047224 */ /* 0x000fe200078e0007 */
[----:B--2---:R-:W-:-:S04]  /*1620*/  VIMNMX3 R10, R3, R12, R10, !PT ;  /* 0x0000000c030a720f */ /* 0x004fc8000780010a */
[----:B---3--:R-:W-:-:S04]  /*1630*/  VIMNMX3 R10, R10, R21, R18, !PT ;  /* 0x000000150a0a720f */ /* 0x008fc80007800112 */
[----:B----4-:R-:W-:-:S04]  /*1640*/  VIMNMX3 R10, R10, R19, R16, !PT ;  /* 0x000000130a0a720f */ /* 0x010fc80007800110 */
[----:B-----5:R-:W-:-:S04]  /*1650*/  VIMNMX3 R10, R10, R17, R14, !PT ;  /* 0x000000110a0a720f */ /* 0x020fc8000780010e */
[----:B------:R-:W-:-:S04]  /*1660*/  VIMNMX3 R9, R10, R9, R20, !PT ;  /* 0x000000090a09720f */ /* 0x000fc80007800114 */
[----:B------:R-:W-:-:S04]  /*1670*/  VIMNMX3 R9, R9, R23, R22, !PT ;  /* 0x000000170909720f */ /* 0x000fc80007800116 */
[----:B------:R-:W-:-:S04]  /*1680*/  VIMNMX3 R6, R9, R6, R25, !PT ;  /* 0x000000060906720f */ /* 0x000fc80007800119 */
[----:B------:R-:W-:Y:S01]  /*1690*/  VIMNMX3 R3, R6, R27, R24, !PT ;  /* 0x0000001b0603720f */ /* 0x000fe20007800118 */
[----:B------:R-:W-:Y:S06]  /*16a0*/  @!P1 BRA `(.L_x_249) ;  /* 0xfffffffc00649947 */ /* 0x000fec000383ffff */
.L_x_248:
[----:B------:R-:W-:Y:S05]  /*16b0*/  BSYNC.RECONVERGENT B2 ;  /* 0x0000000000027941 */ /* 0x000fea0003800200 */
.L_x_247:
[----:B------:R-:W-:Y:S01]  /*16c0*/  IMAD.IADD R6, R11, 0x1, -R2 ;  /* 0x000000010b067824 */ /* 0x000fe200078e0a02 */
[----:B------:R-:W-:Y:S04]  /*16d0*/  BSSY.RECONVERGENT B2, `(.L_x_250) ;  /* 0x000001a000027945 */ /* 0x000fe80003800200 */
[----:B------:R-:W-:-:S13]  /*16e0*/  ISETP.GT.AND P1, PT, R6, 0x400, PT ;  /* 0x000004000600780c */ /* 0x000fda0003f24270 */
[----:B------:R-:W-:Y:S05]  /*16f0*/  @!P1 BRA `(.L_x_251) ;  /* 0x00000000005c9947 */ /* 0x000fea0003800000 */
[----:B------:R-:W0:Y:S01]  /*1700*/  LDC.64 R8, c[0x0][0x380] ;  /* 0x0000e000ff087b82 */ /* 0x000e220000000a00 */
[C---:B------:R-:W-:Y:S01]  /*1710*/  VIADD R15, R13.reuse, 0x400 ;  /* 0x000004000d0f7836 */ /* 0x040fe20000000000 */
[----:B------:R-:W2:Y:S04]  /*1720*/  LDG.E.CONSTANT R10, desc[UR6][R4.64+-0x400] ;  /* 0xfffc0006040a7981 */ /* 0x000ea8000c1e9900 */
[----:B------:R-:W3:Y:S04]  /*1730*/  LDG.E.CONSTANT R12, desc[UR6][R4.64+0x400] ;  /* 0x00040006040c7981 */ /* 0x000ee8000c1e9900 */
[----:B------:R-:W4:Y:S04]  /*1740*/  LDG.E.CONSTANT R14, desc[UR6][R4.64+0xc00] ;  /* 0x000c0006040e7981 */ /* 0x000f28000c1e9900 */
[----:B------:R-:W5:Y:S04]  /*1750*/  LDG.E.CONSTANT R17, desc[UR6][R4.64+0x1000] ;  /* 0x0010000604117981 */ /* 0x000f68000c1e9900 */
[----:B------:R1:W5:Y:S01]  /*1760*/  LDG.E.CONSTANT R16, desc[UR6][R4.64+0x1400] ;  /* 0x0014000604107981 */ /* 0x000362000c1e9900 */
[----:B0-----:R-:W-:-:S04]  /*1770*/  IMAD.WIDE.U32 R6, R13, 0x4, R8 ;  /* 0x000000040d067825 */ /* 0x001fc800078e0008 */
[----:B------:R-:W-:Y:S02]  /*1780*/  IMAD.WIDE.U32 R8, R15, 0x4, R8 ;  /* 0x000000040f087825 */ /* 0x000fe400078e0008 */
[----:B------:R-:W2:Y:S04]  /*1790*/  LDG.E.CONSTANT R6, desc[UR6][R6.64] ;  /* 0x0000000606067981 */ /* 0x000ea8000c1e9900 */
[----:B------:R-:W3:Y:S04]  /*17a0*/  LDG.E.CONSTANT R15, desc[UR6][R4.64] ;  /* 0x00000006040f7981 */ /* 0x000ee8000c1e9900 */
[----:B------:R-:W4:Y:S01]  /*17b0*/  LDG.E.CONSTANT R9, desc[UR6][R8.64] ;  /* 0x0000000608097981 */ /* 0x000f22000c1e9900 */
[----:B------:R-:W-:Y:S01]  /*17c0*/  PLOP3.LUT P0, PT, PT, PT, PT, 0x8, 0x80 ;  /* 0x000000000080781c */ /* 0x000fe20003f0e170 */
[----:B------:R-:W-:-:S02]  /*17d0*/  VIADD R2, R2, 0x800 ;  /* 0x0000080002027836 */ /* 0x000fc40000000000 */
[----:B------:R-:W-:Y:S01]  /*17e0*/  VIADD R13, R13, 0x800 ;  /* 0x000008000d0d7836 */ /* 0x000fe20000000000 */
[----:B--2---:R-:W-:Y:S02]  /*17f0*/  VIMNMX3 R10, R3, R6, R10, !PT ;  /* 0x00000006030a720f */ /* 0x004fe4000780010a */
[----:B------:R-:W-:Y:S02]  /*1800*/  IADD3 R6, P1, PT, R4, 0x2000, RZ ;  /* 0x0000200004067810 */ /* 0x000fe40007f3e0ff */
[----:B---3--:R-:W-:-:S03]  /*1810*/  VIMNMX3 R10, R10, R15, R12, !PT ;  /* 0x0000000f0a0a720f */ /* 0x008fc6000780010c */
[----:B------:R-:W-:Y:S01]  /*1820*/  IMAD.X R7, RZ, RZ, R5, P1 ;  /* 0x000000ffff077224 */ /* 0x000fe200008e0605 */
[----:B----4-:R-:W-:Y:S01]  /*1830*/  VIMNMX3 R10, R10, R9, R14, !PT ;  /* 0x000000090a0a720f */ /* 0x010fe2000780010e */
[----:B-1----:R-:W-:Y:S02]  /*1840*/  IMAD.MOV.U32 R4, RZ, RZ, R6 ;  /* 0x000000ffff047224 */ /* 0x002fe400078e0006 */
[----:B------:R-:W-:Y:S01]  /*1850*/  IMAD.MOV.U32 R5, RZ, RZ, R7 ;  /* 0x000000ffff057224 */ /* 0x000fe200078e0007 */
[----:B-----5:R-:W-:-:S07]  /*1860*/  VIMNMX3 R3, R10, R17, R16, !PT ;  /* 0x000000110a03720f */ /* 0x020fce0007800110 */
.L_x_251:
[----:B------:R-:W-:Y:S05]  /*1870*/  BSYNC.RECONVERGENT B2 ;  /* 0x0000000000027941 */ /* 0x000fea0003800200 */
.L_x_250:
[----:B------:R-:W-:-:S13]  /*1880*/  ISETP.LT.OR P0, PT, R2, R11, P0 ;  /* 0x0000000b0200720c */ /* 0x000fda0000701670 */
[----:B------:R-:W-:Y:S05]  /*1890*/  @!P0 BRA `(.L_x_243) ;  /* 0x0000000000208947 */ /* 0x000fea0003800000 */
[----:B------:R-:W0:Y:S01]  /*18a0*/  LDC.64 R6, c[0x0][0x380] ;  /* 0x0000e000ff067b82 */ /* 0x000e220000000a00 */
[----:B------:R-:W2:Y:S04]  /*18b0*/  LDG.E.CONSTANT R2, desc[UR6][R4.64+-0x400] ;  /* 0xfffc000604027981 */ /* 0x000ea8000c1e9900 */
[----:B------:R-:W3:Y:S04]  /*18c0*/  LDG.E.CONSTANT R9, desc[UR6][R4.64] ;  /* 0x0000000604097981 */ /* 0x000ee8000c1e9900 */
[----:B------:R-:W3:Y:S01]  /*18d0*/  LDG.E.CONSTANT R8, desc[UR6][R4.64+0x400] ;  /* 0x0004000604087981 */ /* 0x000ee2000c1e9900 */
[----:B0-----:R-:W-:-:S06]  /*18e0*/  IMAD.WIDE.U32 R6, R13, 0x4, R6 ;  /* 0x000000040d067825 */ /* 0x001fcc00078e0006 */
[----:B------:R-:W2:Y:S02]  /*18f0*/  LDG.E.CONSTANT R6, desc[UR6][R6.64] ;  /* 0x0000000606067981 */ /* 0x000ea4000c1e9900 */
[----:B--2---:R-:W-:-:S04]  /*1900*/  VIMNMX3 R2, R3, R6, R2, !PT ;  /* 0x000000060302720f */ /* 0x004fc80007800102 */
[----:B---3--:R-:W-:-:S07]  /*1910*/  VIMNMX3 R3, R2, R9, R8, !PT ;  /* 0x000000090203720f */ /* 0x008fce0007800108 */
.L_x_243:
[----:B------:R-:W-:Y:S05]  /*1920*/  BSYNC.RECONVERGENT B1 ;  /* 0x0000000000017941 */ /* 0x000fea0003800200 */
.L_x_241:
[----:B------:R-:W0:Y:S01]  /*1930*/  S2R R8, SR_LANEID ;  /* 0x0000000000087919 */ /* 0x000e220000000000 */
[----:B------:R-:W1:Y:S01]  /*1940*/  SHFL.DOWN PT, R2, R3, 0x1, 0x1f ;  /* 0x08201f0003027f89 */ /* 0x000e6200000e0000 */
[C---:B0-----:R-:W-:Y:S02]  /*1950*/  ISETP.GT.AND P0, PT, R8.reuse, 0x1e, PT ;  /* 0x0000001e0800780c */ /* 0x041fe40003f04270 */
[----:B------:R-:W-:-:S11]  /*1960*/  ISETP.NE.AND P1, PT, R8, RZ, PT ;  /* 0x000000ff0800720c */ /* 0x000fd60003f25270 */
[----:B-1----:R-:W-:Y:S02]  /*1970*/  @!P0 VIMNMX R3, PT, PT, R2, R3, !PT ;  /* 0x0000000302038248 */ /* 0x002fe40007fe0100 */
[----:B------:R-:W-:Y:S01]  /*1980*/  ISETP.GT.AND P0, PT, R8, 0x1d, PT ;  /* 0x0000001d0800780c */ /* 0x000fe20003f04270 */
[----:B------:R-:W0:Y:S01]  /*1990*/  @!P1 S2R R6, SR_CgaCtaId ;  /* 0x0000000000069919 */ /* 0x000e220000008800 */
[----:B------:R-:W-:Y:S02]  /*19a0*/  @!P1 MOV R5, 0x400 ;  /* 0x0000040000059802 */ /* 0x000fe40000000f00 */
[----:B------:R-:W-:Y:S01]  /*19b0*/  @!P1 SHF.R.U32.HI R4, RZ, 0x3, R0 ;  /* 0x00000003ff049819 */ /* 0x000fe20000011600 */
[----:B------:R-:W1:Y:S03]  /*19c0*/  SHFL.DOWN PT, R2, R3, 0x2, 0x1f ;  /* 0x08401f0003027f89 */ /* 0x000e6600000e0000 */
[----:B------:R-:W-:-:S05]  /*19d0*/  @!P1 LOP3.LUT R4, R4, 0x7c, RZ, 0xc0, !PT ;  /* 0x0000007c04049812 */ /* 0x000fca00078ec0ff */
[----:B-1----:R-:W-:Y:S02]  /*19e0*/  @!P0 VIMNMX R3, PT, PT, R3, R2, !PT ;  /* 0x0000000203038248 */ /* 0x002fe40007fe0100 */
[----:B------:R-:W-:Y:S02]  /*19f0*/  ISETP.GT.AND P0, PT, R8, 0x1b, PT ;  /* 0x0000001b0800780c */ /* 0x000fe40003f04270 */
[----:B0-----:R-:W-:Y:S01]  /*1a00*/  @!P1 LEA R5, R6, R5, 0x18 ;  /* 0x0000000506059211 */ /* 0x001fe200078ec0ff */
[----:B------:R-:W0:Y:S04]  /*1a10*/  SHFL.DOWN PT, R2, R3, 0x4, 0x1f ;  /* 0x08801f0003027f89 */ /* 0x000e2800000e0000 */
[----:B------:R-:W-:-:S06]  /*1a20*/  @!P1 IMAD.IADD R7, R4, 0x1, R5 ;  /* 0x0000000104079824 */ /* 0x000fcc00078e0205 */
        /* <DEDUP_REMOVED lines=12> */
[----:B------:R-:W0:Y:S01]  /*1af0*/  S2UR UR5, SR_CgaCtaId ;  /* 0x00000000000579c3 */ /* 0x000e220000008800 */
[----:B------:R-:W-:Y:S02]  /*1b00*/  UMOV UR4, 0x400 ;  /* 0x0000040000047882 */ /* 0x000fe40000000000 */
[----:B0-----:R-:W-:-:S09]  /*1b10*/  ULEA UR4, UR5, UR4, 0x18 ;  /* 0x0000000405047291 */ /* 0x001fd2000f8ec0ff */
[----:B------:R-:W-:Y:S04]  /*1b20*/  LDS R0, [UR4+0xc] ;  /* 0x00000c04ff007984 */ /* 0x000fe80008000800 */
[----:B------:R-:W0:Y:S04]  /*1b30*/  LDS.128 R8, [UR4+0x10] ;  /* 0x00001004ff087984 */ /* 0x000e280008000c00 */
[----:B---3--:R-:W1:Y:S01]  /*1b40*/  LDS.64 R2, [UR4+0x20] ;  /* 0x00002004ff027984 */ /* 0x008e620008000a00 */
[----:B0-----:R-:W-:-:S04]  /*1b50*/  VIMNMX3 R0, R5, R0, R8, !PT ;  /* 0x000000000500720f */ /* 0x001fc80007800108 */
[----:B------:R-:W-:-:S04]  /*1b60*/  VIMNMX3 R0, R0, R9, R10, !PT ;  /* 0x000000090000720f */ /* 0x000fc8000780010a */
[----:B-1----:R-:W-:-:S04]  /*1b70*/  VIMNMX3 R0, R0, R11, R2, !PT ;  /* 0x0000000b0000720f */ /* 0x002fc80007800102 */
[----:B------:R-:W-:Y:S01]  /*1b80*/  VIMNMX R5, PT, PT, R0, R3, !PT ;  /* 0x0000000300057248 */ /* 0x000fe20007fe0100 */
[----:B------:R-:W-:Y:S06]  /*1b90*/  BRA `(.L_x_239) ;  /* 0x0000001c00007947 */ /* 0x000fec0003800000 */
.L_x_224:
        /* <DEDUP_REMOVED lines=12> */
.L_x_254:
[----:B------:R-:W-:Y:S05]  /*1c60*/  BSYNC.RECONVERGENT B1 ;  /* 0x0000000000017941 */ /* 0x000fea0003800200 */
.L_x_253:
        /* <DEDUP_REMOVED lines=16> */
.L_x_259:
        /* <DEDUP_REMOVED lines=9> */
.L_x_258:
[----:B------:R-:W-:Y:S05]  /*1e00*/  BSYNC.RECONVERGENT B2 ;  /* 0x0000000000027941 */ /* 0x000fea0003800200 */
.L_x_257:
        /* <DEDUP_REMOVED lines=8> */
.L_x_262:
        /* <DEDUP_REMOVED lines=35> */
.L_x_261:
[----:B------:R-:W-:Y:S05]  /*20c0*/  BSYNC.RECONVERGENT B2 ;  /* 0x0000000000027941 */ /* 0x000fea0003800200 */
.L_x_260:
        /* <DEDUP_REMOVED lines=22> */
.L_x_264:
[----:B------:R-:W-:Y:S05]  /*2230*/  BSYNC.RECONVERGENT B2 ;  /* 0x0000000000027941 */ /* 0x000fea0003800200 */
.L_x_263:
        /* <DEDUP_REMOVED lines=10> */
.L_x_256:
[----:B------:R-:W-:Y:S05]  /*22e0*/  BSYNC.RECONVERGENT B1 ;  /* 0x0000000000017941 */ /* 0x000fea0003800200 */
.L_x_255:
        /* <DEDUP_REMOVED lines=37> */
[----:B--2---:R-:W1:Y:S01]  /*2540*/  LDS.64 R2, [UR4+0x20] ;  /* 0x00002004ff027984 */ /* 0x004e620008000a00 */
[----:B0-----:R-:W-:-:S04]  /*2550*/  VIMNMX3 R0, R5, R0, R8, !PT ;  /* 0x000000000500720f */ /* 0x001fc80007800108 */
[----:B------:R-:W-:-:S04]  /*2560*/  VIMNMX3 R0, R0, R9, R10, !PT ;  /* 0x000000090000720f */ /* 0x000fc8000780010a */
[----:B-1----:R-:W-:-:S04]  /*2570*/  VIMNMX3 R0, R0, R11, R2, !PT ;  /* 0x0000000b0000720f */ /* 0x002fc80007800102 */
[----:B------:R-:W-:Y:S01]  /*2580*/  VIMNMX R5, PT, PT, R0, R3, !PT ;  /* 0x0000000300057248 */ /* 0x000fe20007fe0100 */
[----:B------:R-:W-:Y:S06]  /*2590*/  BRA `(.L_x_239) ;  /* 0x0000001000807947 */ /* 0x000fec0003800000 */
.L_x_265:
[----:B0-----:R-:W0:Y:S01]  /*25a0*/  S2R R4, SR_LANEID ;  /* 0x0000000000047919 */ /* 0x001e220000000000 */
[----:B------:R-:W-:-:S04]  /*25b0*/  LOP3.LUT R0, R3, 0x3e0, RZ, 0xc0, !PT ;  /* 0x000003e003007812 */ /* 0x000fc800078ec0ff */
[----:B------:R-:W-:Y:S01]  /*25c0*/  LOP3.LUT R9, RZ, R0, RZ, 0x33, !PT ;  /* 0x00000000ff097212 */ /* 0x000fe200078e33ff */
[----:B------:R-:W-:-:S04]  /*25d0*/  VIADD R5, R0, 0x20 ;  /* 0x0000002000057836 */ /* 0x000fc80000000000 */
[----:B------:R-:W-:Y:S01]  /*25e0*/  IMAD.IADD R9, R9, 0x1, R2 ;  /* 0x0000000109097824 */ /* 0x000fe200078e0202 */
[----:B------:R-:W-:-:S04]  /*25f0*/  ISETP.GT.AND P0, PT, R5, R2, PT ;  /* 0x000000020500720c */ /* 0x000fc80003f04270 */
[----:B------:R-:W-:-:S05]  /*2600*/  SEL R6, R9, 0x1f, P0 ;  /* 0x0000001f09067807 */ /* 0x000fca0000000000 */
[----:B------:R-:W1:Y:S01]  /*2610*/  SHFL.DOWN PT, R0, R7, 0x1, R6 ;  /* 0x0820000007007989 */ /* 0x000e6200000e0006 */
[C---:B0-----:R-:W-:Y:S01]  /*2620*/  ISETP.GE.AND P0, PT, R4.reuse, R6, PT ;  /* 0x000000060400720c */ /* 0x041fe20003f06270 */
[C---:B------:R-:W-:Y:S01]  /*2630*/  VIADD R5, R4.reuse, 0x2 ;  /* 0x0000000204057836 */ /* 0x040fe20000000000 */
[----:B------:R-:W-:-:S11]  /*2640*/  ISETP.NE.AND P1, PT, R4, RZ, PT ;  /* 0x000000ff0400720c */ /* 0x000fd60003f25270 */
[----:B-1----:R-:W-:Y:S02]  /*2650*/  @!P0 VIMNMX R7, PT, PT, R0, R7, !PT ;  /* 0x0000000700078248 */ /* 0x002fe40007fe0100 */
[----:B------:R-:W-:Y:S01]  /*2660*/  ISETP.GT.AND P0, PT, R5, R6, PT ;  /* 0x000000060500720c */ /* 0x000fe20003f04270 */
[----:B------:R-:W-:Y:S01]  /*2670*/  VIADD R5, R4, 0x4 ;  /* 0x0000000404057836 */ /* 0x000fe20000000000 */
[----:B------:R-:W0:Y:S01]  /*2680*/  @!P1 S2R R8, SR_CgaCtaId ;  /* 0x0000000000089919 */ /* 0x000e220000008800 */
[----:B------:R-:W1:Y:S10]  /*2690*/  SHFL.DOWN PT, R0, R7, 0x2, R6 ;  /* 0x0840000007007989 */ /* 0x000e7400000e0006 */
[----:B-1----:R-:W-:-:S02]  /*26a0*/  @!P0 VIMNMX R7, PT, PT, R7, R0, !PT ;  /* 0x0000000007078248 */ /* 0x002fc40007fe0100 */
[----:B------:R-:W-:Y:S01]  /*26b0*/  ISETP.GT.AND P0, PT, R5, R6, PT ;  /* 0x000000060500720c */ /* 0x000fe20003f04270 */
[----:B------:R-:W-:Y:S02]  /*26c0*/  VIADD R5, R4, 0x8 ;  /* 0x0000000804057836 */ /* 0x000fe40000000000 */
[----:B------:R-:W1:Y:S10]  /*26d0*/  SHFL.DOWN PT, R0, R7, 0x4, R6 ;  /* 0x0880000007007989 */ /* 0x000e7400000e0006 */
[----:B-1----:R-:W-:-:S02]  /*26e0*/  @!P0 VIMNMX R7, PT, PT, R7, R0, !PT ;  /* 0x0000000007078248 */ /* 0x002fc40007fe0100 */
[----:B------:R-:W-:Y:S01]  /*26f0*/  ISETP.GT.AND P0, PT, R5, R6, PT ;  /* 0x000000060500720c */ /* 0x000fe20003f04270 */
[----:B------:R-:W-:Y:S01]  /*2700*/  VIADD R5, R4, 0x10 ;  /* 0x0000001004057836 */ /* 0x000fe20000000000 */
[----:B------:R-:W-:Y:S01]  /*2710*/  @!P1 SHF.R.U32.HI R4, RZ, 0x3, R3 ;  /* 0x00000003ff049819 */ /* 0x000fe20000011603 */
[----:B------:R-:W1:Y:S03]  /*2720*/  SHFL.DOWN PT, R0, R7, 0x8, R6 ;  /* 0x0900000007007989 */ /* 0x000e6600000e0006 */
[----:B------:R-:W-:-:S07]  /*2730*/  @!P1 LOP3.LUT R4, R4, 0x7c, RZ, 0xc0, !PT ;  /* 0x0000007c04049812 */ /* 0x000fce00078ec0ff */
[----:B-1----:R-:W-:Y:S02]  /*2740*/  @!P0 VIMNMX R7, PT, PT, R7, R0, !PT ;  /* 0x0000000007078248 */ /* 0x002fe40007fe0100 */
[----:B------:R-:W-:Y:S02]  /*2750*/  ISETP.GT.AND P0, PT, R5, R6, PT ;  /* 0x000000060500720c */ /* 0x000fe40003f04270 */
[----:B------:R-:W-:Y:S01]  /*2760*/  @!P1 MOV R5, 0x400 ;  /* 0x0000040000059802 */ /* 0x000fe20000000f00 */
[----:B------:R-:W1:Y:S03]  /*2770*/  SHFL.DOWN PT, R0, R7, 0x10, R6 ;  /* 0x0a00000007007989 */ /* 0x000e6600000e0006 */
[----:B0-----:R-:W-:-:S05]  /*2780*/  @!P1 LEA R5, R8, R5, 0x18 ;  /* 0x0000000508059211 */ /* 0x001fca00078ec0ff */
[----:B------:R-:W-:Y:S02]  /*2790*/  @!P1 IMAD.IADD R4, R4, 0x1, R5 ;  /* 0x0000000104049824 */ /* 0x000fe400078e0205 */
[----:B-1----:R-:W-:Y:S02]  /*27a0*/  @!P0 VIMNMX R7, PT, PT, R7, R0, !PT ;  /* 0x0000000007078248 */ /* 0x002fe40007fe0100 */
        /* <DEDUP_REMOVED lines=12> */
[----:B------:R-:W1:Y:S04]  /*2870*/  LDS R0, [UR4+0xc] ;  /* 0x00000c04ff007984 */ /* 0x000e680008000800 */
[----:B------:R-:W0:Y:S04]  /*2880*/  LDS.128 R8, [UR4+0x10] ;  /* 0x00001004ff087984 */ /* 0x000e280008000c00 */
[----:B------:R-:W2:Y:S01]  /*2890*/  LDS.64 R6, [UR4+0x20] ;  /* 0x00002004ff067984 */ /* 0x000ea20008000a00 */
[----:B-1----:R-:W-:Y:S02]  /*28a0*/  @P2 VIMNMX R5, PT, PT, R5, R0, !PT ;  /* 0x0000000005052248 */ /* 0x002fe40007fe0100 */
[----:B------:R-:W-:-:S02]  /*28b0*/  ISETP.GT.AND P2, PT, R2, 0xa0, PT ;  /* 0x000000a00200780c */ /* 0x000fc40003f44270 */
[----:B0-----:R-:W-:Y:S02]  /*28c0*/  @P4 VIMNMX R5, PT, PT, R5, R8, !PT ;  /* 0x0000000805054248 */ /* 0x001fe40007fe0100 */
[C---:B------:R-:W-:Y:S02]  /*28d0*/  ISETP.GT.AND P4, PT, R2.reuse, 0xc0, PT ;  /* 0x000000c00200780c */ /* 0x040fe40003f84270 */
[----:B------:R-:W-:Y:S02]  /*28e0*/  @P3 VIMNMX R5, PT, PT, R5, R9, !PT ;  /* 0x0000000905053248 */ /* 0x000fe40007fe0100 */
[----:B------:R-:W-:Y:S02]  /*28f0*/  ISETP.GT.AND P3, PT, R2, 0xe0, PT ;  /* 0x000000e00200780c */ /* 0x000fe40003f64270 */
[----:B------:R-:W-:-:S04]  /*2900*/  @P1 VIMNMX R5, PT, PT, R5, R10, !PT ;  /* 0x0000000a05051248 */ /* 0x000fc80007fe0100 */
[----:B------:R-:W-:-:S04]  /*2910*/  @P2 VIMNMX R5, PT, PT, R5, R11, !PT ;  /* 0x0000000b05052248 */ /* 0x000fc80007fe0100 */
[----:B--2---:R-:W-:-:S04]  /*2920*/  @P4 VIMNMX R5, PT, PT, R5, R6, !PT ;  /* 0x0000000605054248 */ /* 0x004fc80007fe0100 */
[----:B------:R-:W-:Y:S01]  /*2930*/  @P3 VIMNMX R5, PT, PT, R5, R7, !PT ;  /* 0x0000000705053248 */ /* 0x000fe20007fe0100 */
[----:B------:R-:W-:Y:S06]  /*2940*/  BRA `(.L_x_239) ;  /* 0x0000000c00947947 */ /* 0x000fec0003800000 */
.L_x_252:
[----:B------:R-:W0:Y:S01]  /*2950*/  S2R R8, SR_TID.X ;  /* 0x0000000000087919 */ /* 0x000e220000002100 */
[----:B------:R-:W0:Y:S02]  /*2960*/  LDC.64 R4, c[0x0][0x380] ;  /* 0x0000e000ff047b82 */ /* 0x000e240000000a00 */
[----:B0-----:R-:W-:-:S05]  /*2970*/  IMAD.WIDE.U32 R4, R8, 0x4, R4 ;  /* 0x0000000408047825 */ /* 0x001fca00078e0004 */
[----:B------:R-:W2:Y:S04]  /*2980*/  LDG.E.CONSTANT R20, desc[UR6][R4.64] ;  /* 0x0000000604147981 */ /* 0x000ea8000c1e9900 */
[----:B------:R-:W2:Y:S04]  /*2990*/  LDG.E.CONSTANT R0, desc[UR6][R4.64+0x400] ;  /* 0x0004000604007981 */ /* 0x000ea8000c1e9900 */
[----:B------:R-:W2:Y:S04]  /*29a0*/  LDG.E.CONSTANT R3, desc[UR6][R4.64+0x800] ;  /* 0x0008000604037981 */ /* 0x000ea8000c1e9900 */
[----:B------:R-:W3:Y:S04]  /*29b0*/  LDG.E.CONSTANT R6, desc[UR6][R4.64+0xc00] ;  /* 0x000c000604067981 */ /* 0x000ee8000c1e9900 */
[----:B------:R-:W3:Y:S04]  /*29c0*/  LDG.E.CONSTANT R7, desc[UR6][R4.64+0x1000] ;  /* 0x0010000604077981 */ /* 0x000ee8000c1e9900 */
[----:B------:R-:W3:Y:S04]  /*29d0*/  LDG.E.CONSTANT R9, desc[UR6][R4.64+0x1400] ;  /* 0x0014000604097981 */ /* 0x000ee8000c1e9900 */
[----:B------:R-:W4:Y:S04]  /*29e0*/  LDG.E.CONSTANT R10, desc[UR6][R4.64+0x1800] ;  /* 0x00180006040a7981 */ /* 0x000f28000c1e9900 */
[----:B------:R-:W4:Y:S04]  /*29f0*/  LDG.E.CONSTANT R11, desc[UR6][R4.64+0x1c00] ;  /* 0x001c0006040b7981 */ /* 0x000f28000c1e9900 */
[----:B------:R-:W4:Y:S04]  /*2a00*/  LDG.E.CONSTANT R12, desc[UR6][R4.64+0x2000] ;  /* 0x00200006040c7981 */ /* 0x000f28000c1e9900 */
[----:B------:R-:W5:Y:S04]  /*2a10*/  LDG.E.CONSTANT R13, desc[UR6][R4.64+0x2400] ;  /* 0x00240006040d7981 */ /* 0x000f68000c1e9900 */
[----:B------:R-:W5:Y:S04]  /*2a20*/  LDG.E.CONSTANT R14, desc[UR6][R4.64+0x2800] ;  /* 0x00280006040e7981 */ /* 0x000f68000c1e9900 */
[----:B------:R-:W5:Y:S04]  /*2a30*/  LDG.E.CONSTANT R15, desc[UR6][R4.64+0x2c00] ;  /* 0x002c0006040f7981 */ /* 0x000f68000c1e9900 */
[----:B------:R-:W5:Y:S04]  /*2a40*/  LDG.E.CONSTANT R16, desc[UR6][R4.64+0x3000] ;  /* 0x0030000604107981 */ /* 0x000f68000c1e9900 */
[----:B------:R-:W5:Y:S04]  /*2a50*/  LDG.E.CONSTANT R17, desc[UR6][R4.64+0x3400] ;  /* 0x0034000604117981 */ /* 0x000f68000c1e9900 */
[----:B------:R-:W5:Y:S04]  /*2a60*/  LDG.E.CONSTANT R18, desc[UR6][R4.64+0x3800] ;  /* 0x0038000604127981 */ /* 0x000f68000c1e9900 */
[----:B------:R-:W5:Y:S01]  /*2a70*/  LDG.E.CONSTANT R19, desc[UR6][R4.64+0x3c00] ;  /* 0x003c000604137981 */ /* 0x000f62000c1e9900 */
[----:B------:R-:W-:-:S02]  /*2a80*/  ISETP.GE.U32.AND P0, PT, R2, 0x2000, PT ;  /* 0x000020000200780c */ /* 0x000fc40003f06070 */
[----:B--2---:R-:W-:Y:S02]  /*2a90*/  VIMNMX3 R0, R20, R0, R3, !PT ;  /* 0x000000001400720f */ /* 0x004fe40007800103 */
[----:B---3--:R-:W-:Y:S02]  /*2aa0*/  VIMNMX3 R7, R6, R7, R9, !PT ;  /* 0x000000070607720f */ /* 0x008fe40007800109 */
[----:B----4-:R-:W-:Y:S01]  /*2ab0*/  VIMNMX3 R10, R10, R11, R12, !PT ;  /* 0x0000000b0a0a720f */ /* 0x010fe2000780010c */
[----:B------:R-:W-:-:S03]  /*2ac0*/  IMAD.MOV.U32 R11, RZ, RZ, 0x1000 ;  /* 0x00001000ff0b7424 */ /* 0x000fc600078e00ff */
[----:B------:R-:W-:Y:S02]  /*2ad0*/  VIMNMX3 R0, R0, R7, R10, !PT ;  /* 0x000000070000720f */ /* 0x000fe4000780010a */
[----:B-----5:R-:W-:Y:S02]  /*2ae0*/  VIMNMX3 R14, R13, R14, R15, !PT ;  /* 0x0000000e0d0e720f */ /* 0x020fe4000780010f */
[----:B------:R-:W-:-:S04]  /*2af0*/  VIMNMX3 R16, R16, R17, R18, !PT ;  /* 0x000000111010720f */ /* 0x000fc80007800112 */
[----:B------:R-:W-:-:S04]  /*2b00*/  VIMNMX3 R19, R14, R16, R19, !PT ;  /* 0x000000100e13720f */ /* 0x000fc80007800113 */
[----:B------:R-:W-:Y:S01]  /*2b10*/  VIMNMX R0, PT, PT, R0, R19, !PT ;  /* 0x0000001300007248 */ /* 0x000fe20007fe0100 */
[----:B------:R-:W-:Y:S06]  /*2b20*/  @!P0 BRA `(.L_x_266) ;  /* 0x0000000000908947 */ /* 0x000fec0003800000 */
[----:B------:R-:W0:Y:S01]  /*2b30*/  LDC R3, c[0x0][0x390] ;  /* 0x0000e400ff037b82 */ /* 0x000e220000000800 */
[----:B------:R-:W-:Y:S02]  /*2b40*/  VIADD R10, R2, 0xfffff000 ;  /* 0xfffff000020a7836 */ /* 0x000fe40000000000 */
[----:B------:R-:W-:-:S07]  /*2b50*/  IMAD.MOV.U32 R11, RZ, RZ, 0x1000 ;  /* 0x00001000ff0b7424 */ /* 0x000fce00078e00ff */
.L_x_268:
[----:B------:R-:W-:-:S05]  /*2b60*/  IMAD.WIDE R6, R11, 0x4, R4 ;  /* 0x000000040b067825 */ /* 0x000fca00078e0204 */
        /* <DEDUP_REMOVED lines=14> */
[----:B------:R-:W5:Y:S04]  /*2c50*/  LDG.E.CONSTANT R12, desc[UR6][R6.64+0x3800] ;  /* 0x00380006060c7981 */ /* 0x000f68000c1e9900 */
[----:B------:R-:W5:Y:S01]  /*2c60*/  LDG.E.CONSTANT R15, desc[UR6][R6.64+0x3c00] ;  /* 0x003c0006060f7981 */ /* 0x000f62000c1e9900 */
[----:B--2---:R-:W-:Y:S01]  /*2c70*/  VIMNMX3 R17, R0, R17, R2, !PT ;  /* 0x000000110011720f */ /* 0x004fe20007800102 */
[----:B0-----:R-:W-:-:S04]  /*2c80*/  IMAD.MOV.U32 R2, RZ, RZ, R3 ;  /* 0x000000ffff027224 */ /* 0x001fc800078e0003 */
[----:B------:R-:W-:-:S05]  /*2c90*/  IMAD.IADD R0, R2, 0x1, -R11 ;  /* 0x0000000102007824 */ /* 0x000fca00078e0a0b */
[----:B------:R-:W-:Y:S02]  /*2ca0*/  ISETP.GE.AND P0, PT, R0, 0x1000, PT ;  /* 0x000010000000780c */ /* 0x000fe40003f06270 */
[----:B---3--:R-:W-:Y:S02]  /*2cb0*/  VIMNMX3 R16, R16, R19, R18, !PT ;  /* 0x000000131010720f */ /* 0x008fe40007800112 */
[----:B----4-:R-:W-:-:S04]  /*2cc0*/  VIMNMX3 R20, R20, R21, R22, !PT ;  /* 0x000000151414720f */ /* 0x010fc80007800116 */
[----:B------:R-:W-:Y:S02]  /*2cd0*/  VIMNMX3 R16, R17, R16, R20, !PT ;  /* 0x000000101110720f */ /* 0x000fe40007800114 */
[----:B-----5:R-:W-:Y:S02]  /*2ce0*/  VIMNMX3 R23, R23, R24, R25, !PT ;  /* 0x000000181717720f */ /* 0x020fe40007800119 */
[----:B------:R-:W-:Y:S02]  /*2cf0*/  VIMNMX3 R14, R14, R13, R9, !PT ;  /* 0x0000000d0e0e720f */ /* 0x000fe40007800109 */
[----:B------:R-:W-:-:S04]  /*2d00*/  VIMNMX R12, PT, PT, R12, R15, !PT ;  /* 0x0000000f0c0c7248 */ /* 0x000fc80007fe0100 */
[----:B------:R-:W-:-:S04]  /*2d10*/  VIMNMX3 R23, R23, R14, R12, !PT ;  /* 0x0000000e1717720f */ /* 0x000fc8000780010c */
[----:B------:R-:W-:Y:S01]  /*2d20*/  VIMNMX R0, PT, PT, R16, R23, !PT ;  /* 0x0000001710007248 */ /* 0x000fe20007fe0100 */
[----:B------:R-:W-:Y:S06]  /*2d30*/  @!P0 BRA `(.L_x_267) ;  /* 0x0000000400fc8947 */ /* 0x000fec0003800000 */
[----:B------:R-:W-:-:S05]  /*2d40*/  VIADD R11, R11, 0x1000 ;  /* 0x000010000b0b7836 */ /* 0x000fca0000000000 */
[----:B------:R-:W-:-:S13]  /*2d50*/  ISETP.GT.AND P0, PT, R11, R10, PT ;  /* 0x0000000a0b00720c */ /* 0x000fda0003f04270 */
[----:B------:R-:W-:Y:S05]  /*2d60*/  @!P0 BRA `(.L_x_268) ;  /* 0xfffffffc007c8947 */ /* 0x000fea000383ffff */
.L_x_266:
[----:B------:R-:W-:-:S13]  /*2d70*/  ISETP.GE.AND P0, PT, R11, R2, PT ;  /* 0x000000020b00720c */ /* 0x000fda0003f06270 */
[----:B------:R-:W-:Y:S05]  /*2d80*/  @P0 BRA `(.L_x_267) ;  /* 0x0000000400e80947 */ /* 0x000fea0003800000 */
[----:B------:R-:W-:Y:S01]  /*2d90*/  IMAD.IADD R9, R2, 0x1, -R11 ;  /* 0x0000000102097824 */ /* 0x000fe200078e0a0b */
[----:B------:R-:W-:Y:S04]  /*2da0*/  BSSY.RECONVERGENT B1, `(.L_x_267) ;  /* 0x0000078000017945 */ /* 0x000fe80003800200 */
[----:B------:R-:W-:-:S13]  /*2db0*/  ISETP.GE.AND P0, PT, R8, R9, PT ;  /* 0x000000090800720c */ /* 0x000fda0003f06270 */
[----:B------:R-:W-:Y:S05]  /*2dc0*/  @P0 BRA `(.L_x_269) ;  /* 0x0000000400d40947 */ /* 0x000fea0003800000 */
[----:B------:R-:W-:Y:S01]  /*2dd0*/  LOP3.LUT R3, RZ, R8, RZ, 0x33, !PT ;  /* 0x00000008ff037212 */ /* 0x000fe200078e33ff */
[----:B------:R-:W-:Y:S01]  /*2de0*/  BSSY.RECONVERGENT B2, `(.L_x_270) ;  /* 0x0000015000027945 */ /* 0x000fe20003800200 */
[----:B------:R-:W-:Y:S02]  /*2df0*/  IMAD.MOV.U32 R10, RZ, RZ, R8 ;  /* 0x000000ffff0a7224 */ /* 0x000fe400078e0008 */
[----:B------:R-:W-:-:S04]  /*2e00*/  IADD3 R2, PT, PT, -R11, R2, R3 ;  /* 0x000000020b027210 */ /* 0x000fc80007ffe103 */
[C---:B------:R-:W-:Y:S02]  /*2e10*/  LOP3.LUT R3, R2.reuse, 0x300, RZ, 0xc0, !PT ;  /* 0x0000030002037812 */ /* 0x040fe400078ec0ff */
[----:B------:R-:W-:Y:S02]  /*2e20*/  ISETP.GE.U32.AND P1, PT, R2, 0x300, PT ;  /* 0x000003000200780c */ /* 0x000fe40003f26070 */
[----:B------:R-:W-:-:S13]  /*2e30*/  ISETP.NE.AND P0, PT, R3, 0x300, PT ;  /* 0x000003000300780c */ /* 0x000fda0003f05270 */
[----:B------:R-:W-:Y:S05]  /*2e40*/  @!P0 BRA `(.L_x_271) ;  /* 0x0000000000388947 */ /* 0x000fea0003800000 */
[----:B------:R-:W0:Y:S01]  /*2e50*/  LDC.64 R4, c[0x0][0x380] ;  /* 0x0000e000ff047b82 */ /* 0x000e220000000a00 */
[----:B------:R-:W-:Y:S01]  /*2e60*/  LEA.HI R2, R2, 0x1, RZ, 0x18 ;  /* 0x0000000102027811 */ /* 0x000fe200078fc0ff */
[----:B------:R-:W-:Y:S02]  /*2e70*/  IMAD.IADD R7, R8, 0x1, R11 ;  /* 0x0000000108077824 */ /* 0x000fe400078e020b */
[----:B------:R-:W-:Y:S01]  /*2e80*/  IMAD.MOV.U32 R10, RZ, RZ, R8 ;  /* 0x000000ffff0a7224 */ /* 0x000fe200078e0008 */
[----:B------:R-:W-:-:S05]  /*2e90*/  LOP3.LUT R2, R2, 0x3, RZ, 0xc0, !PT ;  /* 0x0000000302027812 */ /* 0x000fca00078ec0ff */
[----:B------:R-:W-:-:S07]  /*2ea0*/  IMAD.MOV R6, RZ, RZ, -R2 ;  /* 0x000000ffff067224 */ /* 0x000fce00078e0a02 */
.L_x_272:
        /* <DEDUP_REMOVED lines=8> */
.L_x_271:
[----:B------:R-:W-:Y:S05]  /*2f30*/  BSYNC.RECONVERGENT B2 ;  /* 0x0000000000027941 */ /* 0x000fea0003800200 */
.L_x_270:
        /* <DEDUP_REMOVED lines=16> */
.L_x_275:
        /* <DEDUP_REMOVED lines=39> */
.L_x_274:
[----:B------:R-:W-:Y:S05]  /*32b0*/  BSYNC.RECONVERGENT B2 ;  /* 0x0000000000027941 */ /* 0x000fea0003800200 */
.L_x_273:
        /* <DEDUP_REMOVED lines=10> */
[----:B------:R-:W5:Y:S01]  /*3360*/  LDG.E.CONSTANT R16, desc[UR6][R2.64+0x1400] ;  /* 0x0014000602107981 */ /* 0x000f62000c1e9900 */
[----:B0-----:R-:W-:-:S04]  /*3370*/  IMAD.WIDE.U32 R4, R11, 0x4, R6 ;  /* 0x000000040b047825 */ /* 0x001fc800078e0006 */
[----:B------:R-:W-:Y:S02]  /*3380*/  IMAD.WIDE.U32 R6, R13, 0x4, R6 ;  /* 0x000000040d067825 */ /* 0x000fe400078e0006 */
[----:B------:R0:W2:Y:S04]  /*3390*/  LDG.E.CONSTANT R5, desc[UR6][R4.64] ;  /* 0x0000000604057981 */ /* 0x0000a8000c1e9900 */
[----:B------:R1:W3:Y:S04]  /*33a0*/  LDG.E.CONSTANT R13, desc[UR6][R2.64] ;  /* 0x00000006020d7981 */ /* 0x0002e8000c1e9900 */
[----:B------:R-:W4:Y:S01]  /*33b0*/  LDG.E.CONSTANT R7, desc[UR6][R6.64] ;  /* 0x0000000606077981 */ /* 0x000f22000c1e9900 */
[----:B0-----:R-:W-:Y:S01]  /*33c0*/  IADD3 R4, P1, PT, R2, 0x2000, RZ ;  /* 0x0000200002047810 */ /* 0x001fe20007f3e0ff */
[----:B------:R-:W-:Y:S01]  /*33d0*/  VIADD R10, R10, 0x800 ;  /* 0x000008000a0a7836 */ /* 0x000fe20000000000 */
[----:B------:R-:W-:Y:S01]  /*33e0*/  PLOP3.LUT P0, PT, PT, PT, PT, 0x8, 0x80 ;  /* 0x000000000080781c */ /* 0x000fe20003f0e170 */
[----:B------:R-:W-:-:S02]  /*33f0*/  VIADD R11, R11, 0x800 ;  /* 0x000008000b0b7836 */ /* 0x000fc40000000000 */
[----:B-1----:R-:W-:Y:S01]  /*3400*/  IMAD.MOV.U32 R2, RZ, RZ, R4 ;  /* 0x000000ffff027224 */ /* 0x002fe200078e0004 */
[----:B--2---:R-:W-:-:S04]  /*3410*/  VIMNMX3 R12, R0, R5, R12, !PT ;  /* 0x00000005000c720f */ /* 0x004fc8000780010c */
[----:B---3--:R-:W-:Y:S01]  /*3420*/  VIMNMX3 R12, R12, R13, R14, !PT ;  /* 0x0000000d0c0c720f */ /* 0x008fe2000780010e */
[----:B------:R-:W-:-:S03]  /*3430*/  IMAD.X R5, RZ, RZ, R3, P1 ;  /* 0x000000ffff057224 */ /* 0x000fc600008e0603 */
[----:B----4-:R-:W-:Y:S01]  /*3440*/  VIMNMX3 R12, R12, R7, R15, !PT ;  /* 0x000000070c0c720f */ /* 0x010fe2000780010f */
[----:B------:R-:W-:-:S03]  /*3450*/  IMAD.MOV.U32 R3, RZ, RZ, R5 ;  /* 0x000000ffff037224 */ /* 0x000fc600078e0005 */
[----:B-----5:R-:W-:-:S07]  /*3460*/  VIMNMX3 R0, R12, R17, R16, !PT ;  /* 0x000000110c00720f */ /* 0x020fce0007800110 */
.L_x_277:
[----:B------:R-:W-:Y:S05]  /*3470*/  BSYNC.RECONVERGENT B2 ;  /* 0x0000000000027941 */ /* 0x000fea0003800200 */
.L_x_276:
        /* <DEDUP_REMOVED lines=10> */
.L_x_269:
[----:B------:R-:W-:Y:S05]  /*3520*/  BSYNC.RECONVERGENT B1 ;  /* 0x0000000000017941 */ /* 0x000fea0003800200 */
.L_x_267:
[----:B------:R-:W0:Y:S01]  /*3530*/  S2R R6, SR_LANEID ;  /* 0x0000000000067919 */ /* 0x000e220000000000 */
[----:B------:R-:W-:-:S05]  /*3540*/  IMAD.MOV.U32 R5, RZ, RZ, R0 ;  /* 0x000000ffff057224 */ /* 0x000fca00078e0000 */
        /* <DEDUP_REMOVED lines=30> */
[----:B0-----:R-:W-:Y:S04]  /*3730*/  LDS R0, [UR4+0xc] ;  /* 0x00000c04ff007984 */ /* 0x001fe80008000800 */
[----:B------:R-:W0:Y:S04]  /*3740*/  LDS.128 R8, [UR4+0x10] ;  /* 0x00001004ff087984 */ /* 0x000e280008000c00 */
[----:B------:R-:W1:Y:S01]  /*3750*/  LDS.64 R2, [UR4+0x20] ;  /* 0x00002004ff027984 */ /* 0x000e620008000a00 */
[----:B0-----:R-:W-:-:S04]  /*3760*/  VIMNMX3 R0, R5, R0, R8, !PT ;  /* 0x000000000500720f */ /* 0x001fc80007800108 */
[----:B------:R-:W-:-:S04]  /*3770*/  VIMNMX3 R0, R0, R9, R10, !PT ;  /* 0x000000090000720f */ /* 0x000fc8000780010a */
[----:B-1----:R-:W-:-:S04]  /*3780*/  VIMNMX3 R0, R0, R11, R2, !PT ;  /* 0x0000000b0000720f */ /* 0x002fc80007800102 */
[----:B------:R-:W-:-:S07]  /*3790*/  VIMNMX R5, PT, PT, R0, R3, !PT ;  /* 0x0000000300057248 */ /* 0x000fce0007fe0100 */
.L_x_239:
[----:B------:R-:W-:Y:S05]  /*37a0*/  BSYNC.RECONVERGENT B0 ;  /* 0x0000000000007941 */ /* 0x000fea0003800200 */
.L_x_223:
[----:B------:R-:W-:Y:S05]  /*37b0*/  @P0 EXIT ;  /* 0x000000000000094d */ /* 0x000fea0003800000 */
[----:B0-23--:R-:W0:Y:S01]  /*37c0*/  LDC.64 R2, c[0x0][0x388] ;  /* 0x0000e200ff027b82 */ /* 0x00de220000000a00 */
[----:B------:R-:W1:Y:S02]  /*37d0*/  LDCU UR4, c[0x0][0x398] ;  /* 0x00007300ff0477ac */ /* 0x000e640008000800 */
[----:B-1--4-:R-:W-:-:S05]  /*37e0*/  VIMNMX R5, PT, PT, R5, UR4, !PT ;  /* 0x0000000405057c48 */ /* 0x012fca000ffe0100 */
[----:B0-----:R-:W-:Y:S01]  /*37f0*/  STG.E desc[UR6][R2.64], R5 ;  /* 0x0000000502007986 */ /* 0x001fe2000c101906 */
[----:B------:R-:W-:Y:S05]  /*3800*/  EXIT ;  /* 0x000000000000794d */ /* 0x000fea0003800000 */
.L_x_278:
        /* <DEDUP_REMOVED lines=15> */
.L_x_464:


//--------------------- .text._ZN3cub18CUB_300001_SM_10006detail6reduce18DeviceReduceKernelINS2_10policy_hubIiyN4cuda3__47maximumIiEEE10Policy1000EN6thrust24THRUST_300001_SM_1000_NS6detail15normal_iteratorINSC_10device_ptrIiEEEEyS8_iNS5_3std3__410__identityEEEvT0_PT3_T1_NS0_13GridEvenShareISO_EET2_T4_ --------------------------
	.section	.text._ZN3cub18CUB_300001_SM_10006detail6reduce18DeviceReduceKernelINS2_10policy_hubIiyN4cuda3__47maximumIiEEE10Policy1000EN6thrust24THRUST_300001_SM_1000_NS6detail15normal_iteratorINSC_10device_ptrIiEEEEyS8_iNS5_3std3__410__identityEEEvT0_PT3_T1_NS0_13GridEvenShareISO_EET2_T4_,"ax",@progbits
	.align	128
        .global         _ZN3cub18CUB_300001_SM_10006detail6reduce18DeviceReduceKernelINS2_10policy_hubIiyN4cuda3__47maximumIiEEE10Policy1000EN6thrust24THRUST_300001_SM_1000_NS6detail15normal_iteratorINSC_10device_ptrIiEEEEyS8_iNS5_3std3__410__identityEEEvT0_PT3_T1_NS0_13GridEvenShareISO_EET2_T4_
        .type           _ZN3cub18CUB_300001_SM_10006detail6reduce18DeviceReduceKernelINS2_10policy_hubIiyN4cuda3__47maximumIiEEE10Policy1000EN6thrust24THRUST_300001_SM_1000_NS6detail15normal_iteratorINSC_10device_ptrIiEEEEyS8_iNS5_3std3__410__identityEEEvT0_PT3_T1_NS0_13GridEvenShareISO_EET2_T4_,@function
        .size           _ZN3cub18CUB_300001_SM_10006detail6reduce18DeviceReduceKernelINS2_10policy_hubIiyN4cuda3__47maximumIiEEE10Policy1000EN6thrust24THRUST_300001_SM_1000_NS6detail15normal_iteratorINSC_10device_ptrIiEEEEyS8_iNS5_3std3__410__identityEEEvT0_PT3_T1_NS0_13GridEvenShareISO_EET2_T4_,(.L_x_465 - _ZN3cub18CUB_300001_SM_10006detail6reduce18DeviceReduceKernelINS2_10policy_hubIiyN4cuda3__47maximumIiEEE10Policy1000EN6thrust24THRUST_300001_SM_1000_NS6detail15normal_iteratorINSC_10device_ptrIiEEEEyS8_iNS5_3std3__410__identityEEEvT0_PT3_T1_NS0_13GridEvenShareISO_EET2_T4_)
        .other          _ZN3cub18CUB_300001_SM_10006detail6reduce18DeviceReduceKernelINS2_10policy_hubIiyN4cuda3__47maximumIiEEE10Policy1000EN6thrust24THRUST_300001_SM_1000_NS6detail15normal_iteratorINSC_10device_ptrIiEEEEyS8_iNS5_3std3__410__identityEEEvT0_PT3_T1_NS0_13GridEvenShareISO_EET2_T4_,@"STO_CUDA_ENTRY STV_DEFAULT"
_ZN3cub18CUB_300001_SM_10006detail6reduce18DeviceReduceKernelINS2_10policy_hubIiyN4cuda3__47maximumIiEEE10Policy1000EN6thrust24THRUST_300001_SM_1000_NS6detail15normal_iteratorINSC_10device_ptrIiEEEEyS8_iNS5_3std3__410__identityEEEvT0_PT3_T1_NS0_13GridEvenShareISO_EET2_T4_:
.text._ZN3cub18CUB_300001_SM_10006detail6reduce18DeviceReduceKernelINS2_10policy_hubIiyN4cuda3__47maximumIiEEE10Policy1000EN6thrust24THRUST_300001_SM_1000_NS6detail15normal_iteratorINSC_10device_ptrIiEEEEyS8_iNS5_3std3__410__identityEEEvT0_PT3_T1_NS0_13GridEvenShareISO_EET2_T4_:
[----:B------:R-:W-:Y:S08]  /*0000*/  LDC R1, c[0x0][0x37c] ;  /* 0x0000df00ff017b82 */ /* 0x000ff00000000800 */
[----:B------:R-:W0:Y:S01]  /*0010*/  S2UR UR16, SR_CTAID.X ;  /* 0x00000000001079c3 */ /* 0x000e220000002500 */
[----:B------:R-:W1:Y:S01]  /*0020*/  LDCU.64 UR8, c[0x0][0x3b8] ;  /* 0x00007700ff0877ac */ /* 0x000e620008000a00 */
[----:B------:R-:W-:Y:S01]  /*0030*/  BSSY.RECONVERGENT B0, `(.L_x_279) ;  /* 0x00001f8000007945 */ /* 0x000fe20003800200 */
[----:B------:R-:W2:Y:S01]  /*0040*/  LDCU UR5, c[0x0][0x3c0] ;  /* 0x00007800ff0577ac */ /* 0x000ea20008000800 */
[----:B------:R-:W3:Y:S01]  /*0050*/  LDCU.64 UR14, c[0x0][0x358] ;  /* 0x00006b00ff0e77ac */ /* 0x000ee20008000a00 */
[----:B-1----:R-:W-:-:S02]  /*0060*/  IMAD.U32 R2, RZ, RZ, UR8 ;  /* 0x00000008ff027e24 */ /* 0x002fc4000f8e00ff */
[----:B------:R-:W-:Y:S01]  /*0070*/  IMAD.U32 R3, RZ, RZ, UR9 ;  /* 0x00000009ff037e24 */ /* 0x000fe2000f8e00ff */
[----:B--2---:R-:W-:Y:S02]  /*0080*/  USHF.L.U32 UR5, UR5, 0xc, URZ ;  /* 0x0000000c05057899 */ /* 0x004fe400080006ff */
[----:B0-----:R-:W-:Y:S02]  /*0090*/  USHF.L.U32 UR7, UR16, 0xc, URZ ;  /* 0x0000000c10077899 */ /* 0x001fe400080006ff */
[----:B------:R-:W-:-:S04]  /*00a0*/  USHF.R.S32.HI UR4, URZ, 0x1f, UR5 ;  /* 0x0000001fff047899 */ /* 0x000fc80008011405 */
[----:B------:R-:W-:-:S04]  /*00b0*/  IADD3 R23, P1, PT, R2, -UR7, RZ ;  /* 0x8000000702177c10 */ /* 0x000fc8000ff3e0ff */
[----:B------:R-:W-:Y:S02]  /*00c0*/  ISETP.GT.U32.AND P0, PT, R23, 0xfff, PT ;  /* 0x00000fff1700780c */ /* 0x000fe40003f04070 */
[----:B------:R-:W-:-:S04]  /*00d0*/  IADD3.X R22, PT, PT, R3, -0x1, RZ, P1, !PT ;  /* 0xffffffff03167810 */ /* 0x000fc80000ffe4ff */
[----:B------:R-:W-:-:S13]  /*00e0*/  ISETP.GT.U32.AND.EX P0, PT, R22, RZ, PT, P0 ;  /* 0x000000ff1600720c */ /* 0x000fda0003f04100 */
[----:B---3--:R-:W-:Y:S05]  /*00f0*/  @P0 BRA `(.L_x_280) ;  /* 0x0000000c00840947 */ /* 0x008fea0003800000 */
[----:B------:R-:W0:Y:S01]  /*0100*/  S2R R0, SR_TID.X ;  /* 0x0000000000007919 */ /* 0x000e220000002100 */
[----:B------:R-:W-:Y:S01]  /*0110*/  VIADD R3, R2, -UR7 ;  /* 0x8000000702037c36 */ /* 0x000fe20008000000 */
[----:B------:R-:W-:Y:S01]  /*0120*/  BSSY.RECONVERGENT B1, `(.L_x_281) ;  /* 0x000000a000017945 */ /* 0x000fe20003800200 */
[----:B------:R-:W-:-:S03]  /*0130*/  IMAD.MOV.U32 R4, RZ, RZ, RZ ;  /* 0x000000ffff047224 */ /* 0x000fc600078e00ff */
[----:B0-----:R-:W-:Y:S01]  /*0140*/  ISETP.GE.AND P0, PT, R0, R3, PT ;  /* 0x000000030000720c */ /* 0x001fe20003f06270 */
[----:B------:R-:W-:-:S12]  /*0150*/  IMAD.MOV.U32 R6, RZ, RZ, R0 ;  /* 0x000000ffff067224 */ /* 0x000fd800078e0000 */
[----:B------:R-:W-:Y:S05]  /*0160*/  @P0 BRA `(.L_x_282) ;  /* 0x0000000000140947 */ /* 0x000fea0003800000 */
[----:B------:R-:W0:Y:S01]  /*0170*/  LDC.64 R4, c[0x0][0x380] ;  /* 0x0000e000ff047b82 */ /* 0x000e220000000a00 */
[----:B------:R-:W-:-:S04]  /*0180*/  VIADD R7, R0, UR7 ;  /* 0x0000000700077c36 */ /* 0x000fc80008000000 */
[----:B0-----:R-:W-:-:S06]  /*0190*/  IMAD.WIDE.U32 R4, R7, 0x4, R4 ;  /* 0x0000000407047825 */ /* 0x001fcc00078e0004 */
[----:B------:R0:W5:Y:S01]  /*01a0*/  LDG.E R4, desc[UR14][R4.64] ;  /* 0x0000000e04047981 */ /* 0x000162000c1e1900 */
[----:B------:R-:W-:-:S07]  /*01b0*/  VIADD R6, R0, 0x100 ;  /* 0x0000010000067836 */ /* 0x000fce0000000000 */
.L_x_282:
[----:B------:R-:W-:Y:S05]  /*01c0*/  BSYNC.RECONVERGENT B1 ;  /* 0x0000000000017941 */ /* 0x000fea0003800200 */
.L_x_281:
[----:B------:R-:W-:Y:S01]  /*01d0*/  ISETP.GE.AND P0, PT, R6, R3, PT ;  /* 0x000000030600720c */ /* 0x000fe20003f06270 */
[----:B------:R-:W-:-:S12]  /*01e0*/  BSSY.RECONVERGENT B1, `(.L_x_283) ;  /* 0x000006c000017945 */ /* 0x000fd80003800200 */
[----:B------:R-:W-:Y:S05]  /*01f0*/  @P0 BRA `(.L_x_284) ;  /* 0x0000000400a80947 */ /* 0x000fea0003800000 */
[----:B0-----:R-:W-:Y:S01]  /*0200*/  LOP3.LUT R5, RZ, R6, RZ, 0x33, !PT ;  /* 0x00000006ff057212 */ /* 0x001fe200078e33ff */
[----:B------:R-:W-:Y:S03]  /*0210*/  BSSY.RECONVERGENT B2, `(.L_x_285) ;  /* 0x0000030000027945 */ /* 0x000fe60003800200 */
[----:B------:R-:W-:-:S04]  /*0220*/  IADD3 R5, PT, PT, R2, -UR7, R5 ;  /* 0x8000000702057c10 */ /* 0x000fc8000fffe005 */
[C---:B------:R-:W-:Y:S02]  /*0230*/  ISETP.GE.U32.AND P1, PT, R5.reuse, 0xf00, PT ;  /* 0x00000f000500780c */ /* 0x040fe40003f26070 */
[----:B------:R-:W-:-:S04]  /*0240*/  LEA.HI R2, R5, 0x1, RZ, 0x18 ;  /* 0x0000000105027811 */ /* 0x000fc800078fc0ff */
[----:B------:R-:W-:-:S04]  /*0250*/  LOP3.LUT R21, R2, 0xf, RZ, 0xc0, !PT ;  /* 0x0000000f02157812 */ /* 0x000fc800078ec0ff */
[----:B------:R-:W-:-:S03]  /*0260*/  ISETP.NE.AND P0, PT, R21, RZ, PT ;  /* 0x000000ff1500720c */ /* 0x000fc60003f05270 */
[----:B------:R-:W-:Y:S10]  /*0270*/  @!P1 BRA `(.L_x_286) ;  /* 0x0000000000a49947 */ /* 0x000ff40003800000 */
[----:B------:R-:W0:Y:S01]  /*0280*/  LDCU.64 UR8, c[0x0][0x380] ;  /* 0x00007000ff0877ac */ /* 0x000e220008000a00 */
[----:B------:R-:W-:Y:S01]  /*0290*/  IMAD.WIDE.U32 R8, R6, 0x4, RZ ;  /* 0x0000000406087825 */ /* 0x000fe200078e00ff */
[----:B------:R-:W-:Y:S01]  /*02a0*/  LOP3.LUT R5, R2, 0x1fffff0, RZ, 0xc0, !PT ;  /* 0x01fffff002057812 */ /* 0x000fe200078ec0ff */
[----:B------:R-:W-:-:S04]  /*02b0*/  UIMAD.WIDE.U32 UR4, UR16, 0x4000, URZ ;  /* 0x00004000100478a5 */ /* 0x000fc8000f8e00ff */
[----:B------:R-:W-:Y:S02]  /*02c0*/  IMAD.MOV R5, RZ, RZ, -R5 ;  /* 0x000000ffff057224 */ /* 0x000fe400078e0a05 */
[----:B------:R-:W-:Y:S02]  /*02d0*/  LOP3.LUT R14, R8, UR4, RZ, 0xfc, !PT ;  /* 0x00000004080e7c12 */ /* 0x000fe4000f8efcff */
[----:B------:R-:W-:Y:S02]  /*02e0*/  LOP3.LUT R9, R9, UR5, RZ, 0xfc, !PT ;  /* 0x0000000509097c12 */ /* 0x000fe4000f8efcff */
[----:B0-----:R-:W-:-:S04]  /*02f0*/  IADD3 R14, P1, PT, R14, UR8, RZ ;  /* 0x000000080e0e7c10 */ /* 0x001fc8000ff3e0ff */
[----:B------:R-:W-:-:S04]  /*0300*/  IADD3 R14, P2, PT, R14, 0x2000, RZ ;  /* 0x000020000e0e7810 */ /* 0x000fc80007f5e0ff */
[----:B------:R-:W-:-:S09]  /*0310*/  IADD3.X R9, PT, PT, RZ, UR9, R9, P2, P1 ;  /* 0x00000009ff097c10 */ /* 0x000fd200097e2409 */
.L_x_287:
[----:B------:R-:W-:-:S05]  /*0320*/  IMAD.MOV.U32 R8, RZ, RZ, R14 ;  /* 0x000000ffff087224 */ /* 0x000fca00078e000e */
[----:B------:R-:W2:Y:S04]  /*0330*/  LDG.E R15, desc[UR14][R8.64+-0x2000] ;  /* 0xffe0000e080f7981 */ /* 0x000ea8000c1e1900 */
[----:B------:R-:W2:Y:S04]  /*0340*/  LDG.E R16, desc[UR14][R8.64+-0x1c00] ;  /* 0xffe4000e08107981 */ /* 0x000ea8000c1e1900 */
[----:B------:R-:W3:Y:S04]  /*0350*/  LDG.E R18, desc[UR14][R8.64+-0x1800] ;  /* 0xffe8000e08127981 */ /* 0x000ee8000c1e1900 */
[----:B------:R-:W3:Y:S04]  /*0360*/  LDG.E R17, desc[UR14][R8.64+-0x1400] ;  /* 0xffec000e08117981 */ /* 0x000ee8000c1e1900 */
[----:B------:R-:W4:Y:S04]  /*0370*/  LDG.E R20, desc[UR14][R8.64+-0x1000] ;  /* 0xfff0000e08147981 */ /* 0x000f28000c1e1900 */
        /* <DEDUP_REMOVED lines=10> */
[----:B------:R0:W4:Y:S01]  /*0420*/  LDG.E R7, desc[UR14][R8.64+0x1c00] ;  /* 0x001c000e08077981 */ /* 0x000122000c1e1900 */
[----:B------:R-:W-:-:S02]  /*0430*/  VIADD R5, R5, 0x10 ;  /* 0x0000001005057836 */ /* 0x000fc40000000000 */
[----:B------:R-:W-:-:S03]  /*0440*/  VIADD R6, R6, 0x1000 ;  /* 0x0000100006067836 */ /* 0x000fc60000000000 */
[----:B------:R-:W-:Y:S02]  /*0450*/  ISETP.NE.AND P1, PT, R5, RZ, PT ;  /* 0x000000ff0500720c */ /* 0x000fe40003f25270 */
[----:B--2--5:R-:W-:-:S04]  /*0460*/  VIMNMX3 R15, R4, R15, R16, !PT ;  /* 0x0000000f040f720f */ /* 0x024fc80007800110 */
[----:B---3--:R-:W-:-:S04]  /*0470*/  VIMNMX3 R15, R15, R18, R17, !PT ;  /* 0x000000120f0f720f */ /* 0x008fc80007800111 */
[----:B----4-:R-:W-:-:S04]  /*0480*/  VIMNMX3 R15, R15, R20, R19, !PT ;  /* 0x000000140f0f720f */ /* 0x010fc80007800113 */
[----:B------:R-:W-:-:S04]  /*0490*/  VIMNMX3 R15, R15, R22, R23, !PT ;  /* 0x000000160f0f720f */ /* 0x000fc80007800117 */
[----:B------:R-:W-:-:S04]  /*04a0*/  VIMNMX3 R15, R15, R24, R25, !PT ;  /* 0x000000180f0f720f */ /* 0x000fc80007800119 */
[----:B------:R-:W-:Y:S02]  /*04b0*/  VIMNMX3 R11, R15, R14, R11, !PT ;  /* 0x0000000e0f0b720f */ /* 0x000fe4000780010b */
[----:B------:R-:W-:-:S05]  /*04c0*/  IADD3 R14, P2, PT, R8, 0x4000, RZ ;  /* 0x00004000080e7810 */ /* 0x000fca0007f5e0ff */
[----:B0-----:R-:W-:Y:S01]  /*04d0*/  IMAD.X R9, RZ, RZ, R9, P2 ;  /* 0x000000ffff097224 */ /* 0x001fe200010e0609 */
[----:B------:R-:W-:-:S04]  /*04e0*/  VIMNMX3 R10, R11, R13, R10, !PT ;  /* 0x0000000d0b0a720f */ /* 0x000fc8000780010a */
[----:B------:R-:W-:Y:S01]  /*04f0*/  VIMNMX3 R4, R10, R12, R7, !PT ;  /* 0x0000000c0a04720f */ /* 0x000fe20007800107 */
[----:B------:R-:W-:Y:S06]  /*0500*/  @P1 BRA `(.L_x_287) ;  /* 0xfffffffc00841947 */ /* 0x000fec000383ffff */
.L_x_286:
[----:B------:R-:W-:Y:S05]  /*0510*/  BSYNC.RECONVERGENT B2 ;  /* 0x0000000000027941 */ /* 0x000fea0003800200 */
.L_x_285:
[----:B------:R-:W-:Y:S05]  /*0520*/  @!P0 BRA `(.L_x_284) ;  /* 0x0000000000dc8947 */ /* 0x000fea0003800000 */
[----:B------:R-:W-:Y:S01]  /*0530*/  ISETP.GE.U32.AND P0, PT, R21, 0x8, PT ;  /* 0x000000081500780c */ /* 0x000fe20003f06070 */
[----:B------:R-:W-:Y:S01]  /*0540*/  BSSY.RECONVERGENT B2, `(.L_x_288) ;  /* 0x0000016000027945 */ /* 0x000fe20003800200 */
[----:B------:R-:W-:-:S04]  /*0550*/  LOP3.LUT R16, R2, 0x7, RZ, 0xc0, !PT ;  /* 0x0000000702107812 */ /* 0x000fc800078ec0ff */
[----:B------:R-:W-:-:S07]  /*0560*/  ISETP.NE.AND P1, PT, R16, RZ, PT ;  /* 0x000000ff1000720c */ /* 0x000fce0003f25270 */
[----:B------:R-:W-:Y:S06]  /*0570*/  @!P0 BRA `(.L_x_289) ;  /* 0x0000000000488947 */ /* 0x000fec0003800000 */
[----:B------:R-:W0:Y:S01]  /*0580*/  LDCU.64 UR4, c[0x0][0x380] ;  /* 0x00007000ff0477ac */ /* 0x000e220008000a00 */
[----:B------:R-:W-:-:S04]  /*0590*/  IADD3 R5, P0, PT, R6, UR7, RZ ;  /* 0x0000000706057c10 */ /* 0x000fc8000ff1e0ff */
[----:B------:R-:W-:Y:S02]  /*05a0*/  LEA.HI.X.SX32 R10, R6, RZ, 0x1, P0 ;  /* 0x000000ff060a7211 */ /* 0x000fe400000f0eff */
[----:B0-----:R-:W-:-:S04]  /*05b0*/  LEA R8, P0, R5, UR4, 0x2 ;  /* 0x0000000405087c11 */ /* 0x001fc8000f8010ff */
[----:B------:R-:W-:-:S05]  /*05c0*/  LEA.HI.X R9, R5, UR5, R10, 0x2, P0 ;  /* 0x0000000505097c11 */ /* 0x000fca00080f140a */
[----:B------:R-:W2:Y:S04]  /*05d0*/  LDG.E R5, desc[UR14][R8.64] ;  /* 0x0000000e08057981 */ /* 0x000ea8000c1e1900 */
[----:B------:R-:W2:Y:S04]  /*05e0*/  LDG.E R7, desc[UR14][R8.64+0x400] ;  /* 0x0004000e08077981 */ /* 0x000ea8000c1e1900 */
[----:B------:R-:W3:Y:S04]  /*05f0*/  LDG.E R10, desc[UR14][R8.64+0x800] ;  /* 0x0008000e080a7981 */ /* 0x000ee8000c1e1900 */
[----:B------:R-:W3:Y:S04]  /*0600*/  LDG.E R11, desc[UR14][R8.64+0xc00] ;  /* 0x000c000e080b7981 */ /* 0x000ee8000c1e1900 */
[----:B------:R-:W4:Y:S04]  /*0610*/  LDG.E R12, desc[UR14][R8.64+0x1000] ;  /* 0x0010000e080c7981 */ /* 0x000f28000c1e1900 */
[----:B------:R-:W4:Y:S04]  /*0620*/  LDG.E R13, desc[UR14][R8.64+0x1400] ;  /* 0x0014000e080d7981 */ /* 0x000f28000c1e1900 */
[----:B------:R-:W4:Y:S04]  /*0630*/  LDG.E R14, desc[UR14][R8.64+0x1800] ;  /* 0x0018000e080e7981 */ /* 0x000f28000c1e1900 */
[----:B------:R-:W4:Y:S01]  /*0640*/  LDG.E R15, desc[UR14][R8.64+0x1c00] ;  /* 0x001c000e080f7981 */ /* 0x000f22000c1e1900 */
[----:B------:R-:W-:Y:S01]  /*0650*/  VIADD R6, R6, 0x800 ;  /* 0x0000080006067836 */ /* 0x000fe20000000000 */
[----:B--2--5:R-:W-:-:S04]  /*0660*/  VIMNMX3 R5, R4, R5, R7, !PT ;  /* 0x000000050405720f */ /* 0x024fc80007800107 */
[----:B---3--:R-:W-:-:S04]  /*0670*/  VIMNMX3 R5, R5, R10, R11, !PT ;  /* 0x0000000a0505720f */ /* 0x008fc8000780010b */
[----:B----4-:R-:W-:-:S04]  /*0680*/  VIMNMX3 R5, R5, R12, R13, !PT ;  /* 0x0000000c0505720f */ /* 0x010fc8000780010d */
[----:B------:R-:W-:-:S07]  /*0690*/  VIMNMX3 R4, R5, R14, R15, !PT ;  /* 0x0000000e0504720f */ /* 0x000fce000780010f */
.L_x_289:
[----:B------:R-:W-:Y:S05]  /*06a0*/  BSYNC.RECONVERGENT B2 ;  /* 0x0000000000027941 */ /* 0x000fea0003800200 */
.L_x_288:
        /* <DEDUP_REMOVED lines=14> */
[----:B------:R-:W3:Y:S01]  /*0790*/  LDG.E R10, desc[UR14][R8.64+0xc00] ;  /* 0x000c000e080a7981 */ /* 0x000ee2000c1e1900 */
[----:B------:R-:W-:Y:S01]  /*07a0*/  VIADD R6, R6, 0x400 ;  /* 0x0000040006067836 */ /* 0x000fe20000000000 */
[----:B--2--5:R-:W-:-:S04]  /*07b0*/  VIMNMX3 R4, R4, R5, R7, !PT ;  /* 0x000000050404720f */ /* 0x024fc80007800107 */
[----:B---3--:R-:W-:-:S07]  /*07c0*/  VIMNMX3 R4, R4, R11, R10, !PT ;  /* 0x0000000b0404720f */ /* 0x008fce000780010a */
.L_x_291:
[----:B------:R-:W-:Y:S05]  /*07d0*/  BSYNC.RECONVERGENT B2 ;  /* 0x0000000000027941 */ /* 0x000fea0003800200 */
.L_x_290:
[----:B------:R-:W-:Y:S05]  /*07e0*/  @!P1 BRA `(.L_x_284) ;  /* 0x00000000002c9947 */ /* 0x000fea0003800000 */
[----:B------:R-:W0:Y:S01]  /*07f0*/  LDC.64 R8, c[0x0][0x380] ;  /* 0x0000e000ff087b82 */ /* 0x000e220000000a00 */
[----:B------:R-:W-:Y:S02]  /*0800*/  IMAD.U32 R5, RZ, RZ, UR16 ;  /* 0x00000010ff057e24 */ /* 0x000fe4000f8e00ff */
[----:B------:R-:W-:Y:S02]  /*0810*/  IMAD.MOV R2, RZ, RZ, -R2 ;  /* 0x000000ffff027224 */ /* 0x000fe400078e0a02 */
[----:B0-----:R-:W-:-:S07]  /*0820*/  IMAD.WIDE.U32 R8, R5, 0x4000, R8 ;  /* 0x0000400005087825 */ /* 0x001fce00078e0008 */
.L_x_292:
[----:B------:R-:W-:-:S06]  /*0830*/  IMAD.WIDE R10, R6, 0x4, R8 ;  /* 0x00000004060a7825 */ /* 0x000fcc00078e0208 */
[----:B------:R-:W2:Y:S01]  /*0840*/  LDG.E R11, desc[UR14][R10.64] ;  /* 0x0000000e0a0b7981 */ /* 0x000ea2000c1e1900 */
[----:B------:R-:W-:Y:S02]  /*0850*/  VIADD R2, R2, 0x1 ;  /* 0x0000000102027836 */ /* 0x000fe40000000000 */
[----:B------:R-:W-:-:S03]  /*0860*/  VIADD R6, R6, 0x100 ;  /* 0x0000010006067836 */ /* 0x000fc60000000000 */
[----:B------:R-:W-:Y:S02]  /*0870*/  ISETP.NE.AND P0, PT, R2, RZ, PT ;  /* 0x000000ff0200720c */ /* 0x000fe40003f05270 */
[----:B--2--5:R-:W-:-:S11]  /*0880*/  VIMNMX R4, PT, PT, R11, R4, !PT ;  /* 0x000000040b047248 */ /* 0x024fd60007fe0100 */
[----:B------:R-:W-:Y:S05]  /*0890*/  @P0 BRA `(.L_x_292) ;  /* 0xfffffffc00e40947 */ /* 0x000fea000383ffff */
.L_x_284:
[----:B------:R-:W-:Y:S05]  /*08a0*/  BSYNC.RECONVERGENT B1 ;  /* 0x0000000000017941 */ /* 0x000fea0003800200 */
.L_x_283:
        /* <DEDUP_REMOVED lines=10> */
[----:B------:R-:W1:Y:S06]  /*0950*/  SHFL.DOWN PT, R3, R2, 0x2, 0x1f ;  /* 0x08401f0002037f89 */ /* 0x000e6c00000e0000 */
[----:B------:R-:W2:Y:S01]  /*0960*/  @!P1 S2R R6, SR_CgaCtaId ;  /* 0x0000000000069919 */ /* 0x000ea20000008800 */
[----:B0-----:R-:W-:Y:S02]  /*0970*/  @!P1 MOV R5, 0x400 ;  /* 0x0000040000059802 */ /* 0x001fe40000000f00 */
[----:B------:R-:W-:-:S04]  /*0980*/  @!P1 SHF.R.U32.HI R4, RZ, 0x3, R0 ;  /* 0x00000003ff049819 */ /* 0x000fc80000011600 */
[----:B------:R-:W-:Y:S02]  /*0990*/  @!P1 LOP3.LUT R4, R4, 0x7c, RZ, 0xc0, !PT ;  /* 0x0000007c04049812 */ /* 0x000fe400078ec0ff */
[----:B-1----:R-:W-:Y:S02]  /*09a0*/  @!P0 VIMNMX R2, PT, PT, R2, R3, !PT ;  /* 0x0000000302028248 */ /* 0x002fe40007fe0100 */
[----:B------:R-:W-:-:S03]  /*09b0*/  ISETP.GT.AND P0, PT, R8, 0x1b, PT ;  /* 0x0000001b0800780c */ /* 0x000fc60003f04270 */
[----:B------:R-:W0:Y:S01]  /*09c0*/  SHFL.DOWN PT, R3, R2, 0x4, 0x1f ;  /* 0x08801f0002037f89 */ /* 0x000e2200000e0000 */
[----:B--2---:R-:W-:-:S05]  /*09d0*/  @!P1 LEA R5, R6, R5, 0x18 ;  /* 0x0000000506059211 */ /* 0x004fca00078ec0ff */
        /* <DEDUP_REMOVED lines=24> */
.L_x_293:
[----:B------:R-:W1:Y:S01]  /*0b60*/  S2R R9, SR_LANEID ;  /* 0x0000000000097919 */ /* 0x000e620000000000 */
[----:B------:R-:W-:-:S05]  /*0b70*/  LOP3.LUT R2, R0, 0x3e0, RZ, 0xc0, !PT ;  /* 0x000003e000027812 */ /* 0x000fca00078ec0ff */
[----:B------:R-:W-:Y:S01]  /*0b80*/  VIADD R4, R2, 0x20 ;  /* 0x0000002002047836 */ /* 0x000fe20000000000 */
[----:B------:R-:W-:-:S04]  /*0b90*/  LOP3.LUT R2, RZ, R2, RZ, 0x33, !PT ;  /* 0x00000002ff027212 */ /* 0x000fc800078e33ff */
[----:B------:R-:W-:Y:S01]  /*0ba0*/  ISETP.GT.AND P0, PT, R4, R3, PT ;  /* 0x000000030400720c */ /* 0x000fe20003f04270 */
[----:B------:R-:W-:-:S05]  /*0bb0*/  IMAD.IADD R2, R3, 0x1, R2 ;  /* 0x0000000103027824 */ /* 0x000fca00078e0202 */
[----:B------:R-:W-:-:S05]  /*0bc0*/  SEL R2, R2, 0x1f, P0 ;  /* 0x0000001f02027807 */ /* 0x000fca0000000000 */
[----:B------:R-:W2:Y:S01]  /*0bd0*/  SHFL.DOWN PT, R4, R7, 0x1, R2 ;  /* 0x0820000007047989 */ /* 0x000ea200000e0002 */
[C---:B-1----:R-:W-:Y:S01]  /*0be0*/  ISETP.GE.AND P0, PT, R9.reuse, R2, PT ;  /* 0x000000020900720c */ /* 0x042fe20003f06270 */
[C---:B0-----:R-:W-:Y:S01]  /*0bf0*/  VIADD R5, R9.reuse, 0x2 ;  /* 0x0000000209057836 */ /* 0x041fe20000000000 */
[----:B------:R-:W-:-:S11]  /*0c00*/  ISETP.NE.AND P1, PT, R9, RZ, PT ;  /* 0x000000ff0900720c */ /* 0x000fd60003f25270 */
[----:B--2---:R-:W-:Y:S02]  /*0c10*/  @!P0 VIMNMX R7, PT, PT, R4, R7, !PT ;  /* 0x0000000704078248 */ /* 0x004fe40007fe0100 */
[----:B------:R-:W0:Y:S01]  /*0c20*/  @!P1 S2R R11, SR_CgaCtaId ;  /* 0x00000000000b9919 */ /* 0x000e220000008800 */
[----:B------:R-:W-:Y:S01]  /*0c30*/  ISETP.GT.AND P0, PT, R5, R2, PT ;  /* 0x000000020500720c */ /* 0x000fe20003f04270 */
[----:B------:R-:W-:Y:S01]  /*0c40*/  VIADD R5, R9, 0x4 ;  /* 0x0000000409057836 */ /* 0x000fe20000000000 */
[----:B------:R-:W-:Y:S01]  /*0c50*/  @!P1 MOV R6, 0x400 ;  /* 0x0000040000069802 */ /* 0x000fe20000000f00 */
[----:B------:R-:W1:Y:S10]  /*0c60*/  SHFL.DOWN PT, R4, R7, 0x2, R2 ;  /* 0x0840000007047989 */ /* 0x000e7400000e0002 */
        /* <DEDUP_REMOVED lines=28> */
[----:B------:R-:W0:Y:S04]  /*0e30*/  LDS R0, [UR4+0xc] ;  /* 0x00000c04ff007984 */ /* 0x000e280008000800 */
[----:B------:R-:W2:Y:S04]  /*0e40*/  LDS.128 R8, [UR4+0x10] ;  /* 0x00001004ff087984 */ /* 0x000ea80008000c00 */
[----:B-1----:R-:W1:Y:S01]  /*0e50*/  LDS.64 R6, [UR4+0x20] ;  /* 0x00002004ff067984 */ /* 0x002e620008000a00 */
[----:B0-----:R-:W-:Y:S02]  /*0e60*/  @P2 VIMNMX R5, PT, PT, R5, R0, !PT ;  /* 0x0000000005052248 */ /* 0x001fe40007fe0100 */
[----:B------:R-:W-:-:S02]  /*0e70*/  ISETP.GT.AND P2, PT, R3, 0xa0, PT ;  /* 0x000000a00300780c */ /* 0x000fc40003f44270 */
[----:B--2---:R-:W-:Y:S02]  /*0e80*/  @P4 VIMNMX R5, PT, PT, R5, R8, !PT ;  /* 0x0000000805054248 */ /* 0x004fe40007fe0100 */
[----:B------:R-:W-:Y:S02]  /*0e90*/  ISETP.GT.AND P4, PT, R3, 0xc0, PT ;  /* 0x000000c00300780c */ /* 0x000fe40003f84270 */
[----:B------:R-:W-:Y:S02]  /*0ea0*/  @P3 VIMNMX R5, PT, PT, R5, R9, !PT ;  /* 0x0000000905053248 */ /* 0x000fe40007fe0100 */
[----:B------:R-:W-:Y:S02]  /*0eb0*/  ISETP.GT.AND P3, PT, R3, 0xe0, PT ;  /* 0x000000e00300780c */ /* 0x000fe40003f64270 */
[----:B------:R-:W-:-:S04]  /*0ec0*/  @P1 VIMNMX R5, PT, PT, R5, R10, !PT ;  /* 0x0000000a05051248 */ /* 0x000fc80007fe0100 */
[----:B------:R-:W-:-:S04]  /*0ed0*/  @P2 VIMNMX R5, PT, PT, R5, R11, !PT ;  /* 0x0000000b05052248 */ /* 0x000fc80007fe0100 */
[----:B-1----:R-:W-:-:S04]  /*0ee0*/  @P4 VIMNMX R5, PT, PT, R5, R6, !PT ;  /* 0x0000000605054248 */ /* 0x002fc80007fe0100 */
[----:B------:R-:W-:Y:S01]  /*0ef0*/  @P3 VIMNMX R5, PT, PT, R5, R7, !PT ;  /* 0x0000000705053248 */ /* 0x000fe20007fe0100 */
[----:B------:R-:W-:Y:S06]  /*0f00*/  BRA `(.L_x_294) ;  /* 0x0000001000287947 */ /* 0x000fec0003800000 */
.L_x_280:
[----:B------:R-:W0:Y:S01]  /*0f10*/  S2R R0, SR_TID.X ;  /* 0x0000000000007919 */ /* 0x000e220000002100 */
[----:B------:R-:W1:Y:S01]  /*0f20*/  LDC.64 R4, c[0x0][0x380] ;  /* 0x0000e000ff047b82 */ /* 0x000e620000000a00 */
[----:B0-----:R-:W-:-:S04]  /*0f30*/  VIADD R7, R0, UR7 ;  /* 0x0000000700077c36 */ /* 0x001fc80008000000 */
[----:B-1----:R-:W-:-:S05]  /*0f40*/  IMAD.WIDE.U32 R4, R7, 0x4, R4 ;  /* 0x0000000407047825 */ /* 0x002fca00078e0004 */
[----:B------:R-:W2:Y:S04]  /*0f50*/  LDG.E R6, desc[UR14][R4.64] ;  /* 0x0000000e04067981 */ /* 0x000ea8000c1e1900 */
[----:B------:R-:W2:Y:S04]  /*0f60*/  LDG.E R7, desc[UR14][R4.64+0x400] ;  /* 0x0004000e04077981 */ /* 0x000ea8000c1e1900 */
[----:B------:R-:W2:Y:S04]  /*0f70*/  LDG.E R8, desc[UR14][R4.64+0x800] ;  /* 0x0008000e04087981 */ /* 0x000ea8000c1e1900 */
[----:B------:R-:W3:Y:S04]  /*0f80*/  LDG.E R9, desc[UR14][R4.64+0xc00] ;  /* 0x000c000e04097981 */ /* 0x000ee8000c1e1900 */
[----:B------:R-:W3:Y:S04]  /*0f90*/  LDG.E R10, desc[UR14][R4.64+0x1000] ;  /* 0x0010000e040a7981 */ /* 0x000ee8000c1e1900 */
[----:B------:R-:W3:Y:S04]  /*0fa0*/  LDG.E R11, desc[UR14][R4.64+0x1400] ;  /* 0x0014000e040b7981 */ /* 0x000ee8000c1e1900 */
[----:B------:R-:W4:Y:S04]  /*0fb0*/  LDG.E R12, desc[UR14][R4.64+0x1800] ;  /* 0x0018000e040c7981 */ /* 0x000f28000c1e1900 */
[----:B------:R-:W4:Y:S04]  /*0fc0*/  LDG.E R13, desc[UR14][R4.64+0x1c00] ;  /* 0x001c000e040d7981 */ /* 0x000f28000c1e1900 */
[----:B------:R-:W4:Y:S04]  /*0fd0*/  LDG.E R14, desc[UR14][R4.64+0x2000] ;  /* 0x0020000e040e7981 */ /* 0x000f28000c1e1900 */
[----:B------:R-:W5:Y:S04]  /*0fe0*/  LDG.E R15, desc[UR14][R4.64+0x2400] ;  /* 0x0024000e040f7981 */ /* 0x000f68000c1e1900 */
[----:B------:R-:W5:Y:S04]  /*0ff0*/  LDG.E R16, desc[UR14][R4.64+0x2800] ;  /* 0x0028000e04107981 */ /* 0x000f68000c1e1900 */
[----:B------:R-:W5:Y:S04]  /*1000*/  LDG.E R17, desc[UR14][R4.64+0x2c00] ;  /* 0x002c000e04117981 */ /* 0x000f68000c1e1900 */
[----:B------:R-:W5:Y:S04]  /*1010*/  LDG.E R18, desc[UR14][R4.64+0x3000] ;  /* 0x0030000e04127981 */ /* 0x000f68000c1e1900 */
[----:B------:R-:W5:Y:S04]  /*1020*/  LDG.E R19, desc[UR14][R4.64+0x3400] ;  /* 0x0034000e04137981 */ /* 0x000f68000c1e1900 */
[----:B------:R-:W5:Y:S04]  /*1030*/  LDG.E R20, desc[UR14][R4.64+0x3800] ;  /* 0x0038000e04147981 */ /* 0x000f68000c1e1900 */
[----:B------:R-:W5:Y:S01]  /*1040*/  LDG.E R21, desc[UR14][R4.64+0x3c00] ;  /* 0x003c000e04157981 */ /* 0x000f62000c1e1900 */
[----:B------:R-:W-:-:S04]  /*1050*/  ISETP.GE.U32.AND P0, PT, R23, UR5, PT ;  /* 0x0000000517007c0c */ /* 0x000fc8000bf06070 */
[----:B------:R-:W-:Y:S02]  /*1060*/  ISETP.GE.U32.AND.EX P0, PT, R22, UR4, PT, P0 ;  /* 0x0000000416007c0c */ /* 0x000fe4000bf06100 */
[----:B--2---:R-:W-:Y:S02]  /*1070*/  VIMNMX3 R6, R6, R7, R8, !PT ;  /* 0x000000070606720f */ /* 0x004fe40007800108 */
[----:B---3--:R-:W-:Y:S02]  /*1080*/  VIMNMX3 R9, R9, R10, R11, !PT ;  /* 0x0000000a0909720f */ /* 0x008fe4000780010b */
[----:B----4-:R-:W-:-:S04]  /*1090*/  VIMNMX3 R12, R12, R13, R14, !PT ;  /* 0x0000000d0c0c720f */ /* 0x010fc8000780010e */
[----:B------:R-:W-:Y:S02]  /*10a0*/  VIMNMX3 R6, R6, R9, R12, !PT ;  /* 0x000000090606720f */ /* 0x000fe4000780010c */
[----:B-----5:R-:W-:Y:S02]  /*10b0*/  VIMNMX3 R16, R15, R16, R17, !PT ;  /* 0x000000100f10720f */ /* 0x020fe40007800111 */
[----:B------:R-:W-:-:S04]  /*10c0*/  VIMNMX3 R18, R18, R19, R20, !PT ;  /* 0x000000131212720f */ /* 0x000fc80007800114 */
[----:B------:R-:W-:-:S04]  /*10d0*/  VIMNMX3 R21, R16, R18, R21, !PT ;  /* 0x000000121015720f */ /* 0x000fc80007800115 */
[----:B------:R-:W-:Y:S01]  /*10e0*/  VIMNMX R8, PT, PT, R6, R21, !PT ;  /* 0x0000001506087248 */ /* 0x000fe20007fe0100 */
[----:B------:R-:W-:Y:S06]  /*10f0*/  @!P0 BRA `(.L_x_295) ;  /* 0x0000000c00108947 */ /* 0x000fec0003800000 */
[----:B------:R-:W-:Y:S01]  /*1100*/  UIADD3 UR8, UP0, UPT, UR5, UR7, URZ ;  /* 0x0000000705087290 */ /* 0x000fe2000ff1e0ff */
[----:B------:R-:W-:Y:S01]  /*1110*/  IADD3 R25, P2, PT, R2, -0x1000, RZ ;  /* 0xfffff00002197810 */ /* 0x000fe20007f5e0ff */
[----:B------:R-:W0:Y:S01]  /*1120*/  LDCU.64 UR12, c[0x0][0x380] ;  /* 0x00007000ff0c77ac */ /* 0x000e220008000a00 */
[----:B------:R-:W-:Y:S02]  /*1130*/  LOP3.LUT R5, RZ, R0, RZ, 0x33, !PT ;  /* 0x00000000ff057212 */ /* 0x000fe400078e33ff */
[----:B------:R-:W-:Y:S01]  /*1140*/  IADD3.X R10, PT, PT, R3, -0x1, RZ, P2, !PT ;  /* 0xffffffff030a7810 */ /* 0x000fe200017fe4ff */
[----:B------:R-:W-:Y:S01]  /*1150*/  UIADD3.X UR9, UPT, UPT, URZ, UR4, URZ, UP0, !UPT ;  /* 0x00000004ff097290 */ /* 0x000fe200087fe4ff */
[----:B------:R-:W-:Y:S01]  /*1160*/  ISETP.LT.U32.AND P0, PT, R25, UR8, PT ;  /* 0x0000000819007c0c */ /* 0x000fe2000bf01070 */
[----:B------:R-:W-:Y:S01]  /*1170*/  UMOV UR6, UR5 ;  /* 0x0000000500067c82 */ /* 0x000fe20008000000 */
[----:B------:R-:W-:Y:S01]  /*1180*/  IADD3 R9, P1, PT, R0, UR8, RZ ;  /* 0x0000000800097c10 */ /* 0x000fe2000ff3e0ff */
[----:B------:R-:W-:Y:S01]  /*1190*/  UMOV UR4, URZ ;  /* 0x000000ff00047c82 */ /* 0x000fe20008000000 */
[----:B------:R-:W-:Y:S01]  /*11a0*/  IADD3 R5, PT, PT, R2, -UR5, R5 ;  /* 0x8000000502057c10 */ /* 0x000fe2000fffe005 */
[----:B------:R-:W-:Y:S01]  /*11b0*/  IMAD.U32 R7, RZ, RZ, UR9 ;  /* 0x00000009ff077e24 */ /* 0x000fe2000f8e00ff */
[----:B------:R-:W-:Y:S01]  /*11c0*/  UMOV UR10, UR8 ;  /* 0x00000008000a7c82 */ /* 0x000fe20008000000 */
[----:B------:R-:W-:-:S03]  /*11d0*/  IMAD.X R4, RZ, RZ, UR9, P1 ;  /* 0x00000009ff047e24 */ /* 0x000fc600088e06ff */
[----:B------:R-:W-:Y:S01]  /*11e0*/  ISETP.GT.U32.AND.EX P0, PT, R7, R10, PT, P0 ;  /* 0x0000000a0700720c */ /* 0x000fe20003f04100 */
[----:B------:R-:W-:Y:S01]  /*11f0*/  VIADD R7, R5, -UR7 ;  /* 0x8000000705077c36 */ /* 0x000fe20008000000 */
[----:B------:R-:W-:Y:S01]  /*1200*/  UMOV UR7, UR9 ;  /* 0x0000000900077c82 */ /* 0x000fe20008000000 */
[----:B0-----:R-:W-:-:S04]  /*1210*/  LEA R6, P2, R9, UR12, 0x2 ;  /* 0x0000000c09067c11 */ /* 0x001fc8000f8410ff */
[----:B------:R-:W-:Y:S02]  /*1220*/  IADD3 R6, P1, PT, R6, 0x2000, RZ ;  /* 0x0000200006067810 */ /* 0x000fe40007f3e0ff */
[----:B------:R-:W-:-:S05]  /*1230*/  LEA.HI.X R9, R9, UR13, R4, 0x2, P2 ;  /* 0x0000000d09097c11 */ /* 0x000fca00090f1404 */
[----:B------:R-:W-:Y:S01]  /*1240*/  IMAD.X R9, RZ, RZ, R9, P1 ;  /* 0x000000ffff097224 */ /* 0x000fe200008e0609 */
[----:B------:R-:W-:Y:S06]  /*1250*/  @P0 BRA `(.L_x_296) ;  /* 0x0000000000e00947 */ /* 0x000fec0003800000 */
[----:B------:R-:W0:Y:S01]  /*1260*/  LDC.64 R2, c[0x0][0x3b8] ;  /* 0x0000ee00ff027b82 */ /* 0x000e220000000a00 */
[----:B------:R-:W1:Y:S01]  /*1270*/  LDCU.64 UR12, c[0x0][0x380] ;  /* 0x00007000ff0c77ac */ /* 0x000e620008000a00 */
[----:B------:R-:W-:Y:S01]  /*1280*/  NOP ;  /* 0x0000000000007918 */ /* 0x000fe20000000000 */
.L_x_297:
[----:B------:R-:W-:-:S05]  /*1290*/  IADD3 R5, P0, PT, R0, UR8, RZ ;  /* 0x0000000800057c10 */ /* 0x000fca000ff1e0ff */
[----:B------:R-:W-:Y:S01]  /*12a0*/  IMAD.X R12, RZ, RZ, UR9, P0 ;  /* 0x00000009ff0c7e24 */ /* 0x000fe200080e06ff */
[----:B-1----:R-:W-:-:S04]  /*12b0*/  LEA R4, P0, R5, UR12, 0x2 ;  /* 0x0000000c05047c11 */ /* 0x002fc8000f8010ff */
[----:B------:R-:W-:-:S05]  /*12c0*/  LEA.HI.X R5, R5, UR13, R12, 0x2, P0 ;  /* 0x0000000d05057c11 */ /* 0x000fca00080f140c */
        /* <DEDUP_REMOVED lines=14> */
[----:B------:R-:W5:Y:S04]  /*13b0*/  LDG.E R20, desc[UR14][R4.64+0x3800] ;  /* 0x0038000e04147981 */ /* 0x000f68000c1e1900 */
[----:B------:R-:W5:Y:S01]  /*13c0*/  LDG.E R21, desc[UR14][R4.64+0x3c00] ;  /* 0x003c000e04157981 */ /* 0x000f62000c1e1900 */
[----:B------:R-:W-:-:S02]  /*13d0*/  USHF.R.S32.HI UR11, URZ, 0x1f, UR5 ;  /* 0x0000001fff0b7899 */ /* 0x000fc40008011405 */
[----:B------:R-:W-:-:S04]  /*13e0*/  UIADD3 UR6, UP0, UPT, UR5, UR10, URZ ;  /* 0x0000000a05067290 */ /* 0x000fc8000ff1e0ff */
[----:B------:R-:W-:Y:S01]  /*13f0*/  UIADD3.X UR7, UPT, UPT, UR11, UR7, URZ, UP0, !UPT ;  /* 0x000000070b077290 */ /* 0x000fe200087fe4ff */
[----:B--2---:R-:W-:Y:S02]  /*1400*/  VIMNMX3 R8, R8, R27, R26, !PT ;  /* 0x0000001b0808720f */ /* 0x004fe4000780011a */
[----:B0-----:R-:W-:-:S04]  /*1410*/  IADD3 R26, P1, PT, R2, -UR8, RZ ;  /* 0x80000008021a7c10 */ /* 0x001fc8000ff3e0ff */
[----:B------:R-:W-:Y:S02]  /*1420*/  ISETP.GE.U32.AND P0, PT, R26, UR5, PT ;  /* 0x000000051a007c0c */ /* 0x000fe4000bf06070 */
[----:B---3--:R-:W-:Y:S02]  /*1430*/  VIMNMX3 R11, R11, R12, R13, !PT ;  /* 0x0000000c0b0b720f */ /* 0x008fe4000780010d */
[----:B------:R-:W-:-:S04]  /*1440*/  IADD3.X R12, PT, PT, R3, ~UR9, RZ, P1, !PT ;  /* 0x80000009030c7c10 */ /* 0x000fc80008ffe4ff */
[----:B------:R-:W-:Y:S02]  /*1450*/  ISETP.GE.U32.AND.EX P0, PT, R12, UR11, PT, P0 ;  /* 0x0000000b0c007c0c */ /* 0x000fe4000bf06100 */
        /* <DEDUP_REMOVED lines=8> */
[----:B------:R-:W-:Y:S02]  /*14e0*/  UIADD3 UR8, UP0, UPT, UR5, UR8, URZ ;  /* 0x0000000805087290 */ /* 0x000fe4000ff1e0ff */
[----:B------:R-:W-:Y:S01]  /*14f0*/  IMAD.U32 R11, RZ, RZ, UR5 ;  /* 0x00000005ff0b7e24 */ /* 0x000fe2000f8e00ff */
[----:B------:R-:W-:Y:S01]  /*1500*/  UIADD3 UR4, UPT, UPT, UR4, 0x1, URZ ;  /* 0x0000000104047890 */ /* 0x000fe2000fffe0ff */
[----:B------:R-:W-:Y:S01]  /*1510*/  IMAD.MOV.U32 R4, RZ, RZ, R6 ;  /* 0x000000ffff047224 */ /* 0x000fe200078e0006 */
[----:B------:R-:W-:Y:S01]  /*1520*/  UIADD3.X UR9, UPT, UPT, UR11, UR9, URZ, UP0, !UPT ;  /* 0x000000090b097290 */ /* 0x000fe200087fe4ff */
[----:B------:R-:W-:Y:S01]  /*1530*/  IMAD.MOV.U32 R5, RZ, RZ, R9 ;  /* 0x000000ffff057224 */ /* 0x000fe200078e0009 */
[----:B------:R-:W-:Y:S01]  /*1540*/  ISETP.LT.U32.AND P0, PT, R25, UR8, PT ;  /* 0x0000000819007c0c */ /* 0x000fe2000bf01070 */
[----:B------:R-:W-:Y:S01]  /*1550*/  VIADD R7, R7, -UR5 ;  /* 0x8000000507077c36 */ /* 0x000fe20008000000 */
[----:B------:R-:W-:Y:S01]  /*1560*/  UMOV UR10, UR6 ;  /* 0x00000006000a7c82 */ /* 0x000fe20008000000 */
[----:B------:R-:W-:-:S04]  /*1570*/  IMAD.WIDE R4, R11, 0x4, R4 ;  /* 0x000000040b047825 */ /* 0x000fc800078e0204 */
[----:B------:R-:W-:Y:S02]  /*1580*/  IMAD.U32 R13, RZ, RZ, UR9 ;  /* 0x00000009ff0d7e24 */ /* 0x000fe4000f8e00ff */
[----:B------:R-:W-:Y:S02]  /*1590*/  IMAD.MOV.U32 R6, RZ, RZ, R4 ;  /* 0x000000ffff067224 */ /* 0x000fe400078e0004 */
[----:B------:R-:W-:Y:S01]  /*15a0*/  IMAD.MOV.U32 R9, RZ, RZ, R5 ;  /* 0x000000ffff097224 */ /* 0x000fe200078e0005 */
[----:B------:R-:W-:-:S13]  /*15b0*/  ISETP.GT.U32.AND.EX P0, PT, R13, R10, PT, P0 ;  /* 0x0000000a0d00720c */ /* 0x000fda0003f04100 */
[----:B------:R-:W-:Y:S05]  /*15c0*/  @!P0 BRA `(.L_x_297) ;  /* 0xfffffffc00308947 */ /* 0x000fea000383ffff */
[----:B------:R-:W-:-:S05]  /*15d0*/  UMOV UR6, UR5 ;  /* 0x0000000500067c82 */ /* 0x000fca0008000000 */
.L_x_296:
[C---:B------:R-:W-:Y:S01]  /*15e0*/  VIADD R5, R2.reuse, -UR8 ;  /* 0x8000000802057c36 */ /* 0x040fe20008000000 */
[----:B------:R-:W-:Y:S01]  /*15f0*/  ISETP.LE.U32.AND P1, PT, R2, UR8, PT ;  /* 0x0000000802007c0c */ /* 0x000fe2000bf23070 */
[----:B------:R-:W-:Y:S01]  /*1600*/  IMAD.U32 R4, RZ, RZ, UR9 ;  /* 0x00000009ff047e24 */ /* 0x000fe2000f8e00ff */
[----:B------:R-:W-:Y:S02]  /*1610*/  BSSY.RECONVERGENT B1, `(.L_x_295) ;  /* 0x0000072000017945 */ /* 0x000fe40003800200 */
[----:B------:R-:W-:-:S04]  /*1620*/  ISETP.GE.AND P0, PT, R0, R5, PT ;  /* 0x000000050000720c */ /* 0x000fc80003f06270 */
[----:B------:R-:W-:-:S13]  /*1630*/  ISETP.GE.U32.OR.EX P0, PT, R4, R3, P0, P1 ;  /* 0x000000030400720c */ /* 0x000fda0000706510 */
[----:B------:R-:W-:Y:S05]  /*1640*/  @P0 BRA `(.L_x_298) ;  /* 0x0000000400b80947 */ /* 0x000fea0003800000 */
[----:B------:R-:W0:Y:S01]  /*1650*/  LDC R4, c[0x0][0x3c0] ;  /* 0x0000f000ff047b82 */ /* 0x000e220000000800 */
[----:B------:R-:W-:Y:S01]  /*1660*/  USHF.L.U32 UR5, UR16, 0xc, URZ ;  /* 0x0000000c10057899 */ /* 0x000fe200080006ff */
[----:B------:R-:W-:Y:S01]  /*1670*/  LOP3.LUT R3, RZ, R0, RZ, 0x33, !PT ;  /* 0x00000000ff037212 */ /* 0x000fe200078e33ff */
[----:B------:R-:W-:Y:S02]  /*1680*/  BSSY.RECONVERGENT B2, `(.L_x_299) ;  /* 0x000002f000027945 */ /* 0x000fe40003800200 */
[----:B------:R-:W-:-:S06]  /*1690*/  UIADD3 UR5, UPT, UPT, UR5, UR6, URZ ;  /* 0x0000000605057290 */ /* 0x000fcc000fffe0ff */
[----:B------:R-:W-:Y:S01]  /*16a0*/  IADD3 R2, PT, PT, R2, -UR5, R3 ;  /* 0x8000000502027c10 */ /* 0x000fe2000fffe003 */
[----:B0-----:R-:W-:Y:S02]  /*16b0*/  IMAD R3, R4, UR4, RZ ;  /* 0x0000000404037c24 */ /* 0x001fe4000f8e02ff */
[----:B------:R-:W-:Y:S02]  /*16c0*/  IMAD.MOV.U32 R4, RZ, RZ, R0 ;  /* 0x000000ffff047224 */ /* 0x000fe400078e0000 */
[----:B------:R-:W-:-:S05]  /*16d0*/  IMAD R2, R3, -0x1000, R2 ;  /* 0xfffff00003027824 */ /* 0x000fca00078e0202 */
[C---:B------:R-:W-:Y:S02]  /*16e0*/  ISETP.GE.U32.AND P0, PT, R2.reuse, 0xf00, PT ;  /* 0x00000f000200780c */ /* 0x040fe40003f06070 */
[----:B------:R-:W-:-:S04]  /*16f0*/  LEA.HI R20, R2, 0x1, RZ, 0x18 ;  /* 0x0000000102147811 */ /* 0x000fc800078fc0ff */
[----:B------:R-:W-:-:S04]  /*1700*/  LOP3.LUT R21, R20, 0xf, RZ, 0xc0, !PT ;  /* 0x0000000f14157812 */ /* 0x000fc800078ec0ff */
[----:B------:R-:W-:-:S03]  /*1710*/  ISETP.NE.AND P1, PT, R21, RZ, PT ;  /* 0x000000ff1500720c */ /* 0x000fc60003f25270 */
[----:B------:R-:W-:Y:S10]  /*1720*/  @!P0 BRA `(.L_x_300) ;  /* 0x0000000000908947 */ /* 0x000ff40003800000 */
[----:B------:R-:W-:Y:S01]  /*1730*/  LEA.HI R2, R7, 0x1, RZ, 0x18 ;  /* 0x0000000107027811 */ /* 0x000fe200078fc0ff */
[----:B------:R-:W-:-:S03]  /*1740*/  IMAD.MOV.U32 R4, RZ, RZ, R0 ;  /* 0x000000ffff047224 */ /* 0x000fc600078e0000 */
[----:B------:R-:W-:-:S05]  /*1750*/  LOP3.LUT R2, R2, 0x1fffff0, RZ, 0xc0, !PT ;  /* 0x01fffff002027812 */ /* 0x000fca00078ec0ff */
[----:B------:R-:W-:-:S07]  /*1760*/  IMAD.MOV R5, RZ, RZ, -R2 ;  /* 0x000000ffff057224 */ /* 0x000fce00078e0a02 */
.L_x_301:
[----:B------:R-:W-:Y:S02]  /*1770*/  IMAD.MOV.U32 R2, RZ, RZ, R6 ;  /* 0x000000ffff027224 */ /* 0x000fe400078e0006 */
[----:B------:R-:W-:-:S05]  /*1780*/  IMAD.MOV.U32 R3, RZ, RZ, R9 ;  /* 0x000000ffff037224 */ /* 0x000fca00078e0009 */
[----:B------:R-:W2:Y:S04]  /*1790*/  LDG.E R15, desc[UR14][R2.64+-0x2000] ;  /* 0xffe0000e020f7981 */ /* 0x000ea8000c1e1900 */
[----:B------:R-:W2:Y:S04]  /*17a0*/  LDG.E R14, desc[UR14][R2.64+-0x1c00] ;  /* 0xffe4000e020e7981 */ /* 0x000ea8000c1e1900 */
[----:B------:R-:W3:Y:S04]  /*17b0*/  LDG.E R17, desc[UR14][R2.64+-0x1800] ;  /* 0xffe8000e02117981 */ /* 0x000ee8000c1e1900 */
[----:B------:R-:W3:Y:S04]  /*17c0*/  LDG.E R16, desc[UR14][R2.64+-0x1400] ;  /* 0xffec000e02107981 */ /* 0x000ee8000c1e1900 */
        /* <DEDUP_REMOVED lines=12> */
[----:B------:R-:W-:-:S02]  /*1890*/  VIADD R5, R5, 0x10 ;  /* 0x0000001005057836 */ /* 0x000fc40000000000 */
[----:B------:R-:W-:-:S03]  /*18a0*/  VIADD R4, R4, 0x1000 ;  /* 0x0000100004047836 */ /* 0x000fc60000000000 */
[----:B------:R-:W-:Y:S02]  /*18b0*/  ISETP.NE.AND P0, PT, R5, RZ, PT ;  /* 0x000000ff0500720c */ /* 0x000fe40003f05270 */
[----:B--2---:R-:W-:-:S04]  /*18c0*/  VIMNMX3 R14, R8, R15, R14, !PT ;  /* 0x0000000f080e720f */ /* 0x004fc8000780010e */
[----:B---3--:R-:W-:-:S04]  /*18d0*/  VIMNMX3 R14, R14, R17, R16, !PT ;  /* 0x000000110e0e720f */ /* 0x008fc80007800110 */
[----:B----4-:R-:W-:-:S04]  /*18e0*/  VIMNMX3 R14, R14, R19, R18, !PT ;  /* 0x000000130e0e720f */ /* 0x010fc80007800112 */
[----:B-----5:R-:W-:-:S04]  /*18f0*/  VIMNMX3 R14, R14, R23, R22, !PT ;  /* 0x000000170e0e720f */ /* 0x020fc80007800116 */
[----:B------:R-:W-:-:S04]  /*1900*/  VIMNMX3 R14, R14, R25, R24, !PT ;  /* 0x000000190e0e720f */ /* 0x000fc80007800118 */
[----:B------:R-:W-:Y:S02]  /*1910*/  VIMNMX3 R13, R14, R13, R6, !PT ;  /* 0x0000000d0e0d720f */ /* 0x000fe40007800106 */
[----:B------:R-:W-:Y:S02]  /*1920*/  IADD3 R6, P2, PT, R2, 0x4000, RZ ;  /* 0x0000400002067810 */ /* 0x000fe40007f5e0ff */
[----:B------:R-:W-:-:S03]  /*1930*/  VIMNMX3 R12, R13, R9, R12, !PT ;  /* 0x000000090d0c720f */ /* 0x000fc6000780010c */
[----:B------:R-:W-:Y:S01]  /*1940*/  IMAD.X R9, RZ, RZ, R3, P2 ;  /* 0x000000ffff097224 */ /* 0x000fe200010e0603 */
[----:B------:R-:W-:Y:S01]  /*1950*/  VIMNMX3 R8, R12, R10, R11, !PT ;  /* 0x0000000a0c08720f */ /* 0x000fe2000780010b */
[----:B------:R-:W-:Y:S06]  /*1960*/  @P0 BRA `(.L_x_301) ;  /* 0xfffffffc00800947 */ /* 0x000fec000383ffff */
.L_x_300:
[----:B------:R-:W-:Y:S05]  /*1970*/  BSYNC.RECONVERGENT B2 ;  /* 0x0000000000027941 */ /* 0x000fea0003800200 */
.L_x_299:
[----:B------:R-:W-:Y:S05]  /*1980*/  @!P1 BRA `(.L_x_298) ;  /* 0x0000000000e89947 */ /* 0x000fea0003800000 */
[----:B------:R-:W-:Y:S01]  /*1990*/  ISETP.GE.U32.AND P0, PT, R21, 0x8, PT ;  /* 0x000000081500780c */ /* 0x000fe20003f06070 */
[----:B------:R-:W-:Y:S01]  /*19a0*/  BSSY.RECONVERGENT B2, `(.L_x_302) ;  /* 0x0000015000027945 */ /* 0x000fe20003800200 */
[----:B------:R-:W-:-:S04]  /*19b0*/  LOP3.LUT R15, R20, 0x7, RZ, 0xc0, !PT ;  /* 0x00000007140f7812 */ /* 0x000fc800078ec0ff */
[----:B------:R-:W-:-:S07]  /*19c0*/  ISETP.NE.AND P1, PT, R15, RZ, PT ;  /* 0x000000ff0f00720c */ /* 0x000fce0003f25270 */
[----:B------:R-:W-:Y:S06]  /*19d0*/  @!P0 BRA `(.L_x_303) ;  /* 0x0000000000448947 */ /* 0x000fec0003800000 */
[----:B------:R-:W-:-:S05]  /*19e0*/  IADD3 R3, P0, PT, R4, UR8, RZ ;  /* 0x0000000804037c10 */ /* 0x000fca000ff1e0ff */
[----:B------:R-:W-:Y:S01]  /*19f0*/  IMAD.X R6, RZ, RZ, UR9, P0 ;  /* 0x00000009ff067e24 */ /* 0x000fe200080e06ff */
[----:B------:R-:W-:-:S04]  /*1a00*/  LEA R2, P0, R3, UR12, 0x2 ;  /* 0x0000000c03027c11 */ /* 0x000fc8000f8010ff */
[----:B------:R-:W-:-:S05]  /*1a10*/  LEA.HI.X R3, R3, UR13, R6, 0x2, P0 ;  /* 0x0000000d03037c11 */ /* 0x000fca00080f1406 */
[----:B------:R-:W2:Y:S04]  /*1a20*/  LDG.E R5, desc[UR14][R2.64] ;  /* 0x0000000e02057981 */ /* 0x000ea8000c1e1900 */
[----:B------:R-:W2:Y:S04]  /*1a30*/  LDG.E R6, desc[UR14][R2.64+0x400] ;  /* 0x0004000e02067981 */ /* 0x000ea8000c1e1900 */
[----:B------:R-:W3:Y:S04]  /*1a40*/  LDG.E R10, desc[UR14][R2.64+0x800] ;  /* 0x0008000e020a7981 */ /* 0x000ee8000c1e1900 */
[----:B------:R-:W3:Y:S04]  /*1a50*/  LDG.E R9, desc[UR14][R2.64+0xc00] ;  /* 0x000c000e02097981 */ /* 0x000ee8000c1e1900 */
[----:B------:R-:W4:Y:S04]  /*1a60*/  LDG.E R12, desc[UR14][R2.64+0x1000] ;  /* 0x0010000e020c7981 */ /* 0x000f28000c1e1900 */
[----:B------:R-:W4:Y:S04]  /*1a70*/  LDG.E R11, desc[UR14][R2.64+0x1400] ;  /* 0x0014000e020b7981 */ /* 0x000f28000c1e1900 */
[----:B------:R-:W5:Y:S04]  /*1a80*/  LDG.E R14, desc[UR14][R2.64+0x1800] ;  /* 0x0018000e020e7981 */ /* 0x000f68000c1e1900 */
[----:B------:R-:W5:Y:S01]  /*1a90*/  LDG.E R13, desc[UR14][R2.64+0x1c00] ;  /* 0x001c000e020d7981 */ /* 0x000f62000c1e1900 */
[----:B------:R-:W-:Y:S01]  /*1aa0*/  VIADD R4, R4, 0x800 ;  /* 0x0000080004047836 */ /* 0x000fe20000000000 */
[----:B--2---:R-:W-:-:S04]  /*1ab0*/  VIMNMX3 R5, R8, R5, R6, !PT ;  /* 0x000000050805720f */ /* 0x004fc80007800106 */
[----:B---3--:R-:W-:-:S04]  /*1ac0*/  VIMNMX3 R5, R5, R10, R9, !PT ;  /* 0x0000000a0505720f */ /* 0x008fc80007800109 */
[----:B----4-:R-:W-:-:S04]  /*1ad0*/  VIMNMX3 R5, R5, R12, R11, !PT ;  /* 0x0000000c0505720f */ /* 0x010fc8000780010b */
[----:B-----5:R-:W-:-:S07]  /*1ae0*/  VIMNMX3 R8, R5, R14, R13, !PT ;  /* 0x0000000e0508720f */ /* 0x020fce000780010d */
.L_x_303:
[----:B------:R-:W-:Y:S05]  /*1af0*/  BSYNC.RECONVERGENT B2 ;  /* 0x0000000000027941 */ /* 0x000fea0003800200 */
.L_x_302:
[----:B------:R-:W-:Y:S05]  /*1b00*/  @!P1 BRA `(.L_x_298) ;  /* 0x0000000000889947 */ /* 0x000fea0003800000 */
[----:B------:R-:W-:Y:S01]  /*1b10*/  ISETP.GE.U32.AND P0, PT, R15, 0x4, PT ;  /* 0x000000040f00780c */ /* 0x000fe20003f06070 */
[----:B------:R-:W-:Y:S01]  /*1b20*/  BSSY.RECONVERGENT B2, `(.L_x_304) ;  /* 0x000000e000027945 */ /* 0x000fe20003800200 */
[----:B------:R-:W-:-:S11]  /*1b30*/  LOP3.LUT P1, RZ, R20, 0x3, RZ, 0xc0, !PT ;  /* 0x0000000314ff7812 */ /* 0x000fd6000782c0ff */
[----:B------:R-:W-:Y:S05]  /*1b40*/  @!P0 BRA `(.L_x_305) ;  /* 0x00000000002c8947 */ /* 0x000fea0003800000 */
[----:B------:R-:W-:-:S05]  /*1b50*/  IADD3 R3, P0, PT, R4, UR8, RZ ;  /* 0x0000000804037c10 */ /* 0x000fca000ff1e0ff */
[----:B------:R-:W-:Y:S01]  /*1b60*/  IMAD.X R6, RZ, RZ, UR9, P0 ;  /* 0x00000009ff067e24 */ /* 0x000fe200080e06ff */
[----:B------:R-:W-:-:S04]  /*1b70*/  LEA R2, P0, R3, UR12, 0x2 ;  /* 0x0000000c03027c11 */ /* 0x000fc8000f8010ff */
[----:B------:R-:W-:-:S05]  /*1b80*/  LEA.HI.X R3, R3, UR13, R6, 0x2, P0 ;  /* 0x0000000d03037c11 */ /* 0x000fca00080f1406 */
[----:B------:R-:W2:Y:S04]  /*1b90*/  LDG.E R5, desc[UR14][R2.64] ;  /* 0x0000000e02057981 */ /* 0x000ea8000c1e1900 */
[----:B------:R-:W2:Y:S04]  /*1ba0*/  LDG.E R6, desc[UR14][R2.64+0x400] ;  /* 0x0004000e02067981 */ /* 0x000ea8000c1e1900 */
[----:B------:R-:W3:Y:S04]  /*1bb0*/  LDG.E R10, desc[UR14][R2.64+0x800] ;  /* 0x0008000e020a7981 */ /* 0x000ee8000c1e1900 */
[----:B------:R-:W3:Y:S01]  /*1bc0*/  LDG.E R9, desc[UR14][R2.64+0xc00] ;  /* 0x000c000e02097981 */ /* 0x000ee2000c1e1900 */
[----:B------:R-:W-:Y:S01]  /*1bd0*/  VIADD R4, R4, 0x400 ;  /* 0x0000040004047836 */ /* 0x000fe20000000000 */
[----:B--2---:R-:W-:-:S04]  /*1be0*/  VIMNMX3 R5, R8, R5, R6, !PT ;  /* 0x000000050805720f */ /* 0x004fc80007800106 */
[----:B---3--:R-:W-:-:S07]  /*1bf0*/  VIMNMX3 R8, R5, R10, R9, !PT ;  /* 0x0000000a0508720f */ /* 0x008fce0007800109 */
.L_x_305:
[----:B------:R-:W-:Y:S05]  /*1c00*/  BSYNC.RECONVERGENT B2 ;  /* 0x0000000000027941 */ /* 0x000fea0003800200 */
.L_x_304:
[----:B------:R-:W-:Y:S05]  /*1c10*/  @!P1 BRA `(.L_x_298) ;  /* 0x0000000000449947 */ /* 0x000fea0003800000 */
[----:B------:R-:W-:Y:S02]  /*1c20*/  LOP3.LUT R2, R7, 0xffff, RZ, 0xc0, !PT ;  /* 0x0000ffff07027812 */ /* 0x000fe400078ec0ff */
[----:B------:R-:W-:Y:S02]  /*1c30*/  IADD3 R6, P0, PT, R4, UR10, RZ ;  /* 0x0000000a04067c10 */ /* 0x000fe4000ff1e0ff */
[----:B------:R-:W-:Y:S02]  /*1c40*/  LEA.HI R2, R2, 0x1, RZ, 0x18 ;  /* 0x0000000102027811 */ /* 0x000fe400078fc0ff */
[----:B------:R-:W-:Y:S01]  /*1c50*/  LEA R5, P1, R6, UR12, 0x2 ;  /* 0x0000000c06057c11 */ /* 0x000fe2000f8210ff */
[----:B------:R-:W-:Y:S01]  /*1c60*/  IMAD.X R3, RZ, RZ, UR7, P0 ;  /* 0x00000007ff037e24 */ /* 0x000fe200080e06ff */
[----:B------:R-:W-:-:S04]  /*1c70*/  LOP3.LUT R2, R2, 0x3, RZ, 0xc0, !PT ;  /* 0x0000000302027812 */ /* 0x000fc800078ec0ff */
[----:B------:R-:W-:Y:S01]  /*1c80*/  LEA.HI.X R6, R6, UR13, R3, 0x2, P1 ;  /* 0x0000000d06067c11 */ /* 0x000fe200088f1403 */
[----:B------:R-:W-:-:S07]  /*1c90*/  IMAD.MOV R4, RZ, RZ, -R2 ;  /* 0x000000ffff047224 */ /* 0x000fce00078e0a02 */
.L_x_306:
[----:B------:R-:W-:Y:S02]  /*1ca0*/  IMAD.MOV.U32 R3, RZ, RZ, R6 ;  /* 0x000000ffff037224 */ /* 0x000fe400078e0006 */
[----:B------:R-:W-:-:S05]  /*1cb0*/  IMAD.MOV.U32 R2, RZ, RZ, R5 ;  /* 0x000000ffff027224 */ /* 0x000fca00078e0005 */
[----:B------:R-:W2:Y:S01]  /*1cc0*/  LDG.E R3, desc[UR14][R2.64] ;  /* 0x0000000e02037981 */ /* 0x000ea2000c1e1900 */
[----:B------:R-:W-:Y:S01]  /*1cd0*/  VIADD R4, R4, 0x1 ;  /* 0x0000000104047836 */ /* 0x000fe20000000000 */
[----:B------:R-:W-:-:S04]  /*1ce0*/  IADD3 R5, P1, PT, R5, 0x400, RZ ;  /* 0x0000040005057810 */ /* 0x000fc80007f3e0ff */
[----:B------:R-:W-:Y:S01]  /*1cf0*/  ISETP.NE.AND P0, PT, R4, RZ, PT ;  /* 0x000000ff0400720c */ /* 0x000fe20003f05270 */
[----:B------:R-:W-:Y:S01]  /*1d00*/  IMAD.X R6, RZ, RZ, R6, P1 ;  /* 0x000000ffff067224 */ /* 0x000fe200008e0606 */
[----:B--2---:R-:W-:-:S11]  /*1d10*/  VIMNMX R8, PT, PT, R3, R8, !PT ;  /* 0x0000000803087248 */ /* 0x004fd60007fe0100 */
[----:B------:R-:W-:Y:S05]  /*1d20*/  @P0 BRA `(.L_x_306) ;  /* 0xfffffffc00dc0947 */ /* 0x000fea000383ffff */
.L_x_298:
[----:B------:R-:W-:Y:S05]  /*1d30*/  BSYNC.RECONVERGENT B1 ;  /* 0x0000000000017941 */ /* 0x000fea0003800200 */
.L_x_295:
        /* <DEDUP_REMOVED lines=38> */
[----:B------:R-:W-:-:S07]  /*1fa0*/  VIMNMX R5, PT, PT, R0, R3, !PT ;  /* 0x0000000300057248 */ /* 0x000fce0007fe0100 */
.L_x_294:
[----:B------:R-:W-:Y:S05]  /*1fb0*/  BSYNC.RECONVERGENT B0 ;  /* 0x0000000000007941 */ /* 0x000fea0003800200 */
.L_x_279:
[----:B------:R-:W-:Y:S05]  /*1fc0*/  @P0 EXIT ;  /* 0x000000000000094d */ /* 0x000fea0003800000 */
[----:B------:R-:W3:Y:S02]  /*1fd0*/  LDCU.64 UR4, c[0x0][0x388] ;  /* 0x00007100ff0477ac */ /* 0x000ee40008000a00 */
[----:B---3--:R-:W-:-:S06]  /*1fe0*/  UIMAD.WIDE.U32 UR4, UR16, 0x4, UR4 ;  /* 0x00000004100478a5 */ /* 0x008fcc000f8e0004 */
[----:B0-----:R-:W-:Y:S02]  /*1ff0*/  IMAD.U32 R2, RZ, RZ, UR4 ;  /* 0x00000004ff027e24 */ /* 0x001fe4000f8e00ff */
[----:B--2---:R-:W-:-:S05]  /*2000*/  IMAD.U32 R3, RZ, RZ, UR5 ;  /* 0x00000005ff037e24 */ /* 0x004fca000f8e00ff */
[----:B------:R-:W-:Y:S01]  /*2010*/  STG.E desc[UR14][R2.64], R5 ;  /* 0x0000000502007986 */ /* 0x000fe2000c10190e */
[----:B------:R-:W-:Y:S05]  /*2020*/  EXIT ;  /* 0x000000000000794d */ /* 0x000fea0003800000 */
.L_x_307:
        /* <DEDUP_REMOVED lines=13> */
.L_x_465:


//--------------------- .text._ZN3cub18CUB_300001_SM_10006detail6reduce28DeviceReduceSingleTileKernelINS2_10policy_hubIiyN4cuda3__47maximumIiEEE10Policy1000EN6thrust24THRUST_300001_SM_1000_NS6detail15normal_iteratorINSC_10device_ptrIiEEEEPiyS8_iiNS5_3std3__410__identityEEEvT0_T1_T2_T3_T4_T6_ --------------------------
	.section	.text._ZN3cub18CUB_300001_SM_10006detail6reduce28DeviceReduceSingleTileKernelINS2_10policy_hubIiyN4cuda3__47maximumIiEEE10Policy1000EN6thrust24THRUST_300001_SM_1000_NS6detail15normal_iteratorINSC_10device_ptrIiEEEEPiyS8_iiNS5_3std3__410__identityEEEvT0_T1_T2_T3_T4_T6_,"ax",@progbits
	.align	128
        .global         _ZN3cub18CUB_300001_SM_10006detail6reduce28DeviceReduceSingleTileKernelINS2_10policy_hubIiyN4cuda3__47maximumIiEEE10Policy1000EN6thrust24THRUST_300001_SM_1000_NS6detail15normal_iteratorINSC_10device_ptrIiEEEEPiyS8_iiNS5_3std3__410__identityEEEvT0_T1_T2_T3_T4_T6_
        .type           _ZN3cub18CUB_300001_SM_10006detail6reduce28DeviceReduceSingleTileKernelINS2_10policy_hubIiyN4cuda3__47maximumIiEEE10Policy1000EN6thrust24THRUST_300001_SM_1000_NS6detail15normal_iteratorINSC_10device_ptrIiEEEEPiyS8_iiNS5_3std3__410__identityEEEvT0_T1_T2_T3_T4_T6_,@function
        .size           _ZN3cub18CUB_300001_SM_10006detail6reduce28DeviceReduceSingleTileKernelINS2_10policy_hubIiyN4cuda3__47maximumIiEEE10Policy1000EN6thrust24THRUST_300001_SM_1000_NS6detail15normal_iteratorINSC_10device_ptrIiEEEEPiyS8_iiNS5_3std3__410__identityEEEvT0_T1_T2_T3_T4_T6_,(.L_x_466 - _ZN3cub18CUB_300001_SM_10006detail6reduce28DeviceReduceSingleTileKernelINS2_10policy_hubIiyN4cuda3__47maximumIiEEE10Policy1000EN6thrust24THRUST_300001_SM_1000_NS6detail15normal_iteratorINSC_10device_ptrIiEEEEPiyS8_iiNS5_3std3__410__identityEEEvT0_T1_T2_T3_T4_T6_)
        .other          _ZN3cub18CUB_300001_SM_10006detail6reduce28DeviceReduceSingleTileKernelINS2_10policy_hubIiyN4cuda3__47maximumIiEEE10Policy1000EN6thrust24THRUST_300001_SM_1000_NS6detail15normal_iteratorINSC_10device_ptrIiEEEEPiyS8_iiNS5_3std3__410__identityEEEvT0_T1_T2_T3_T4_T6_,@"STO_CUDA_ENTRY STV_DEFAULT"
_ZN3cub18CUB_300001_SM_10006detail6reduce28DeviceReduceSingleTileKernelINS2_10policy_hubIiyN4cuda3__47maximumIiEEE10Policy1000EN6thrust24THRUST_300001_SM_1000_NS6detail15normal_iteratorINSC_10device_ptrIiEEEEPiyS8_iiNS5_3std3__410__identityEEEvT0_T1_T2_T3_T4_T6_:
.text._ZN3cub18CUB_300001_SM_10006detail6reduce28DeviceReduceSingleTileKernelINS2_10policy_hubIiyN4cuda3__47maximumIiEEE10Policy1000EN6thrust24THRUST_300001_SM_1000_NS6detail15normal_iteratorINSC_10device_ptrIiEEEEPiyS8_iiNS5_3std3__410__identityEEEvT0_T1_T2_T3_T4_T6_:
[----:B------:R-:W-:Y:S01]  /*0000*/  LDC R1, c[0x0][0x37c] ;  /* 0x0000df00ff017b82 */ /* 0x000fe20000000800 */
[----:B------:R-:W0:Y:S01]  /*0010*/  LDCU.64 UR4, c[0x0][0x390] ;  /* 0x00007200ff0477ac */ /* 0x000e220008000a00 */
[----:B------:R-:W1:Y:S01]  /*0020*/  LDCU.64 UR6, c[0x0][0x358] ;  /* 0x00006b00ff0677ac */ /* 0x000e620008000a00 */
[----:B0-----:R-:W-:Y:S02]  /*0030*/  IMAD.U32 R4, RZ, RZ, UR4 ;  /* 0x00000004ff047e24 */ /* 0x001fe4000f8e00ff */
[----:B------:R-:W-:-:S03]  /*0040*/  IMAD.U32 R5, RZ, RZ, UR5 ;  /* 0x00000005ff057e24 */ /* 0x000fc6000f8e00ff */
[----:B------:R-:W-:-:S04]  /*0050*/  ISETP.NE.U32.AND P0, PT, R4, RZ, PT ;  /* 0x000000ff0400720c */ /* 0x000fc80003f05070 */
[----:B------:R-:W-:-:S13]  /*0060*/  ISETP.NE.AND.EX P0, PT, R5, RZ, PT, P0 ;  /* 0x000000ff0500720c */ /* 0x000fda0003f05300 */
        /* <DEDUP_REMOVED lines=8> */
.L_x_308:
[----:B------:R-:W-:Y:S01]  /*00f0*/  ISETP.GT.U32.AND P0, PT, R4, 0xfff, PT ;  /* 0x00000fff0400780c */ /* 0x000fe20003f04070 */
[----:B------:R-:W-:Y:S03]  /*0100*/  BSSY.RECONVERGENT B0, `(.L_x_309) ;  /* 0x00001c4000007945 */ /* 0x000fe60003800200 */
[----:B------:R-:W-:-:S13]  /*0110*/  ISETP.GT.U32.AND.EX P0, PT, R5, RZ, PT, P0 ;  /* 0x000000ff0500720c */ /* 0x000fda0003f04100 */
[----:B------:R-:W-:Y:S05]  /*0120*/  @P0 BRA `(.L_x_310) ;  /* 0x0000000c006c0947 */ /* 0x000fea0003800000 */
[----:B------:R-:W0:Y:S01]  /*0130*/  S2R R7, SR_TID.X ;  /* 0x0000000000077919 */ /* 0x000e220000002100 */
[----:B------:R-:W-:Y:S01]  /*0140*/  BSSY.RECONVERGENT B1, `(.L_x_311) ;  /* 0x0000009000017945 */ /* 0x000fe20003800200 */
[----:B------:R-:W-:Y:S01]  /*0150*/  IMAD.MOV.U32 R0, RZ, RZ, RZ ;  /* 0x000000ffff007224 */ /* 0x000fe200078e00ff */
[----:B0-----:R-:W-:Y:S01]  /*0160*/  ISETP.GE.U32.AND P0, PT, R7, R4, PT ;  /* 0x000000040700720c */ /* 0x001fe20003f06070 */
[----:B------:R-:W-:-:S12]  /*0170*/  IMAD.MOV.U32 R9, RZ, RZ, R7 ;  /* 0x000000ffff097224 */ /* 0x000fd800078e0007 */
[----:B------:R-:W-:Y:S05]  /*0180*/  @P0 BRA `(.L_x_312) ;  /* 0x0000000000100947 */ /* 0x000fea0003800000 */
[----:B------:R-:W0:Y:S02]  /*0190*/  LDC.64 R2, c[0x0][0x380] ;  /* 0x0000e000ff027b82 */ /* 0x000e240000000a00 */
[----:B0-----:R-:W-:-:S05]  /*01a0*/  IMAD.WIDE.U32 R2, R7, 0x4, R2 ;  /* 0x0000000407027825 */ /* 0x001fca00078e0002 */
[----:B------:R0:W5:Y:S01]  /*01b0*/  LDG.E R0, desc[UR6][R2.64] ;  /* 0x0000000602007981 */ /* 0x000162000c1e1900 */
[----:B------:R-:W-:-:S07]  /*01c0*/  VIADD R9, R7, 0x100 ;  /* 0x0000010007097836 */ /* 0x000fce0000000000 */
.L_x_312:
[----:B------:R-:W-:Y:S05]  /*01d0*/  BSYNC.RECONVERGENT B1 ;  /* 0x0000000000017941 */ /* 0x000fea0003800200 */
.L_x_311:
[----:B------:R-:W-:Y:S01]  /*01e0*/  ISETP.GE.U32.AND P0, PT, R9, R4, PT ;  /* 0x000000040900720c */ /* 0x000fe20003f06070 */
[----:B------:R-:W-:-:S12]  /*01f0*/  BSSY.RECONVERGENT B1, `(.L_x_313) ;  /* 0x0000060000017945 */ /* 0x000fd80003800200 */
[----:B------:R-:W-:Y:S05]  /*0200*/  @P0 BRA `(.L_x_314) ;  /* 0x0000000400780947 */ /* 0x000fea0003800000 */
[----:B0-----:R-:W-:Y:S01]  /*0210*/  LOP3.LUT R3, RZ, R9, RZ, 0x33, !PT ;  /* 0x00000009ff037212 */ /* 0x001fe200078e33ff */
[----:B------:R-:W-:Y:S04]  /*0220*/  BSSY.RECONVERGENT B2, `(.L_x_315) ;  /* 0x000002c000027945 */ /* 0x000fe80003800200 */
[----:B------:R-:W-:-:S05]  /*0230*/  IMAD.IADD R3, R3, 0x1, R4 ;  /* 0x0000000103037824 */ /* 0x000fca00078e0204 */
[C---:B------:R-:W-:Y:S02]  /*0240*/  ISETP.GE.U32.AND P0, PT, R3.reuse, 0xf00, PT ;  /* 0x00000f000300780c */ /* 0x040fe40003f06070 */
[----:B------:R-:W-:-:S04]  /*0250*/  LEA.HI R6, R3, 0x1, RZ, 0x18 ;  /* 0x0000000103067811 */ /* 0x000fc800078fc0ff */
[----:B------:R-:W-:-:S04]  /*0260*/  LOP3.LUT R22, R6, 0xf, RZ, 0xc0, !PT ;  /* 0x0000000f06167812 */ /* 0x000fc800078ec0ff */
[----:B------:R-:W-:-:S03]  /*0270*/  ISETP.NE.AND P1, PT, R22, RZ, PT ;  /* 0x000000ff1600720c */ /* 0x000fc60003f25270 */
[----:B------:R-:W-:Y:S10]  /*0280*/  @!P0 BRA `(.L_x_316) ;  /* 0x0000000000948947 */ /* 0x000ff40003800000 */
[----:B------:R-:W0:Y:S01]  /*0290*/  LDC.64 R2, c[0x0][0x380] ;  /* 0x0000e000ff027b82 */ /* 0x000e220000000a00 */
[----:B------:R-:W-:-:S05]  /*02a0*/  LOP3.LUT R8, R6, 0x1fffff0, RZ, 0xc0, !PT ;  /* 0x01fffff006087812 */ /* 0x000fca00078ec0ff */
[----:B------:R-:W-:Y:S02]  /*02b0*/  IMAD.MOV R8, RZ, RZ, -R8 ;  /* 0x000000ffff087224 */ /* 0x000fe400078e0a08 */
[----:B0-----:R-:W-:-:S03]  /*02c0*/  IMAD.WIDE.U32 R2, R9, 0x4, R2 ;  /* 0x0000000409027825 */ /* 0x001fc600078e0002 */
[----:B------:R-:W-:-:S05]  /*02d0*/  IADD3 R15, P0, PT, R2, 0x2000, RZ ;  /* 0x00002000020f7810 */ /* 0x000fca0007f1e0ff */
[----:B------:R-:W-:-:S08]  /*02e0*/  IMAD.X R3, RZ, RZ, R3, P0 ;  /* 0x000000ffff037224 */ /* 0x000fd000000e0603 */
.L_x_317:
        /* <DEDUP_REMOVED lines=31> */
.L_x_316:
[----:B------:R-:W-:Y:S05]  /*04e0*/  BSYNC.RECONVERGENT B2 ;  /* 0x0000000000027941 */ /* 0x000fea0003800200 */
.L_x_315:
[----:B------:R-:W-:Y:S05]  /*04f0*/  @!P1 BRA `(.L_x_314) ;  /* 0x0000000000bc9947 */ /* 0x000fea0003800000 */
[----:B------:R-:W-:Y:S01]  /*0500*/  ISETP.GE.U32.AND P0, PT, R22, 0x8, PT ;  /* 0x000000081600780c */ /* 0x000fe20003f06070 */
[----:B------:R-:W-:Y:S01]  /*0510*/  BSSY.RECONVERGENT B2, `(.L_x_318) ;  /* 0x0000013000027945 */ /* 0x000fe20003800200 */
[----:B------:R-:W-:-:S04]  /*0520*/  LOP3.LUT R16, R6, 0x7, RZ, 0xc0, !PT ;  /* 0x0000000706107812 */ /* 0x000fc800078ec0ff */
[----:B------:R-:W-:-:S07]  /*0530*/  ISETP.NE.AND P1, PT, R16, RZ, PT ;  /* 0x000000ff1000720c */ /* 0x000fce0003f25270 */
[----:B------:R-:W-:Y:S06]  /*0540*/  @!P0 BRA `(.L_x_319) ;  /* 0x00000000003c8947 */ /* 0x000fec0003800000 */
[----:B------:R-:W0:Y:S02]  /*0550*/  LDC.64 R2, c[0x0][0x380] ;  /* 0x0000e000ff027b82 */ /* 0x000e240000000a00 */
[----:B0-----:R-:W-:-:S05]  /*0560*/  IMAD.WIDE R2, R9, 0x4, R2 ;  /* 0x0000000409027825 */ /* 0x001fca00078e0202 */
        /* <DEDUP_REMOVED lines=13> */
.L_x_319:
[----:B------:R-:W-:Y:S05]  /*0640*/  BSYNC.RECONVERGENT B2 ;  /* 0x0000000000027941 */ /* 0x000fea0003800200 */
.L_x_318:
        /* <DEDUP_REMOVED lines=11> */
[----:B------:R-:W3:Y:S01]  /*0700*/  LDG.E R10, desc[UR6][R2.64+0xc00] ;  /* 0x000c0006020a7981 */ /* 0x000ee2000c1e1900 */
[----:B------:R-:W-:Y:S01]  /*0710*/  VIADD R9, R9, 0x400 ;  /* 0x0000040009097836 */ /* 0x000fe20000000000 */
[----:B--2--5:R-:W-:-:S04]  /*0720*/  VIMNMX3 R0, R0, R11, R8, !PT ;  /* 0x0000000b0000720f */ /* 0x024fc80007800108 */
[----:B---3--:R-:W-:-:S07]  /*0730*/  VIMNMX3 R0, R0, R13, R10, !PT ;  /* 0x0000000d0000720f */ /* 0x008fce000780010a */
.L_x_321:
[----:B------:R-:W-:Y:S05]  /*0740*/  BSYNC.RECONVERGENT B2 ;  /* 0x0000000000027941 */ /* 0x000fea0003800200 */
.L_x_320:
[----:B------:R-:W-:Y:S05]  /*0750*/  @!P1 BRA `(.L_x_314) ;  /* 0x0000000000249947 */ /* 0x000fea0003800000 */
[----:B------:R-:W0:Y:S01]  /*0760*/  LDC.64 R10, c[0x0][0x380] ;  /* 0x0000e000ff0a7b82 */ /* 0x000e220000000a00 */
[----:B------:R-:W-:-:S07]  /*0770*/  IMAD.MOV R6, RZ, RZ, -R6 ;  /* 0x000000ffff067224 */ /* 0x000fce00078e0a06 */
.L_x_322:
[----:B0-----:R-:W-:-:S06]  /*0780*/  IMAD.WIDE R2, R9, 0x4, R10 ;  /* 0x0000000409027825 */ /* 0x001fcc00078e020a */
[----:B------:R-:W2:Y:S01]  /*0790*/  LDG.E R3, desc[UR6][R2.64] ;  /* 0x0000000602037981 */ /* 0x000ea2000c1e1900 */
[----:B------:R-:W-:Y:S02]  /*07a0*/  VIADD R6, R6, 0x1 ;  /* 0x0000000106067836 */ /* 0x000fe40000000000 */
[----:B------:R-:W-:-:S03]  /*07b0*/  VIADD R9, R9, 0x100 ;  /* 0x0000010009097836 */ /* 0x000fc60000000000 */
[----:B------:R-:W-:Y:S02]  /*07c0*/  ISETP.NE.AND P0, PT, R6, RZ, PT ;  /* 0x000000ff0600720c */ /* 0x000fe40003f05270 */
[----:B--2--5:R-:W-:-:S11]  /*07d0*/  VIMNMX R0, PT, PT, R3, R0, !PT ;  /* 0x0000000003007248 */ /* 0x024fd60007fe0100 */
[----:B------:R-:W-:Y:S05]  /*07e0*/  @P0 BRA `(.L_x_322) ;  /* 0xfffffffc00e40947 */ /* 0x000fea000383ffff */
.L_x_314:
[----:B------:R-:W-:Y:S05]  /*07f0*/  BSYNC.RECONVERGENT B1 ;  /* 0x0000000000017941 */ /* 0x000fea0003800200 */
.L_x_313:
[----:B------:R-:W-:Y:S01]  /*0800*/  ISETP.GE.U32.AND P0, PT, R4, 0x100, PT ;  /* 0x000001000400780c */ /* 0x000fe20003f06070 */
[----:B-----5:R-:W-:-:S03]  /*0810*/  IMAD.MOV.U32 R11, RZ, RZ, R0 ;  /* 0x000000ffff0b7224 */ /* 0x020fc600078e0000 */
[----:B------:R-:W-:-:S13]  /*0820*/  ISETP.GE.U32.AND.EX P0, PT, R5, RZ, PT, P0 ;  /* 0x000000ff0500720c */ /* 0x000fda0003f06100 */
[----:B------:R-:W-:Y:S05]  /*0830*/  @!P0 BRA `(.L_x_323) ;  /* 0x0000000000a08947 */ /* 0x000fea0003800000 */
[----:B------:R-:W1:Y:S01]  /*0840*/  S2R R6, SR_LANEID ;  /* 0x0000000000067919 */ /* 0x000e620000000000 */
[----:B------:R-:W-:Y:S01]  /*0850*/  ISETP.NE.AND P5, PT, R7, RZ, PT ;  /* 0x000000ff0700720c */ /* 0x000fe20003fa5270 */
[----:B------:R-:W2:Y:S02]  /*0860*/  SHFL.DOWN PT, R0, R11, 0x1, 0x1f ;  /* 0x08201f000b007f89 */ /* 0x000ea400000e0000 */
[----:B--2---:R-:W-:Y:S02]  /*0870*/  VIMNMX R0, PT, PT, R0, R11, !PT ;  /* 0x0000000b00007248 */ /* 0x004fe40007fe0100 */
[C---:B-1----:R-:W-:Y:S02]  /*0880*/  ISETP.GT.AND P0, PT, R6.reuse, 0x1e, PT ;  /* 0x0000001e0600780c */ /* 0x042fe40003f04270 */
[----:B------:R-:W-:Y:S02]  /*0890*/  ISETP.NE.AND P1, PT, R6, RZ, PT ;  /* 0x000000ff0600720c */ /* 0x000fe40003f25270 */
[----:B------:R-:W-:-:S02]  /*08a0*/  SEL R0, R11, R0, P0 ;  /* 0x000000000b007207 */ /* 0x000fc40000000000 */
        /* <DEDUP_REMOVED lines=15> */
[----:B------:R-:W-:-:S03]  /*09a0*/  ISETP.GT.AND P0, PT, R6, 0xf, PT ;  /* 0x0000000f0600780c */ /* 0x000fc60003f04270 */
[----:B------:R-:W0:Y:S02]  /*09b0*/  SHFL.DOWN PT, R3, R0, 0x10, 0x1f ;  /* 0x0a001f0000037f89 */ /* 0x000e2400000e0000 */
[----:B0-----:R-:W-:-:S04]  /*09c0*/  VIMNMX R3, PT, PT, R0, R3, !PT ;  /* 0x0000000300037248 */ /* 0x001fc80007fe0100 */
[----:B------:R-:W-:Y:S01]  /*09d0*/  SEL R9, R0, R3, P0 ;  /* 0x0000000300097207 */ /* 0x000fe20000000000 */
[----:B------:R1:W-:Y:S01]  /*09e0*/  @!P1 STS [R2+0x8], R3 ;  /* 0x0000080302009388 */ /* 0x0003e20000000800 */
[----:B------:R-:W-:Y:S06]  /*09f0*/  BAR.SYNC.DEFER_BLOCKING 0x0 ;  /* 0x0000000000007b1d */ /* 0x000fec0000010000 */
[----:B------:R-:W-:Y:S05]  /*0a00*/  @P5 BRA `(.L_x_324) ;  /* 0x0000001000cc5947 */ /* 0x000fea0003800000 */
[----:B------:R-:W0:Y:S01]  /*0a10*/  S2UR UR5, SR_CgaCtaId ;  /* 0x00000000000579c3 */ /* 0x000e220000008800 */
[----:B------:R-:W-:Y:S02]  /*0a20*/  UMOV UR4, 0x400 ;  /* 0x0000040000047882 */ /* 0x000fe40000000000 */
[----:B0-----:R-:W-:-:S09]  /*0a30*/  ULEA UR4, UR5, UR4, 0x18 ;  /* 0x0000000405047291 */ /* 0x001fd2000f8ec0ff */
[----:B------:R-:W-:Y:S04]  /*0a40*/  LDS R0, [UR4+0xc] ;  /* 0x00000c04ff007984 */ /* 0x000fe80008000800 */
[----:B------:R-:W0:Y:S04]  /*0a50*/  LDS.128 R4, [UR4+0x10] ;  /* 0x00001004ff047984 */ /* 0x000e280008000c00 */
[----:B-1----:R-:W1:Y:S01]  /*0a60*/  LDS.64 R2, [UR4+0x20] ;  /* 0x00002004ff027984 */ /* 0x002e620008000a00 */
[----:B0-----:R-:W-:-:S04]  /*0a70*/  VIMNMX3 R0, R9, R0, R4, !PT ;  /* 0x000000000900720f */ /* 0x001fc80007800104 */
[----:B------:R-:W-:-:S04]  /*0a80*/  VIMNMX3 R0, R0, R5, R6, !PT ;  /* 0x000000050000720f */ /* 0x000fc80007800106 */
[----:B-1----:R-:W-:-:S04]  /*0a90*/  VIMNMX3 R0, R0, R7, R2, !PT ;  /* 0x000000070000720f */ /* 0x002fc80007800102 */
[----:B------:R-:W-:Y:S01]  /*0aa0*/  VIMNMX R9, PT, PT, R0, R3, !PT ;  /* 0x0000000300097248 */ /* 0x000fe20007fe0100 */
[----:B------:R-:W-:Y:S06]  /*0ab0*/  BRA `(.L_x_324) ;  /* 0x0000001000a07947 */ /* 0x000fec0003800000 */
.L_x_323:
[----:B------:R-:W1:Y:S01]  /*0ac0*/  S2R R13, SR_LANEID ;  /* 0x00000000000d7919 */ /* 0x000e620000000000 */
[C---:B------:R-:W-:Y:S02]  /*0ad0*/  LOP3.LUT R0, R7.reuse, 0x3e0, RZ, 0xc0, !PT ;  /* 0x000003e007007812 */ /* 0x040fe400078ec0ff */
[----:B------:R-:W-:Y:S02]  /*0ae0*/  ISETP.NE.AND P5, PT, R7, RZ, PT ;  /* 0x000000ff0700720c */ /* 0x000fe40003fa5270 */
[----:B------:R-:W-:Y:S01]  /*0af0*/  LOP3.LUT R9, RZ, R0, RZ, 0x33, !PT ;  /* 0x00000000ff097212 */ /* 0x000fe200078e33ff */
[----:B0-----:R-:W-:-:S04]  /*0b00*/  VIADD R3, R0, 0x20 ;  /* 0x0000002000037836 */ /* 0x001fc80000000000 */
[----:B------:R-:W-:Y:S01]  /*0b10*/  IMAD.IADD R9, R9, 0x1, R4 ;  /* 0x0000000109097824 */ /* 0x000fe200078e0204 */
[----:B------:R-:W-:-:S04]  /*0b20*/  ISETP.GT.U32.AND P0, PT, R3, R4, PT ;  /* 0x000000040300720c */ /* 0x000fc80003f04070 */
        /* <DEDUP_REMOVED lines=26> */
[----:B0-----:R-:W-:-:S05]  /*0cd0*/  @!P0 VIMNMX R11, PT, PT, R11, R2, !PT ;  /* 0x000000020b0b8248 */ /* 0x001fca0007fe0100 */
[----:B------:R-:W-:-:S05]  /*0ce0*/  IMAD.MOV.U32 R9, RZ, RZ, R11 ;  /* 0x000000ffff097224 */ /* 0x000fca00078e000b */
[----:B------:R0:W-:Y:S01]  /*0cf0*/  @!P1 STS [R6+0x8], R9 ;  /* 0x0000080906009388 */ /* 0x0001e20000000800 */
[----:B------:R-:W-:Y:S06]  /*0d00*/  BAR.SYNC.DEFER_BLOCKING 0x0 ;  /* 0x0000000000007b1d */ /* 0x000fec0000010000 */
[----:B------:R-:W-:Y:S05]  /*0d10*/  @P5 BRA `(.L_x_324) ;  /* 0x0000001000085947 */ /* 0x000fea0003800000 */
[----:B------:R-:W1:Y:S01]  /*0d20*/  S2UR UR5, SR_CgaCtaId ;  /* 0x00000000000579c3 */ /* 0x000e620000008800 */
[----:B------:R-:W-:Y:S01]  /*0d30*/  UMOV UR4, 0x400 ;  /* 0x0000040000047882 */ /* 0x000fe20000000000 */
[C---:B------:R-:W-:Y:S02]  /*0d40*/  ISETP.GT.U32.AND P3, PT, R4.reuse, 0x20, PT ;  /* 0x000000200400780c */ /* 0x040fe40003f64070 */
[C---:B------:R-:W-:Y:S02]  /*0d50*/  ISETP.GT.U32.AND P1, PT, R4.reuse, 0x40, PT ;  /* 0x000000400400780c */ /* 0x040fe40003f24070 */
[C---:B------:R-:W-:Y:S02]  /*0d60*/  ISETP.GT.U32.AND.EX P3, PT, R5.reuse, RZ, PT, P3 ;  /* 0x000000ff0500720c */ /* 0x040fe40003f64130 */
[----:B------:R-:W-:Y:S02]  /*0d70*/  ISETP.GT.U32.AND P0, PT, R4, 0x60, PT ;  /* 0x000000600400780c */ /* 0x000fe40003f04070 */
[----:B------:R-:W-:-:S02]  /*0d80*/  ISETP.GT.U32.AND.EX P1, PT, R5, RZ, PT, P1 ;  /* 0x000000ff0500720c */ /* 0x000fc40003f24110 */
[C---:B------:R-:W-:Y:S02]  /*0d90*/  ISETP.GT.U32.AND P2, PT, R4.reuse, 0x80, PT ;  /* 0x000000800400780c */ /* 0x040fe40003f44070 */
[C---:B------:R-:W-:Y:S02]  /*0da0*/  ISETP.GT.U32.AND.EX P0, PT, R5.reuse, RZ, PT, P0 ;  /* 0x000000ff0500720c */ /* 0x040fe40003f04100 */
[----:B------:R-:W-:Y:S02]  /*0db0*/  ISETP.GT.U32.AND P4, PT, R4, 0xa0, PT ;  /* 0x000000a00400780c */ /* 0x000fe40003f84070 */
[C---:B------:R-:W-:Y:S02]  /*0dc0*/  ISETP.GT.U32.AND.EX P2, PT, R5.reuse, RZ, PT, P2 ;  /* 0x000000ff0500720c */ /* 0x040fe40003f44120 */
[----:B------:R-:W-:Y:S01]  /*0dd0*/  ISETP.GT.U32.AND.EX P4, PT, R5, RZ, PT, P4 ;  /* 0x000000ff0500720c */ /* 0x000fe20003f84140 */
[----:B-1----:R-:W-:-:S09]  /*0de0*/  ULEA UR4, UR5, UR4, 0x18 ;  /* 0x0000000405047291 */ /* 0x002fd2000f8ec0ff */
[----:B------:R-:W0:Y:S04]  /*0df0*/  LDS R0, [UR4+0xc] ;  /* 0x00000c04ff007984 */ /* 0x000e280008000800 */
[----:B------:R-:W1:Y:S04]  /*0e00*/  LDS.128 R12, [UR4+0x10] ;  /* 0x00001004ff0c7984 */ /* 0x000e680008000c00 */
[----:B------:R-:W2:Y:S01]  /*0e10*/  LDS.64 R2, [UR4+0x20] ;  /* 0x00002004ff027984 */ /* 0x000ea20008000a00 */
[----:B0-----:R-:W-:Y:S02]  /*0e20*/  @P3 VIMNMX R9, PT, PT, R9, R0, !PT ;  /* 0x0000000009093248 */ /* 0x001fe40007fe0100 */
[----:B------:R-:W-:-:S02]  /*0e30*/  ISETP.GT.U32.AND P3, PT, R4, 0xc0, PT ;  /* 0x000000c00400780c */ /* 0x000fc40003f64070 */
[----:B-1----:R-:W-:Y:S02]  /*0e40*/  @P1 VIMNMX R9, PT, PT, R9, R12, !PT ;  /* 0x0000000c09091248 */ /* 0x002fe40007fe0100 */
[----:B------:R-:W-:Y:S02]  /*0e50*/  ISETP.GT.U32.AND P1, PT, R4, 0xe0, PT ;  /* 0x000000e00400780c */ /* 0x000fe40003f24070 */
[----:B------:R-:W-:Y:S02]  /*0e60*/  ISETP.GT.U32.AND.EX P3, PT, R5, RZ, PT, P3 ;  /* 0x000000ff0500720c */ /* 0x000fe40003f64130 */
[----:B------:R-:W-:Y:S02]  /*0e70*/  @P0 VIMNMX R9, PT, PT, R9, R13, !PT ;  /* 0x0000000d09090248 */ /* 0x000fe40007fe0100 */
[----:B------:R-:W-:Y:S02]  /*0e80*/  ISETP.GT.U32.AND.EX P1, PT, R5, RZ, PT, P1 ;  /* 0x000000ff0500720c */ /* 0x000fe40003f24110 */
[----:B------:R-:W-:-:S04]  /*0e90*/  @P2 VIMNMX R9, PT, PT, R9, R14, !PT ;  /* 0x0000000e09092248 */ /* 0x000fc80007fe0100 */
[----:B------:R-:W-:-:S04]  /*0ea0*/  @P4 VIMNMX R9, PT, PT, R9, R15, !PT ;  /* 0x0000000f09094248 */ /* 0x000fc80007fe0100 */
[----:B--2---:R-:W-:-:S04]  /*0eb0*/  @P3 VIMNMX R9, PT, PT, R9, R2, !PT ;  /* 0x0000000209093248 */ /* 0x004fc80007fe0100 */
[----:B------:R-:W-:Y:S01]  /*0ec0*/  @P1 VIMNMX R9, PT, PT, R9, R3, !PT ;  /* 0x0000000309091248 */ /* 0x000fe20007fe0100 */
[----:B------:R-:W-:Y:S06]  /*0ed0*/  BRA `(.L_x_324) ;  /* 0x0000000c00987947 */ /* 0x000fec0003800000 */
.L_x_310:
[----:B------:R-:W0:Y:S01]  /*0ee0*/  S2R R0, SR_TID.X ;  /* 0x0000000000007919 */ /* 0x000e220000002100 */
[----:B------:R-:W0:Y:S02]  /*0ef0*/  LDC.64 R2, c[0x0][0x380] ;  /* 0x0000e000ff027b82 */ /* 0x000e240000000a00 */
[----:B0-----:R-:W-:-:S05]  /*0f00*/  IMAD.WIDE.U32 R2, R0, 0x4, R2 ;  /* 0x0000000400027825 */ /* 0x001fca00078e0002 */
        /* <DEDUP_REMOVED lines=16> */
[----:B------:R-:W-:-:S04]  /*1010*/  IADD3 R12, P1, PT, R4, -0x1000, RZ ;  /* 0xfffff000040c7810 */ /* 0x000fc80007f3e0ff */
[----:B------:R-:W-:Y:S02]  /*1020*/  ISETP.GE.U32.AND P0, PT, R12, 0x1000, PT ;  /* 0x000010000c00780c */ /* 0x000fe40003f06070 */
[----:B--2---:R-:W-:Y:S02]  /*1030*/  VIMNMX3 R9, R9, R10, R11, !PT ;  /* 0x0000000a0909720f */ /* 0x004fe4000780010b */
[----:B------:R-:W-:-:S04]  /*1040*/  IADD3.X R11, PT, PT, R5, -0x1, RZ, P1, !PT ;  /* 0xffffffff050b7810 */ /* 0x000fc80000ffe4ff */
[----:B------:R-:W-:Y:S02]  /*1050*/  ISETP.GE.U32.AND.EX P0, PT, R11, RZ, PT, P0 ;  /* 0x000000ff0b00720c */ /* 0x000fe40003f06100 */
[----:B---3--:R-:W-:Y:S01]  /*1060*/  VIMNMX3 R6, R6, R7, R8, !PT ;  /* 0x000000070606720f */ /* 0x008fe20007800108 */
[----:B------:R-:W-:Y:S01]  /*1070*/  IMAD.MOV.U32 R8, RZ, RZ, RZ ;  /* 0x000000ffff087224 */ /* 0x000fe200078e00ff */
[----:B----4-:R-:W-:-:S04]  /*1080*/  VIMNMX3 R13, R13, R14, R15, !PT ;  /* 0x0000000e0d0d720f */ /* 0x010fc8000780010f */
[----:B------:R-:W-:Y:S02]  /*1090*/  VIMNMX3 R6, R6, R9, R13, !PT ;  /* 0x000000090606720f */ /* 0x000fe4000780010d */
[----:B-----5:R-:W-:Y:S01]  /*10a0*/  VIMNMX3 R17, R16, R17, R18, !PT ;  /* 0x000000111011720f */ /* 0x020fe20007800112 */
[----:B------:R-:W-:Y:S01]  /*10b0*/  IMAD.MOV.U32 R9, RZ, RZ, 0x1000 ;  /* 0x00001000ff097424 */ /* 0x000fe200078e00ff */
[----:B------:R-:W-:-:S04]  /*10c0*/  VIMNMX3 R19, R19, R20, R21, !PT ;  /* 0x000000141313720f */ /* 0x000fc80007800115 */
[----:B------:R-:W-:-:S04]  /*10d0*/  VIMNMX3 R17, R17, R19, R22, !PT ;  /* 0x000000131111720f */ /* 0x000fc80007800116 */
[----:B------:R-:W-:Y:S01]  /*10e0*/  VIMNMX R10, PT, PT, R6, R17, !PT ;  /* 0x00000011060a7248 */ /* 0x000fe20007fe0100 */
[----:B------:R-:W-:Y:S06]  /*10f0*/  @!P0 BRA `(.L_x_325) ;  /* 0x0000000000a08947 */ /* 0x000fec0003800000 */
[----:B------:R-:W0:Y:S01]  /*1100*/  LDC.64 R4, c[0x0][0x390] ;  /* 0x0000e400ff047b82 */ /* 0x000e220000000a00 */
[----:B------:R-:W-:Y:S02]  /*1110*/  IMAD.MOV.U32 R9, RZ, RZ, 0x1000 ;  /* 0x00001000ff097424 */ /* 0x000fe400078e00ff */
[----:B------:R-:W-:-:S07]  /*1120*/  IMAD.MOV.U32 R8, RZ, RZ, RZ ;  /* 0x000000ffff087224 */ /* 0x000fce00078e00ff */
.L_x_327:
[----:B------:R-:W-:-:S04]  /*1130*/  LEA R6, P0, R9, R2, 0x2 ;  /* 0x0000000209067211 */ /* 0x000fc800078010ff */
[----:B------:R-:W-:-:S05]  /*1140*/  LEA.HI.X R7, R9, R3, R8, 0x2, P0 ;  /* 0x0000000309077211 */ /* 0x000fca00000f1408 */
[----:B------:R-:W2:Y:S04]  /*1150*/  LDG.E R13, desc[UR6][R6.64+0x800] ;  /* 0x00080006060d7981 */ /* 0x000ea8000c1e1900 */
[----:B------:R-:W2:Y:S04]  /*1160*/  LDG.E R14, desc[UR6][R6.64+0xc00] ;  /* 0x000c0006060e7981 */ /* 0x000ea8000c1e1900 */
[----:B------:R-:W2:Y:S04]  /*1170*/  LDG.E R15, desc[UR6][R6.64+0x1000] ;  /* 0x00100006060f7981 */ /* 0x000ea8000c1e1900 */
        /* <DEDUP_REMOVED lines=13> */
[----:B0-----:R-:W-:-:S04]  /*1250*/  IADD3 R29, P1, PT, -R9, R4, RZ ;  /* 0x00000004091d7210 */ /* 0x001fc80007f3e1ff */
[----:B------:R-:W-:Y:S02]  /*1260*/  ISETP.GE.U32.AND P0, PT, R29, 0x1000, PT ;  /* 0x000010001d00780c */ /* 0x000fe40003f06070 */
[----:B--2---:R-:W-:Y:S01]  /*1270*/  VIMNMX3 R13, R13, R14, R15, !PT ;  /* 0x0000000e0d0d720f */ /* 0x004fe2000780010f */
[----:B------:R-:W-:-:S05]  /*1280*/  IMAD.X R14, R5, 0x1, ~R8, P1 ;  /* 0x00000001050e7824 */ /* 0x000fca00008e0e08 */
[----:B------:R-:W-:Y:S02]  /*1290*/  ISETP.GE.U32.AND.EX P0, PT, R14, RZ, PT, P0 ;  /* 0x000000ff0e00720c */ /* 0x000fe40003f06100 */
        /* <DEDUP_REMOVED lines=9> */
[----:B------:R-:W-:-:S05]  /*1330*/  IADD3 R9, P0, PT, R9, 0x1000, RZ ;  /* 0x0000100009097810 */ /* 0x000fca0007f1e0ff */
[----:B------:R-:W-:Y:S01]  /*1340*/  IMAD.X R8, RZ, RZ, R8, P0 ;  /* 0x000000ffff087224 */ /* 0x000fe200000e0608 */
[----:B------:R-:W-:-:S04]  /*1350*/  ISETP.GT.U32.AND P0, PT, R9, R12, PT ;  /* 0x0000000c0900720c */ /* 0x000fc80003f04070 */
[----:B------:R-:W-:-:S13]  /*1360*/  ISETP.GT.U32.AND.EX P0, PT, R8, R11, PT, P0 ;  /* 0x0000000b0800720c */ /* 0x000fda0003f04100 */
[----:B------:R-:W-:Y:S05]  /*1370*/  @!P0 BRA `(.L_x_327) ;  /* 0xfffffffc006c8947 */ /* 0x000fea000383ffff */
.L_x_325:
[----:B------:R-:W-:Y:S01]  /*1380*/  IMAD.IADD R3, R4, 0x1, -R9 ;  /* 0x0000000104037824 */ /* 0x000fe200078e0a09 */
[----:B------:R-:W-:Y:S01]  /*1390*/  ISETP.GE.U32.AND P1, PT, R9, R4, PT ;  /* 0x000000040900720c */ /* 0x000fe20003f26070 */
[----:B------:R-:W-:Y:S03]  /*13a0*/  BSSY.RECONVERGENT B1, `(.L_x_326) ;  /* 0x0000072000017945 */ /* 0x000fe60003800200 */
[----:B------:R-:W-:-:S04]  /*13b0*/  ISETP.GE.AND P0, PT, R0, R3, PT ;  /* 0x000000030000720c */ /* 0x000fc80003f06270 */
[----:B------:R-:W-:-:S13]  /*13c0*/  ISETP.GE.U32.OR.EX P0, PT, R8, R5, P0, P1 ;  /* 0x000000050800720c */ /* 0x000fda0000706510 */
[----:B------:R-:W-:Y:S05]  /*13d0*/  @P0 BRA `(.L_x_328) ;  /* 0x0000000400b80947 */ /* 0x000fea0003800000 */
[----:B------:R-:W-:Y:S01]  /*13e0*/  LOP3.LUT R2, RZ, R0, RZ, 0x33, !PT ;  /* 0x00000000ff027212 */ /* 0x000fe200078e33ff */
[----:B------:R-:W-:Y:S03]  /*13f0*/  BSSY.RECONVERGENT B2, `(.L_x_329) ;  /* 0x0000031000027945 */ /* 0x000fe60003800200 */
[----:B------:R-:W-:Y:S01]  /*1400*/  IADD3 R2, PT, PT, -R9, R4, R2 ;  /* 0x0000000409027210 */ /* 0x000fe20007ffe102 */
[----:B------:R-:W-:-:S03]  /*1410*/  IMAD.MOV.U32 R4, RZ, RZ, R0 ;  /* 0x000000ffff047224 */ /* 0x000fc600078e0000 */
[C---:B------:R-:W-:Y:S02]  /*1420*/  ISETP.GE.U32.AND P1, PT, R2.reuse, 0xf00, PT ;  /* 0x00000f000200780c */ /* 0x040fe40003f26070 */
[----:B------:R-:W-:-:S04]  /*1430*/  LEA.HI R5, R2, 0x1, RZ, 0x18 ;  /* 0x0000000102057811 */ /* 0x000fc800078fc0ff */
[----:B------:R-:W-:-:S04]  /*1440*/  LOP3.LUT R24, R5, 0xf, RZ, 0xc0, !PT ;  /* 0x0000000f05187812 */ /* 0x000fc800078ec0ff */
[----:B------:R-:W-:-:S03]  /*1450*/  ISETP.NE.AND P0, PT, R24, RZ, PT ;  /* 0x000000ff1800720c */ /* 0x000fc60003f05270 */
[----:B------:R-:W-:Y:S10]  /*1460*/  @!P1 BRA `(.L_x_330) ;  /* 0x0000000000a49947 */ /* 0x000ff40003800000 */
[----:B------:R-:W0:Y:S01]  /*1470*/  LDCU.64 UR4, c[0x0][0x380] ;  /* 0x00007000ff0477ac */ /* 0x000e220008000a00 */
[----:B------:R-:W-:Y:S01]  /*1480*/  IADD3 R3, P1, PT, R0, R9, RZ ;  /* 0x0000000900037210 */ /* 0x000fe20007f3e0ff */
[----:B------:R-:W-:Y:S01]  /*1490*/  IMAD.MOV.U32 R4, RZ, RZ, R0 ;  /* 0x000000ffff047224 */ /* 0x000fe200078e0000 */
[----:B------:R-:W-:-:S03]  /*14a0*/  LOP3.LUT R14, R5, 0x1fffff0, RZ, 0xc0, !PT ;  /* 0x01fffff0050e7812 */ /* 0x000fc600078ec0ff */
[----:B------:R-:W-:Y:S02]  /*14b0*/  IMAD.X R2, RZ, RZ, R8, P1 ;  /* 0x000000ffff027224 */ /* 0x000fe400008e0608 */
[----:B------:R-:W-:Y:S01]  /*14c0*/  IMAD.MOV R14, RZ, RZ, -R14 ;  /* 0x000000ffff0e7224 */ /* 0x000fe200078e0a0e */
[----:B0-----:R-:W-:-:S04]  /*14d0*/  LEA R15, P2, R3, UR4, 0x2 ;  /* 0x00000004030f7c11 */ /* 0x001fc8000f8410ff */
[----:B------:R-:W-:Y:S02]  /*14e0*/  IADD3 R15, P1, PT, R15, 0x2000, RZ ;  /* 0x000020000f0f7810 */ /* 0x000fe40007f3e0ff */
[----:B------:R-:W-:-:S05]  /*14f0*/  LEA.HI.X R3, R3, UR5, R2, 0x2, P2 ;  /* 0x0000000503037c11 */ /* 0x000fca00090f1402 */
[----:B------:R-:W-:-:S07]  /*1500*/  IMAD.X R3, RZ, RZ, R3, P1 ;  /* 0x000000ffff037224 */ /* 0x000fce00008e0603 */
.L_x_331:
        /* <DEDUP_REMOVED lines=16> */
[----:B------:R0:W5:Y:S01]  /*1610*/  LDG.E R6, desc[UR6][R2.64+0x1c00] ;  /* 0x001c000602067981 */ /* 0x000162000c1e1900 */
        /* <DEDUP_REMOVED lines=9> */
[----:B------:R-:W-:-:S05]  /*16b0*/  IADD3 R15, P2, PT, R2, 0x4000, RZ ;  /* 0x00004000020f7810 */ /* 0x000fca0007f5e0ff */
[----:B0-----:R-:W-:Y:S01]  /*16c0*/  IMAD.X R3, RZ, RZ, R3, P2 ;  /* 0x000000ffff037224 */ /* 0x001fe200010e0603 */
[----:B------:R-:W-:-:S04]  /*16d0*/  VIMNMX3 R7, R11, R12, R7, !PT ;  /* 0x0000000c0b07720f */ /* 0x000fc80007800107 */
[----:B------:R-:W-:Y:S01]  /*16e0*/  VIMNMX3 R10, R7, R13, R6, !PT ;  /* 0x0000000d070a720f */ /* 0x000fe20007800106 */
[----:B------:R-:W-:Y:S06]  /*16f0*/  @P1 BRA `(.L_x_331) ;  /* 0xfffffffc00841947 */ /* 0x000fec000383ffff */
.L_x_330:
[----:B------:R-:W-:Y:S05]  /*1700*/  BSYNC.RECONVERGENT B2 ;  /* 0x0000000000027941 */ /* 0x000fea0003800200 */
.L_x_329:
[----:B------:R-:W-:Y:S05]  /*1710*/  @!P0 BRA `(.L_x_328) ;  /* 0x0000000000e88947 */ /* 0x000fea0003800000 */
[----:B------:R-:W-:Y:S01]  /*1720*/  ISETP.GE.U32.AND P0, PT, R24, 0x8, PT ;  /* 0x000000081800780c */ /* 0x000fe20003f06070 */
[----:B------:R-:W-:Y:S01]  /*1730*/  BSSY.RECONVERGENT B2, `(.L_x_332) ;  /* 0x0000016000027945 */ /* 0x000fe20003800200 */
[----:B------:R-:W-:-:S04]  /*1740*/  LOP3.LUT R17, R5, 0x7, RZ, 0xc0, !PT ;  /* 0x0000000705117812 */ /* 0x000fc800078ec0ff */
[----:B------:R-:W-:-:S07]  /*1750*/  ISETP.NE.AND P1, PT, R17, RZ, PT ;  /* 0x000000ff1100720c */ /* 0x000fce0003f25270 */
[----:B------:R-:W-:Y:S06]  /*1760*/  @!P0 BRA `(.L_x_333) ;  /* 0x0000000000488947 */ /* 0x000fec0003800000 */
[----:B------:R-:W0:Y:S01]  /*1770*/  LDCU.64 UR4, c[0x0][0x380] ;  /* 0x00007000ff0477ac */ /* 0x000e220008000a00 */
[----:B------:R-:W-:-:S05]  /*1780*/  IADD3 R3, P0, PT, R4, R9, RZ ;  /* 0x0000000904037210 */ /* 0x000fca0007f1e0ff */
[----:B------:R-:W-:Y:S01]  /*1790*/  IMAD.X R6, RZ, RZ, R8, P0 ;  /* 0x000000ffff067224 */ /* 0x000fe200000e0608 */
        /* <DEDUP_REMOVED lines=15> */
.L_x_333:
[----:B------:R-:W-:Y:S05]  /*1890*/  BSYNC.RECONVERGENT B2 ;  /* 0x0000000000027941 */ /* 0x000fea0003800200 */
.L_x_332:
        /* <DEDUP_REMOVED lines=18> */
.L_x_335:
[----:B------:R-:W-:Y:S05]  /*19c0*/  BSYNC.RECONVERGENT B2 ;  /* 0x0000000000027941 */ /* 0x000fea0003800200 */
.L_x_334:
[----:B------:R-:W-:Y:S05]  /*19d0*/  @!P1 BRA `(.L_x_328) ;  /* 0x0000000000389947 */ /* 0x000fea0003800000 */
[----:B------:R-:W0:Y:S01]  /*19e0*/  LDCU.64 UR4, c[0x0][0x380] ;  /* 0x00007000ff0477ac */ /* 0x000e220008000a00 */
[----:B------:R-:W-:Y:S01]  /*19f0*/  IADD3 R5, P0, PT, R4, R9, RZ ;  /* 0x0000000904057210 */ /* 0x000fe20007f1e0ff */
[----:B------:R-:W-:-:S04]  /*1a00*/  IMAD.MOV R4, RZ, RZ, -R6 ;  /* 0x000000ffff047224 */ /* 0x000fc800078e0a06 */
[----:B------:R-:W-:Y:S01]  /*1a10*/  IMAD.X R8, RZ, RZ, R8, P0 ;  /* 0x000000ffff087224 */ /* 0x000fe200000e0608 */
[----:B0-----:R-:W-:-:S04]  /*1a20*/  LEA R2, P1, R5, UR4, 0x2 ;  /* 0x0000000405027c11 */ /* 0x001fc8000f8210ff */
[----:B------:R-:W-:-:S09]  /*1a30*/  LEA.HI.X R5, R5, UR5, R8, 0x2, P1 ;  /* 0x0000000505057c11 */ /* 0x000fd200088f1408 */
.L_x_336:
[----:B------:R-:W-:-:S06]  /*1a40*/  IMAD.MOV.U32 R3, RZ, RZ, R5 ;  /* 0x000000ffff037224 */ /* 0x000fcc00078e0005 */
[----:B------:R0:W2:Y:S01]  /*1a50*/  LDG.E R3, desc[UR6][R2.64] ;  /* 0x0000000602037981 */ /* 0x0000a2000c1e1900 */
[----:B------:R-:W-:-:S05]  /*1a60*/  VIADD R4, R4, 0x1 ;  /* 0x0000000104047836 */ /* 0x000fca0000000000 */
[----:B------:R-:W-:Y:S02]  /*1a70*/  ISETP.NE.AND P0, PT, R4, RZ, PT ;  /* 0x000000ff0400720c */ /* 0x000fe40003f05270 */
[----:B0-----:R-:W-:-:S05]  /*1a80*/  IADD3 R2, P1, PT, R2, 0x400, RZ ;  /* 0x0000040002027810 */ /* 0x001fca0007f3e0ff */
[----:B------:R-:W-:Y:S01]  /*1a90*/  IMAD.X R5, RZ, RZ, R5, P1 ;  /* 0x000000ffff057224 */ /* 0x000fe200008e0605 */
[----:B--2---:R-:W-:-:S05]  /*1aa0*/  VIMNMX R10, PT, PT, R3, R10, !PT ;  /* 0x0000000a030a7248 */ /* 0x004fca0007fe0100 */
[----:B------:R-:W-:Y:S05]  /*1ab0*/  @P0 BRA `(.L_x_336) ;  /* 0xfffffffc00e00947 */ /* 0x000fea000383ffff */
.L_x_328:
[----:B------:R-:W-:Y:S05]  /*1ac0*/  BSYNC.RECONVERGENT B1 ;  /* 0x0000000000017941 */ /* 0x000fea0003800200 */
.L_x_326:
[----:B------:R-:W0:Y:S01]  /*1ad0*/  S2R R6, SR_LANEID ;  /* 0x0000000000067919 */ /* 0x000e220000000000 */
[----:B------:R-:W-:Y:S01]  /*1ae0*/  IMAD.MOV.U32 R9, RZ, RZ, R10 ;  /* 0x000000ffff097224 */ /* 0x000fe200078e000a */
[----:B------:R-:W-:-:S04]  /*1af0*/  ISETP.NE.AND P5, PT, R0, RZ, PT ;  /* 0x000000ff0000720c */ /* 0x000fc80003fa5270 */
        /* <DEDUP_REMOVED lines=35> */
[----:B------:R-:W-:-:S07]  /*1d30*/  VIMNMX R9, PT, PT, R0, R3, !PT ;  /* 0x0000000300097248 */ /* 0x000fce0007fe0100 */
.L_x_324:
[----:B------:R-:W-:Y:S05]  /*1d40*/  BSYNC.RECONVERGENT B0 ;  /* 0x0000000000007941 */ /* 0x000fea0003800200 */
.L_x_309:
[----:B------:R-:W-:Y:S05]  /*1d50*/  @P5 EXIT ;  /* 0x000000000000594d */ /* 0x000fea0003800000 */
[----:B-12---:R-:W1:Y:S01]  /*1d60*/  LDC.64 R2, c[0x0][0x388] ;  /* 0x0000e200ff027b82 */ /* 0x006e620000000a00 */
[----:B------:R-:W0:Y:S02]  /*1d70*/  LDCU UR4, c[0x0][0x39c] ;  /* 0x00007380ff0477ac */ /* 0x000e240008000800 */
[----:B0-----:R-:W-:-:S05]  /*1d80*/  VIMNMX R9, PT, PT, R9, UR4, !PT ;  /* 0x0000000409097c48 */ /* 0x001fca000ffe0100 */
[----:B-1----:R-:W-:Y:S01]  /*1d90*/  STG.E desc[UR6][R2.64], R9 ;  /* 0x0000000902007986 */ /* 0x002fe2000c101906 */
[----:B------:R-:W-:Y:S05]  /*1da0*/  EXIT ;  /* 0x000000000000794d */ /* 0x000fea0003800000 */
.L_x_337:
        /* <DEDUP_REMOVED lines=13> */
.L_x_466:


//--------------------- .text._ZN3cub18CUB_300001_SM_10006detail6reduce28DeviceReduceSingleTileKernelINS2_10policy_hubIijN4cuda3__47maximumIiEEE10Policy1000EPiSB_iS8_iiNS5_3std3__410__identityEEEvT0_T1_T2_T3_T4_T6_ --------------------------
	.section	.text._ZN3cub18CUB_300001_SM_10006detail6reduce28DeviceReduceSingleTileKernelINS2_10policy_hubIijN4cuda3__47maximumIiEEE10Policy1000EPiSB_iS8_iiNS5_3std3__410__identityEEEvT0_T1_T2_T3_T4_T6_,"ax",@progbits
	.align	128
        .global         _ZN3cub18CUB_300001_SM_10006detail6reduce28DeviceReduceSingleTileKernelINS2_10policy_hubIijN4cuda3__47maximumIiEEE10Policy1000EPiSB_iS8_iiNS5_3std3__410__identityEEEvT0_T1_T2_T3_T4_T6_
        .type           _ZN3cub18CUB_300001_SM_10006detail6reduce28DeviceReduceSingleTileKernelINS2_10policy_hubIijN4cuda3__47maximumIiEEE10Policy1000EPiSB_iS8_iiNS5_3std3__410__identityEEEvT0_T1_T2_T3_T4_T6_,@function
        .size           _ZN3cub18CUB_300001_SM_10006detail6reduce28DeviceReduceSingleTileKernelINS2_10policy_hubIijN4cuda3__47maximumIiEEE10Policy1000EPiSB_iS8_iiNS5_3std3__410__identityEEEvT0_T1_T2_T3_T4_T6_,(.L_x_467 - _ZN3cub18CUB_300001_SM_10006detail6reduce28DeviceReduceSingleTileKernelINS2_10policy_hubIijN4cuda3__47maximumIiEEE10Policy1000EPiSB_iS8_iiNS5_3std3__410__identityEEEvT0_T1_T2_T3_T4_T6_)
        .other          _ZN3cub18CUB_300001_SM_10006detail6reduce28DeviceReduceSingleTileKernelINS2_10policy_hubIijN4cuda3__47maximumIiEEE10Policy1000EPiSB_iS8_iiNS5_3std3__410__identityEEEvT0_T1_T2_T3_T4_T6_,@"STO_CUDA_ENTRY STV_DEFAULT"
_ZN3cub18CUB_300001_SM_10006detail6reduce28DeviceReduceSingleTileKernelINS2_10policy_hubIijN4cuda3__47maximumIiEEE10Policy1000EPiSB_iS8_iiNS5_3std3__410__identityEEEvT0_T1_T2_T3_T4_T6_:
.text._ZN3cub18CUB_300001_SM_10006detail6reduce28DeviceReduceSingleTileKernelINS2_10policy_hubIijN4cuda3__47maximumIiEEE10Policy1000EPiSB_iS8_iiNS5_3std3__410__identityEEEvT0_T1_T2_T3_T4_T6_:
        /* <DEDUP_REMOVED lines=13> */
.L_x_338:
        /* <DEDUP_REMOVED lines=16> */
.L_x_343:
[----:B------:R-:W-:Y:S05]  /*01d0*/  BSYNC.RECONVERGENT B1 ;  /* 0x0000000000017941 */ /* 0x000fea0003800200 */
.L_x_342:
        /* <DEDUP_REMOVED lines=16> */
.L_x_348:
        /* <DEDUP_REMOVED lines=9> */
.L_x_347:
[----:B------:R-:W-:Y:S05]  /*0370*/  BSYNC.RECONVERGENT B2 ;  /* 0x0000000000027941 */ /* 0x000fea0003800200 */
.L_x_346:
        /* <DEDUP_REMOVED lines=8> */
.L_x_351:
        /* <DEDUP_REMOVED lines=35> */
.L_x_350:
[----:B------:R-:W-:Y:S05]  /*0630*/  BSYNC.RECONVERGENT B2 ;  /* 0x0000000000027941 */ /* 0x000fea0003800200 */
.L_x_349:
        /* <DEDUP_REMOVED lines=22> */
.L_x_353:
[----:B------:R-:W-:Y:S05]  /*07a0*/  BSYNC.RECONVERGENT B2 ;  /* 0x0000000000027941 */ /* 0x000fea0003800200 */
.L_x_352:
        /* <DEDUP_REMOVED lines=10> */
.L_x_345:
[----:B------:R-:W-:Y:S05]  /*0850*/  BSYNC.RECONVERGENT B1 ;  /* 0x0000000000017941 */ /* 0x000fea0003800200 */
.L_x_344:
        /* <DEDUP_REMOVED lines=43> */
.L_x_354:
        /* <DEDUP_REMOVED lines=59> */
.L_x_341:
        /* <DEDUP_REMOVED lines=22> */
.L_x_358:
        /* <DEDUP_REMOVED lines=21> */
.L_x_356:
        /* <DEDUP_REMOVED lines=20> */
.L_x_362:
        /* <DEDUP_REMOVED lines=8> */
.L_x_361:
[----:B------:R-:W-:Y:S05]  /*1330*/  BSYNC.RECONVERGENT B2 ;  /* 0x0000000000027941 */ /* 0x000fea0003800200 */
.L_x_360:
        /* <DEDUP_REMOVED lines=16> */
.L_x_365:
        /* <DEDUP_REMOVED lines=39> */
.L_x_364:
[----:B------:R-:W-:Y:S05]  /*16b0*/  BSYNC.RECONVERGENT B2 ;  /* 0x0000000000027941 */ /* 0x000fea0003800200 */
.L_x_363:
        /* <DEDUP_REMOVED lines=27> */
.L_x_367:
[----:B------:R-:W-:Y:S05]  /*1870*/  BSYNC.RECONVERGENT B2 ;  /* 0x0000000000027941 */ /* 0x000fea0003800200 */
.L_x_366:
        /* <DEDUP_REMOVED lines=10> */
.L_x_359:
[----:B------:R-:W-:Y:S05]  /*1920*/  BSYNC.RECONVERGENT B1 ;  /* 0x0000000000017941 */ /* 0x000fea0003800200 */
.L_x_357:
        /* <DEDUP_REMOVED lines=39> */
.L_x_340:
        /* <DEDUP_REMOVED lines=12> */
.L_x_370:
[----:B------:R-:W-:Y:S05]  /*1c60*/  BSYNC.RECONVERGENT B1 ;  /* 0x0000000000017941 */ /* 0x000fea0003800200 */
.L_x_369:
        /* <DEDUP_REMOVED lines=16> */
.L_x_375:
        /* <DEDUP_REMOVED lines=9> */
.L_x_374:
[----:B------:R-:W-:Y:S05]  /*1e00*/  BSYNC.RECONVERGENT B2 ;  /* 0x0000000000027941 */ /* 0x000fea0003800200 */
.L_x_373:
        /* <DEDUP_REMOVED lines=8> */
.L_x_378:
        /* <DEDUP_REMOVED lines=35> */
.L_x_377:
[----:B------:R-:W-:Y:S05]  /*20c0*/  BSYNC.RECONVERGENT B2 ;  /* 0x0000000000027941 */ /* 0x000fea0003800200 */
.L_x_376:
        /* <DEDUP_REMOVED lines=22> */
.L_x_380:
[----:B------:R-:W-:Y:S05]  /*2230*/  BSYNC.RECONVERGENT B2 ;  /* 0x0000000000027941 */ /* 0x000fea0003800200 */
.L_x_379:
        /* <DEDUP_REMOVED lines=10> */
.L_x_372:
[----:B------:R-:W-:Y:S05]  /*22e0*/  BSYNC.RECONVERGENT B1 ;  /* 0x0000000000017941 */ /* 0x000fea0003800200 */
.L_x_371:
        /* <DEDUP_REMOVED lines=43> */
.L_x_381:
        /* <DEDUP_REMOVED lines=59> */
.L_x_368:
        /* <DEDUP_REMOVED lines=33> */
.L_x_384:
        /* <DEDUP_REMOVED lines=33> */
.L_x_382:
        /* <DEDUP_REMOVED lines=20> */
.L_x_388:
        /* <DEDUP_REMOVED lines=8> */
.L_x_387:
[----:B------:R-:W-:Y:S05]  /*2f30*/  BSYNC.RECONVERGENT B2 ;  /* 0x0000000000027941 */ /* 0x000fea0003800200 */
.L_x_386:
        /* <DEDUP_REMOVED lines=16> */
.L_x_391:
        /* <DEDUP_REMOVED lines=39> */
.L_x_390:
[----:B------:R-:W-:Y:S05]  /*32b0*/  BSYNC.RECONVERGENT B2 ;  /* 0x0000000000027941 */ /* 0x000fea0003800200 */
.L_x_389:
        /* <DEDUP_REMOVED lines=27> */
.L_x_393:
[----:B------:R-:W-:Y:S05]  /*3470*/  BSYNC.RECONVERGENT B2 ;  /* 0x0000000000027941 */ /* 0x000fea0003800200 */
.L_x_392:
        /* <DEDUP_REMOVED lines=10> */
.L_x_385:
[----:B------:R-:W-:Y:S05]  /*3520*/  BSYNC.RECONVERGENT B1 ;  /* 0x0000000000017941 */ /* 0x000fea0003800200 */
.L_x_383:
        /* <DEDUP_REMOVED lines=39> */
.L_x_355:
[----:B------:R-:W-:Y:S05]  /*37a0*/  BSYNC.RECONVERGENT B0 ;  /* 0x0000000000007941 */ /* 0x000fea0003800200 */
.L_x_339:
[----:B------:R-:W-:Y:S05]  /*37b0*/  @P0 EXIT ;  /* 0x000000000000094d */ /* 0x000fea0003800000 */
[----:B0-23--:R-:W0:Y:S01]  /*37c0*/  LDC.64 R2, c[0x0][0x388] ;  /* 0x0000e200ff027b82 */ /* 0x00de220000000a00 */
[----:B------:R-:W1:Y:S02]  /*37d0*/  LDCU UR4, c[0x0][0x398] ;  /* 0x00007300ff0477ac */ /* 0x000e640008000800 */
[----:B-1--4-:R-:W-:-:S05]  /*37e0*/  VIMNMX R5, PT, PT, R5, UR4, !PT ;  /* 0x0000000405057c48 */ /* 0x012fca000ffe0100 */
[----:B0-----:R-:W-:Y:S01]  /*37f0*/  STG.E desc[UR6][R2.64], R5 ;  /* 0x0000000502007986 */ /* 0x001fe2000c101906 */
[----:B------:R-:W-:Y:S05]  /*3800*/  EXIT ;  /* 0x000000000000794d */ /* 0x000fea0003800000 */
.L_x_394:
        /* <DEDUP_REMOVED lines=15> */
.L_x_467:


//--------------------- .text._ZN3cub18CUB_300001_SM_10006detail6reduce18DeviceReduceKernelINS2_10policy_hubIijN4cuda3__47maximumIiEEE10Policy1000EN6thrust24THRUST_300001_SM_1000_NS6detail15normal_iteratorINSC_10device_ptrIiEEEEjS8_iNS5_3std3__410__identityEEEvT0_PT3_T1_NS0_13GridEvenShareISO_EET2_T4_ --------------------------
	.section	.text._ZN3cub18CUB_300001_SM_10006detail6reduce18DeviceReduceKernelINS2_10policy_hubIijN4cuda3__47maximumIiEEE10Policy1000EN6thrust24THRUST_300001_SM_1000_NS6detail15normal_iteratorINSC_10device_ptrIiEEEEjS8_iNS5_3std3__410__identityEEEvT0_PT3_T1_NS0_13GridEvenShareISO_EET2_T4_,"ax",@progbits
	.align	128
        .global         _ZN3cub18CUB_300001_SM_10006detail6reduce18DeviceReduceKernelINS2_10policy_hubIijN4cuda3__47maximumIiEEE10Policy1000EN6thrust24THRUST_300001_SM_1000_NS6detail15normal_iteratorINSC_10device_ptrIiEEEEjS8_iNS5_3std3__410__identityEEEvT0_PT3_T1_NS0_13GridEvenShareISO_EET2_T4_
        .type           _ZN3cub18CUB_300001_SM_10006detail6reduce18DeviceReduceKernelINS2_10policy_hubIijN4cuda3__47maximumIiEEE10Policy1000EN6thrust24THRUST_300001_SM_1000_NS6detail15normal_iteratorINSC_10device_ptrIiEEEEjS8_iNS5_3std3__410__identityEEEvT0_PT3_T1_NS0_13GridEvenShareISO_EET2_T4_,@function
        .size           _ZN3cub18CUB_300001_SM_10006detail6reduce18DeviceReduceKernelINS2_10policy_hubIijN4cuda3__47maximumIiEEE10Policy1000EN6thrust24THRUST_300001_SM_1000_NS6detail15normal_iteratorINSC_10device_ptrIiEEEEjS8_iNS5_3std3__410__identityEEEvT0_PT3_T1_NS0_13GridEvenShareISO_EET2_T4_,(.L_x_468 - _ZN3cub18CUB_300001_SM_10006detail6reduce18DeviceReduceKernelINS2_10policy_hubIijN4cuda3__47maximumIiEEE10Policy1000EN6thrust24THRUST_300001_SM_1000_NS6detail15normal_iteratorINSC_10device_ptrIiEEEEjS8_iNS5_3std3__410__identityEEEvT0_PT3_T1_NS0_13GridEvenShareISO_EET2_T4_)
        .other          _ZN3cub18CUB_300001_SM_10006detail6reduce18DeviceReduceKernelINS2_10policy_hubIijN4cuda3__47maximumIiEEE10Policy1000EN6thrust24THRUST_300001_SM_1000_NS6detail15normal_iteratorINSC_10device_ptrIiEEEEjS8_iNS5_3std3__410__identityEEEvT0_PT3_T1_NS0_13GridEvenShareISO_EET2_T4_,@"STO_CUDA_ENTRY STV_DEFAULT"
_ZN3cub18CUB_300001_SM_10006detail6reduce18DeviceReduceKernelINS2_10policy_hubIijN4cuda3__47maximumIiEEE10Policy1000EN6thrust24THRUST_300001_SM_1000_NS6detail15normal_iteratorINSC_10device_ptrIiEEEEjS8_iNS5_3std3__410__identityEEEvT0_PT3_T1_NS0_13GridEvenShareISO_EET2_T4_:
.text._ZN3cub18CUB_300001_SM_10006detail6reduce18DeviceReduceKernelINS2_10policy_hubIijN4cuda3__47maximumIiEEE10Policy1000EN6thrust24THRUST_300001_SM_1000_NS6detail15normal_iteratorINSC_10device_ptrIiEEEEjS8_iNS5_3std3__410__identityEEEvT0_PT3_T1_NS0_13GridEvenShareISO_EET2_T4_:
[----:B------:R-:W-:Y:S01]  /*0000*/  LDC R1, c[0x0][0x37c] ;  /* 0x0000df00ff017b82 */ /* 0x000fe20000000800 */
[----:B------:R-:W0:Y:S07]  /*0010*/  S2R R3, SR_CTAID.X ;  /* 0x0000000000037919 */ /* 0x000e2e0000002500 */
[----:B------:R-:W1:Y:S01]  /*0020*/  LDC.64 R8, c[0x0][0x3a8] ;  /* 0x0000ea00ff087b82 */ /* 0x000e620000000a00 */
[----:B------:R-:W2:Y:S01]  /*0030*/  LDCU.64 UR6, c[0x0][0x358] ;  /* 0x00006b00ff0677ac */ /* 0x000ea20008000a00 */
[----:B------:R-:W-:Y:S01]  /*0040*/  BSSY.RECONVERGENT B0, `(.L_x_395) ;  /* 0x0000228000007945 */ /* 0x000fe20003800200 */
[----:B-1----:R-:W-:-:S02]  /*0050*/  IMAD.SHL.U32 R13, R9, 0x1000, RZ ;  /* 0x00001000090d7824 */ /* 0x002fc400078e00ff */
[----:B0-----:R-:W-:-:S05]  /*0060*/  IMAD R0, R3, -0x1000, R8 ;  /* 0xfffff00003007824 */ /* 0x001fca00078e0208 */
[----:B------:R-:W-:-:S13]  /*0070*/  ISETP.GT.U32.AND P0, PT, R0, 0xfff, PT ;  /* 0x00000fff0000780c */ /* 0x000fda0003f04070 */
[----:B--2---:R-:W-:Y:S05]  /*0080*/  @P0 BRA `(.L_x_396) ;  /* 0x0000001000280947 */ /* 0x004fea0003800000 */
[----:B------:R-:W0:Y:S01]  /*0090*/  S2R R2, SR_TID.X ;  /* 0x0000000000027919 */ /* 0x000e220000002100 */
[----:B------:R-:W-:Y:S01]  /*00a0*/  BSSY.RECONVERGENT B1, `(.L_x_397) ;  /* 0x000000a000017945 */ /* 0x000fe20003800200 */
[----:B------:R-:W-:Y:S01]  /*00b0*/  IMAD.MOV.U32 R14, RZ, RZ, RZ ;  /* 0x000000ffff0e7224 */ /* 0x000fe200078e00ff */
[----:B0-----:R-:W-:Y:S01]  /*00c0*/  ISETP.GE.U32.AND P0, PT, R2, R0, PT ;  /* 0x000000000200720c */ /* 0x001fe20003f06070 */
[----:B------:R-:W-:-:S12]  /*00d0*/  IMAD.MOV.U32 R4, RZ, RZ, R2 ;  /* 0x000000ffff047224 */ /* 0x000fd800078e0002 */
[----:B------:R-:W-:Y:S05]  /*00e0*/  @P0 BRA `(.L_x_398) ;  /* 0x0000000000140947 */ /* 0x000fea0003800000 */
[----:B------:R-:W0:Y:S01]  /*00f0*/  LDC.64 R14, c[0x0][0x380] ;  /* 0x0000e000ff0e7b82 */ /* 0x000e220000000a00 */
[----:B------:R-:W-:-:S04]  /*0100*/  IMAD R5, R3, 0x1000, R2 ;  /* 0x0000100003057824 */ /* 0x000fc800078e0202 */
[----:B0-----:R-:W-:-:S06]  /*0110*/  IMAD.WIDE.U32 R14, R5, 0x4, R14 ;  /* 0x00000004050e7825 */ /* 0x001fcc00078e000e */
[----:B------:R0:W5:Y:S01]  /*0120*/  LDG.E R14, desc[UR6][R14.64] ;  /* 0x000000060e0e7981 */ /* 0x000162000c1e1900 */
[----:B------:R-:W-:-:S07]  /*0130*/  VIADD R4, R2, 0x100 ;  /* 0x0000010002047836 */ /* 0x000fce0000000000 */
.L_x_398:
[----:B------:R-:W-:Y:S05]  /*0140*/  BSYNC.RECONVERGENT B1 ;  /* 0x0000000000017941 */ /* 0x000fea0003800200 */
.L_x_397:
[----:B------:R-:W-:Y:S01]  /*0150*/  ISETP.GE.U32.AND P0, PT, R4, R0, PT ;  /* 0x000000000400720c */ /* 0x000fe20003f06070 */
[----:B------:R-:W-:-:S12]  /*0160*/  BSSY.RECONVERGENT B1, `(.L_x_399) ;  /* 0x0000097000017945 */ /* 0x000fd80003800200 */
[----:B------:R-:W-:Y:S05]  /*0170*/  @P0 BRA `(.L_x_400) ;  /* 0x0000000800540947 */ /* 0x000fea0003800000 */
[----:B------:R-:W-:Y:S01]  /*0180*/  LOP3.LUT R5, RZ, R4, RZ, 0x33, !PT ;  /* 0x00000004ff057212 */ /* 0x000fe200078e33ff */
[----:B------:R-:W-:Y:S04]  /*0190*/  BSSY.RECONVERGENT B2, `(.L_x_401) ;  /* 0x000004b000027945 */ /* 0x000fe80003800200 */
[----:B------:R-:W-:-:S04]  /*01a0*/  IMAD.IADD R8, R5, 0x1, R8 ;  /* 0x0000000105087824 */ /* 0x000fc800078e0208 */
[----:B------:R-:W-:-:S05]  /*01b0*/  IMAD R8, R3, -0x1000, R8 ;  /* 0xfffff00003087824 */ /* 0x000fca00078e0208 */
[C---:B------:R-:W-:Y:S02]  /*01c0*/  ISETP.GE.U32.AND P0, PT, R8.reuse, 0xf00, PT ;  /* 0x00000f000800780c */ /* 0x040fe40003f06070 */
[----:B------:R-:W-:-:S04]  /*01d0*/  LEA.HI R5, R8, 0x1, RZ, 0x18 ;  /* 0x0000000108057811 */ /* 0x000fc800078fc0ff */
[----:B------:R-:W-:-:S07]  /*01e0*/  LOP3.LUT R6, R5, 0xf, RZ, 0xc0, !PT ;  /* 0x0000000f05067812 */ /* 0x000fce00078ec0ff */
[----:B------:R-:W-:Y:S05]  /*01f0*/  @!P0 BRA `(.L_x_402) ;  /* 0x0000000400108947 */ /* 0x000fea0003800000 */
[----:B------:R-:W-:Y:S01]  /*0200*/  LOP3.LUT R9, R5, 0x1fffff0, RZ, 0xc0, !PT ;  /* 0x01fffff005097812 */ /* 0x000fe200078ec0ff */
[----:B------:R-:W-:Y:S01]  /*0210*/  BSSY.RECONVERGENT B3, `(.L_x_403) ;  /* 0x0000041000037945 */ /* 0x000fe20003800200 */
[----:B------:R-:W-:Y:S01]  /*0220*/  LOP3.LUT R8, R4, 0x800, RZ, 0xfc, !PT ;  /* 0x0000080004087812 */ /* 0x000fe200078efcff */
[----:B------:R-:W-:Y:S02]  /*0230*/  IMAD R4, R3, 0x1000, R4 ;  /* 0x0000100003047824 */ /* 0x000fe400078e0204 */
[----:B------:R-:W-:-:S07]  /*0240*/  IMAD.MOV R9, RZ, RZ, -R9 ;  /* 0x000000ffff097224 */ /* 0x000fce00078e0a09 */
.L_x_404:
[----:B------:R-:W1:Y:S01]  /*0250*/  LDC.64 R12, c[0x0][0x380] ;  /* 0x0000e000ff0c7b82 */ /* 0x000e620000000a00 */
[C---:B------:R-:W-:Y:S02]  /*0260*/  VIADD R17, R4.reuse, 0x100 ;  /* 0x0000010004117836 */ /* 0x040fe40000000000 */
[----:B-1----:R-:W-:-:S04]  /*0270*/  IMAD.WIDE.U32 R26, R4, 0x4, R12 ;  /* 0x00000004041a7825 */ /* 0x002fc800078e000c */
[--C-:B------:R-:W-:Y:S02]  /*0280*/  IMAD.WIDE.U32 R16, R17, 0x4, R12.reuse ;  /* 0x0000000411107825 */ /* 0x100fe400078e000c */
[----:B------:R-:W2:Y:S04]  /*0290*/  LDG.E R26, desc[UR6][R26.64] ;  /* 0x000000061a1a7981 */ /* 0x000ea8000c1e1900 */
[----:B0-----:R0:W2:Y:S01]  /*02a0*/  LDG.E R15, desc[UR6][R16.64] ;  /* 0x00000006100f7981 */ /* 0x0010a2000c1e1900 */
[C---:B------:R-:W-:Y:S02]  /*02b0*/  VIADD R29, R4.reuse, 0x200 ;  /* 0x00000200041d7836 */ /* 0x040fe40000000000 */
[----:B------:R-:W-:Y:S02]  /*02c0*/  VIADD R23, R4, 0x600 ;  /* 0x0000060004177836 */ /* 0x000fe40000000000 */
[----:B------:R-:W-:-:S04]  /*02d0*/  IMAD.WIDE.U32 R28, R29, 0x4, R12 ;  /* 0x000000041d1c7825 */ /* 0x000fc800078e000c */
[----:B------:R-:W-:Y:S01]  /*02e0*/  VIADD R11, R4, 0x300 ;  /* 0x00000300040b7836 */ /* 0x000fe20000000000 */
[----:B------:R1:W3:Y:S01]  /*02f0*/  LDG.E R25, desc[UR6][R28.64] ;  /* 0x000000061c197981 */ /* 0x0002e2000c1e1900 */
[----:B0-----:R-:W-:-:S04]  /*0300*/  IMAD.WIDE.U32 R16, R23, 0x4, R12 ;  /* 0x0000000417107825 */ /* 0x001fc800078e000c */
[C---:B------:R-:W-:Y:S01]  /*0310*/  VIADD R19, R4.reuse, 0x400 ;  /* 0x0000040004137836 */ /* 0x040fe20000000000 */
[----:B------:R0:W4:Y:S01]  /*0320*/  LDG.E R22, desc[UR6][R16.64] ;  /* 0x0000000610167981 */ /* 0x000122000c1e1900 */
[C---:B------:R-:W-:Y:S02]  /*0330*/  VIADD R21, R4.reuse, 0x500 ;  /* 0x0000050004157836 */ /* 0x040fe40000000000 */
[C---:B------:R-:W-:Y:S02]  /*0340*/  VIADD R27, R4.reuse, 0x700 ;  /* 0x00000700041b7836 */ /* 0x040fe40000000000 */
[----:B-1----:R-:W-:Y:S02]  /*0350*/  VIADD R29, R4, 0x800 ;  /* 0x00000800041d7836 */ /* 0x002fe40000000000 */
[----:B------:R-:W-:-:S04]  /*0360*/  IMAD.WIDE.U32 R10, R11, 0x4, R12 ;  /* 0x000000040b0a7825 */ /* 0x000fc800078e000c */
[--C-:B------:R-:W-:Y:S01]  /*0370*/  IMAD.WIDE.U32 R18, R19, 0x4, R12.reuse ;  /* 0x0000000413127825 */ /* 0x100fe200078e000c */
[----:B------:R1:W3:Y:S03]  /*0380*/  LDG.E R7, desc[UR6][R10.64] ;  /* 0x000000060a077981 */ /* 0x0002e6000c1e1900 */
[--C-:B------:R-:W-:Y:S01]  /*0390*/  IMAD.WIDE.U32 R20, R21, 0x4, R12.reuse ;  /* 0x0000000415147825 */ /* 0x100fe200078e000c */
[----:B------:R-:W4:Y:S03]  /*03a0*/  LDG.E R24, desc[UR6][R18.64] ;  /* 0x0000000612187981 */ /* 0x000f26000c1e1900 */
[--C-:B0-----:R-:W-:Y:S01]  /*03b0*/  IMAD.WIDE.U32 R16, R27, 0x4, R12.reuse ;  /* 0x000000041b107825 */ /* 0x101fe200078e000c */
[----:B------:R0:W4:Y:S03]  /*03c0*/  LDG.E R23, desc[UR6][R20.64] ;  /* 0x0000000614177981 */ /* 0x000126000c1e1900 */
[----:B------:R-:W-:Y:S01]  /*03d0*/  IMAD.WIDE.U32 R28, R29, 0x4, R12 ;  /* 0x000000041d1c7825 */ /* 0x000fe200078e000c */
[----:B------:R-:W4:Y:S03]  /*03e0*/  LDG.E R19, desc[UR6][R16.64] ;  /* 0x0000000610137981 */ /* 0x000f26000c1e1900 */
[----:B------:R-:W-:-:S02]  /*03f0*/  VIADD R27, R4, 0xa00 ;  /* 0x00000a00041b7836 */ /* 0x000fc40000000000 */
[----:B-1----:R-:W-:Y:S01]  /*0400*/  VIADD R11, R4, 0x900 ;  /* 0x00000900040b7836 */ /* 0x002fe20000000000 */
[----:B------:R1:W4:Y:S01]  /*0410*/  LDG.E R18, desc[UR6][R28.64] ;  /* 0x000000061c127981 */ /* 0x000322000c1e1900 */
[----:B0-----:R-:W-:-:S04]  /*0420*/  IMAD.WIDE.U32 R20, R27, 0x4, R12 ;  /* 0x000000041b147825 */ /* 0x001fc800078e000c */
[----:B------:R-:W-:Y:S02]  /*0430*/  VIADD R27, R4, 0xb00 ;  /* 0x00000b00041b7836 */ /* 0x000fe40000000000 */
[----:B------:R-:W-:-:S04]  /*0440*/  IMAD.WIDE.U32 R10, R11, 0x4, R12 ;  /* 0x000000040b0a7825 */ /* 0x000fc800078e000c */
[----:B-1----:R-:W-:Y:S02]  /*0450*/  VIADD R29, R4, 0xc00 ;  /* 0x00000c00041d7836 */ /* 0x002fe40000000000 */
[----:B------:R-:W4:Y:S02]  /*0460*/  LDG.E R11, desc[UR6][R10.64] ;  /* 0x000000060a0b7981 */ /* 0x000f24000c1e1900 */
[----:B------:R-:W-:-:S06]  /*0470*/  IMAD.WIDE.U32 R16, R29, 0x4, R12 ;  /* 0x000000041d107825 */ /* 0x000fcc00078e000c */
[----:B------:R0:W4:Y:S04]  /*0480*/  LDG.E R16, desc[UR6][R16.64] ;  /* 0x0000000610107981 */ /* 0x000128000c1e1900 */
[----:B------:R1:W4:Y:S01]  /*0490*/  LDG.E R10, desc[UR6][R20.64] ;  /* 0x00000006140a7981 */ /* 0x000322000c1e1900 */
[----:B0-----:R-:W-:Y:S01]  /*04a0*/  VIADD R17, R4, 0xf00 ;  /* 0x00000f0004117836 */ /* 0x001fe20000000000 */
[----:B--2--5:R-:W-:Y:S01]  /*04b0*/  VIMNMX3 R26, R14, R26, R15, !PT ;  /* 0x0000001a0e1a720f */ /* 0x024fe2000780010f */
[----:B------:R-:W-:-:S04]  /*04c0*/  IMAD.WIDE.U32 R14, R27, 0x4, R12 ;  /* 0x000000041b0e7825 */ /* 0x000fc800078e000c */
[----:B------:R-:W-:Y:S02]  /*04d0*/  VIADD R27, R4, 0xd00 ;  /* 0x00000d00041b7836 */ /* 0x000fe40000000000 */
[----:B------:R-:W2:Y:S02]  /*04e0*/  LDG.E R15, desc[UR6][R14.64] ;  /* 0x000000060e0f7981 */ /* 0x000ea4000c1e1900 */
[----:B------:R-:W-:-:S04]  /*04f0*/  IMAD.WIDE.U32 R28, R27, 0x4, R12 ;  /* 0x000000041b1c7825 */ /* 0x000fc800078e000c */
[----:B------:R-:W-:Y:S02]  /*0500*/  VIADD R27, R4, 0xe00 ;  /* 0x00000e00041b7836 */ /* 0x000fe40000000000 */
[----:B------:R-:W2:Y:S02]  /*0510*/  LDG.E R29, desc[UR6][R28.64] ;  /* 0x000000061c1d7981 */ /* 0x000ea4000c1e1900 */
[----:B-1----:R-:W-:-:S04]  /*0520*/  IMAD.WIDE.U32 R20, R27, 0x4, R12 ;  /* 0x000000041b147825 */ /* 0x002fc800078e000c */
[----:B------:R-:W-:Y:S02]  /*0530*/  IMAD.WIDE.U32 R12, R17, 0x4, R12 ;  /* 0x00000004110c7825 */ /* 0x000fe400078e000c */
[----:B------:R-:W2:Y:S04]  /*0540*/  LDG.E R20, desc[UR6][R20.64] ;  /* 0x0000000614147981 */ /* 0x000ea8000c1e1900 */
[----:B------:R-:W2:Y:S01]  /*0550*/  LDG.E R12, desc[UR6][R12.64] ;  /* 0x000000060c0c7981 */ /* 0x000ea2000c1e1900 */
[----:B---3--:R-:W-:Y:S01]  /*0560*/  VIMNMX3 R7, R26, R25, R7, !PT ;  /* 0x000000191a07720f */ /* 0x008fe20007800107 */
[----:B------:R-:W-:-:S03]  /*0570*/  VIADD R9, R9, 0x10 ;  /* 0x0000001009097836 */ /* 0x000fc60000000000 */
[----:B----4-:R-:W-:Y:S02]  /*0580*/  VIMNMX3 R7, R7, R24, R23, !PT ;  /* 0x000000180707720f */ /* 0x010fe40007800117 */
[----:B------:R-:W-:Y:S02]  /*0590*/  ISETP.NE.AND P0, PT, R9, RZ, PT ;  /* 0x000000ff0900720c */ /* 0x000fe40003f05270 */
[----:B------:R-:W-:Y:S01]  /*05a0*/  VIMNMX3 R7, R7, R22, R19, !PT ;  /* 0x000000160707720f */ /* 0x000fe20007800113 */
[----:B------:R-:W-:Y:S02]  /*05b0*/  VIADD R8, R8, 0x1000 ;  /* 0x0000100008087836 */ /* 0x000fe40000000000 */
[----:B------:R-:W-:Y:S01]  /*05c0*/  VIADD R4, R4, 0x1000 ;  /* 0x0000100004047836 */ /* 0x000fe20000000000 */
[----:B------:R-:W-:-:S04]  /*05d0*/  VIMNMX3 R7, R7, R18, R11, !PT ;  /* 0x000000120707720f */ /* 0x000fc8000780010b */
[----:B--2---:R-:W-:-:S04]  /*05e0*/  VIMNMX3 R7, R7, R10, R15, !PT ;  /* 0x0000000a0707720f */ /* 0x004fc8000780010f */
[----:B------:R-:W-:-:S04]  /*05f0*/  VIMNMX3 R7, R7, R16, R29, !PT ;  /* 0x000000100707720f */ /* 0x000fc8000780011d */
[----:B------:R-:W-:Y:S01]  /*0600*/  VIMNMX3 R14, R7, R20, R12, !PT ;  /* 0x00000014070e720f */ /* 0x000fe2000780010c */
[----:B------:R-:W-:Y:S06]  /*0610*/  @P0 BRA `(.L_x_404) ;  /* 0xfffffffc000c0947 */ /* 0x000fec000383ffff */
[----:B------:R-:W-:Y:S05]  /*0620*/  BSYNC.RECONVERGENT B3 ;  /* 0x0000000000037941 */ /* 0x000fea0003800200 */
.L_x_403:
[----:B------:R-:W-:-:S07]  /*0630*/  VIADD R4, R8, 0xfffff800 ;  /* 0xfffff80008047836 */ /* 0x000fce0000000000 */
.L_x_402:
[----:B------:R-:W-:Y:S05]  /*0640*/  BSYNC.RECONVERGENT B2 ;  /* 0x0000000000027941 */ /* 0x000fea0003800200 */
.L_x_401:
[----:B------:R-:W-:-:S13]  /*0650*/  ISETP.NE.AND P0, PT, R6, RZ, PT ;  /* 0x000000ff0600720c */ /* 0x000fda0003f05270 */
[----:B------:R-:W-:Y:S05]  /*0660*/  @!P0 BRA `(.L_x_400) ;  /* 0x0000000400188947 */ /* 0x000fea0003800000 */
[----:B------:R-:W-:Y:S01]  /*0670*/  ISETP.GE.U32.AND P0, PT, R6, 0x8, PT ;  /* 0x000000080600780c */ /* 0x000fe20003f06070 */
[----:B------:R-:W-:Y:S01]  /*0680*/  BSSY.RECONVERGENT B2, `(.L_x_405) ;  /* 0x0000022000027945 */ /* 0x000fe20003800200 */
[----:B------:R-:W-:-:S04]  /*0690*/  LOP3.LUT R24, R5, 0x7, RZ, 0xc0, !PT ;  /* 0x0000000705187812 */ /* 0x000fc800078ec0ff */
[----:B------:R-:W-:-:S07]  /*06a0*/  ISETP.NE.AND P1, PT, R24, RZ, PT ;  /* 0x000000ff1800720c */ /* 0x000fce0003f25270 */
[----:B------:R-:W-:Y:S06]  /*06b0*/  @!P0 BRA `(.L_x_406) ;  /* 0x0000000000788947 */ /* 0x000fec0003800000 */
[----:B------:R-:W1:Y:S01]  /*06c0*/  LDC.64 R10, c[0x0][0x380] ;  /* 0x0000e000ff0a7b82 */ /* 0x000e620000000a00 */
[----:B------:R-:W-:-:S05]  /*06d0*/  LEA R27, R3, R4, 0xc ;  /* 0x00000004031b7211 */ /* 0x000fca00078e60ff */
[C---:B------:R-:W-:Y:S02]  /*06e0*/  VIADD R21, R27.reuse, 0x100 ;  /* 0x000001001b157836 */ /* 0x040fe40000000000 */
[C---:B------:R-:W-:Y:S02]  /*06f0*/  VIADD R17, R27.reuse, 0x300 ;  /* 0x000003001b117836 */ /* 0x040fe40000000000 */
[C---:B------:R-:W-:Y:S02]  /*0700*/  VIADD R23, R27.reuse, 0x200 ;  /* 0x000002001b177836 */ /* 0x040fe40000000000 */
[C---:B------:R-:W-:Y:S02]  /*0710*/  VIADD R7, R27.reuse, 0x400 ;  /* 0x000004001b077836 */ /* 0x040fe40000000000 */
[C---:B------:R-:W-:Y:S02]  /*0720*/  VIADD R9, R27.reuse, 0x500 ;  /* 0x000005001b097836 */ /* 0x040fe40000000000 */
[----:B------:R-:W-:-:S02]  /*0730*/  VIADD R25, R27, 0x600 ;  /* 0x000006001b197836 */ /* 0x000fc40000000000 */
[----:B-1----:R-:W-:-:S04]  /*0740*/  IMAD.WIDE.U32 R12, R27, 0x4, R10 ;  /* 0x000000041b0c7825 */ /* 0x002fc800078e000a */
[--C-:B------:R-:W-:Y:S01]  /*0750*/  IMAD.WIDE.U32 R20, R21, 0x4, R10.reuse ;  /* 0x0000000415147825 */ /* 0x100fe200078e000a */
[----:B0-----:R0:W2:Y:S03]  /*0760*/  LDG.E R15, desc[UR6][R12.64] ;  /* 0x000000060c0f7981 */ /* 0x0010a6000c1e1900 */
[--C-:B------:R-:W-:Y:S01]  /*0770*/  IMAD.WIDE.U32 R16, R17, 0x4, R10.reuse ;  /* 0x0000000411107825 */ /* 0x100fe200078e000a */
[----:B------:R-:W2:Y:S03]  /*0780*/  LDG.E R18, desc[UR6][R20.64] ;  /* 0x0000000614127981 */ /* 0x000ea6000c1e1900 */
[----:B------:R-:W-:Y:S02]  /*0790*/  IMAD.WIDE.U32 R22, R23, 0x4, R10 ;  /* 0x0000000417167825 */ /* 0x000fe400078e000a */
[----:B------:R-:W3:Y:S02]  /*07a0*/  LDG.E R16, desc[UR6][R16.64] ;  /* 0x0000000610107981 */ /* 0x000ee4000c1e1900 */
[----:B------:R-:W-:-:S02]  /*07b0*/  VIADD R27, R27, 0x700 ;  /* 0x000007001b1b7836 */ /* 0x000fc40000000000 */
[--C-:B------:R-:W-:Y:S01]  /*07c0*/  IMAD.WIDE.U32 R6, R7, 0x4, R10.reuse ;  /* 0x0000000407067825 */ /* 0x100fe200078e000a */
[----:B------:R-:W3:Y:S03]  /*07d0*/  LDG.E R19, desc[UR6][R22.64] ;  /* 0x0000000616137981 */ /* 0x000ee6000c1e1900 */
[--C-:B------:R-:W-:Y:S02]  /*07e0*/  IMAD.WIDE.U32 R8, R9, 0x4, R10.reuse ;  /* 0x0000000409087825 */ /* 0x100fe400078e000a */
[----:B------:R-:W4:Y:S02]  /*07f0*/  LDG.E R7, desc[UR6][R6.64] ;  /* 0x0000000606077981 */ /* 0x000f24000c1e1900 */
[--C-:B0-----:R-:W-:Y:S02]  /*0800*/  IMAD.WIDE.U32 R12, R25, 0x4, R10.reuse ;  /* 0x00000004190c7825 */ /* 0x101fe400078e000a */
[----:B------:R-:W4:Y:S02]  /*0810*/  LDG.E R8, desc[UR6][R8.64] ;  /* 0x0000000608087981 */ /* 0x000f24000c1e1900 */
[----:B------:R-:W-:-:S02]  /*0820*/  IMAD.WIDE.U32 R10, R27, 0x4, R10 ;  /* 0x000000041b0a7825 */ /* 0x000fc400078e000a */
[----:B------:R-:W4:Y:S04]  /*0830*/  LDG.E R13, desc[UR6][R12.64] ;  /* 0x000000060c0d7981 */ /* 0x000f28000c1e1900 */
[----:B------:R-:W4:Y:S01]  /*0840*/  LDG.E R10, desc[UR6][R10.64] ;  /* 0x000000060a0a7981 */ /* 0x000f22000c1e1900 */
[----:B------:R-:W-:Y:S01]  /*0850*/  VIADD R4, R4, 0x800 ;  /* 0x0000080004047836 */ /* 0x000fe20000000000 */
[----:B--2--5:R-:W-:-:S04]  /*0860*/  VIMNMX3 R18, R14, R15, R18, !PT ;  /* 0x0000000f0e12720f */ /* 0x024fc80007800112 */
[----:B---3--:R-:W-:-:S04]  /*0870*/  VIMNMX3 R18, R18, R19, R16, !PT ;  /* 0x000000131212720f */ /* 0x008fc80007800110 */
[----:B----4-:R-:W-:-:S04]  /*0880*/  VIMNMX3 R18, R18, R7, R8, !PT ;  /* 0x000000071212720f */ /* 0x010fc80007800108 */
[----:B------:R-:W-:-:S07]  /*0890*/  VIMNMX3 R14, R18, R13, R10, !PT ;  /* 0x0000000d120e720f */ /* 0x000fce000780010a */
.L_x_406:
[----:B------:R-:W-:Y:S05]  /*08a0*/  BSYNC.RECONVERGENT B2 ;  /* 0x0000000000027941 */ /* 0x000fea0003800200 */
.L_x_405:
[----:B------:R-:W-:Y:S05]  /*08b0*/  @!P1 BRA `(.L_x_400) ;  /* 0x0000000000849947 */ /* 0x000fea0003800000 */
[----:B------:R-:W-:Y:S01]  /*08c0*/  ISETP.GE.U32.AND P0, PT, R24, 0x4, PT ;  /* 0x000000041800780c */ /* 0x000fe20003f06070 */
[----:B------:R-:W-:Y:S01]  /*08d0*/  BSSY.RECONVERGENT B2, `(.L_x_407) ;  /* 0x0000014000027945 */ /* 0x000fe20003800200 */
[----:B------:R-:W-:-:S04]  /*08e0*/  LOP3.LUT R5, R5, 0x3, RZ, 0xc0, !PT ;  /* 0x0000000305057812 */ /* 0x000fc800078ec0ff */
[----:B------:R-:W-:-:S07]  /*08f0*/  ISETP.NE.AND P1, PT, R5, RZ, PT ;  /* 0x000000ff0500720c */ /* 0x000fce0003f25270 */
[----:B------:R-:W-:Y:S06]  /*0900*/  @!P0 BRA `(.L_x_408) ;  /* 0x0000000000408947 */ /* 0x000fec0003800000 */
[----:B------:R-:W1:Y:S01]  /*0910*/  LDC.64 R6, c[0x0][0x380] ;  /* 0x0000e000ff067b82 */ /* 0x000e620000000a00 */
[----:B------:R-:W-:-:S04]  /*0920*/  IMAD R11, R3, 0x1000, R4 ;  /* 0x00001000030b7824 */ /* 0x000fc800078e0204 */
[C---:B------:R-:W-:Y:S02]  /*0930*/  VIADD R13, R11.reuse, 0x100 ;  /* 0x000001000b0d7836 */ /* 0x040fe40000000000 */
[C---:B0-----:R-:W-:Y:S02]  /*0940*/  VIADD R15, R11.reuse, 0x200 ;  /* 0x000002000b0f7836 */ /* 0x041fe40000000000 */
[C---:B------:R-:W-:Y:S02]  /*0950*/  VIADD R17, R11.reuse, 0x300 ;  /* 0x000003000b117836 */ /* 0x040fe40000000000 */
[----:B-1----:R-:W-:-:S04]  /*0960*/  IMAD.WIDE.U32 R8, R11, 0x4, R6 ;  /* 0x000000040b087825 */ /* 0x002fc800078e0006 */
[--C-:B------:R-:W-:Y:S02]  /*0970*/  IMAD.WIDE.U32 R10, R13, 0x4, R6.reuse ;  /* 0x000000040d0a7825 */ /* 0x100fe400078e0006 */
[----:B------:R-:W2:Y:S02]  /*0980*/  LDG.E R9, desc[UR6][R8.64] ;  /* 0x0000000608097981 */ /* 0x000ea4000c1e1900 */
[--C-:B------:R-:W-:Y:S02]  /*0990*/  IMAD.WIDE.U32 R12, R15, 0x4, R6.reuse ;  /* 0x000000040f0c7825 */ /* 0x100fe400078e0006 */
[----:B------:R-:W2:Y:S02]  /*09a0*/  LDG.E R10, desc[UR6][R10.64] ;  /* 0x000000060a0a7981 */ /* 0x000ea4000c1e1900 */
[----:B------:R-:W-:Y:S02]  /*09b0*/  IMAD.WIDE.U32 R6, R17, 0x4, R6 ;  /* 0x0000000411067825 */ /* 0x000fe400078e0006 */
[----:B------:R-:W3:Y:S04]  /*09c0*/  LDG.E R13, desc[UR6][R12.64] ;  /* 0x000000060c0d7981 */ /* 0x000ee8000c1e1900 */
[----:B------:R-:W3:Y:S01]  /*09d0*/  LDG.E R6, desc[UR6][R6.64] ;  /* 0x0000000606067981 */ /* 0x000ee2000c1e1900 */
[----:B------:R-:W-:Y:S01]  /*09e0*/  VIADD R4, R4, 0x400 ;  /* 0x0000040004047836 */ /* 0x000fe20000000000 */
[----:B--2--5:R-:W-:-:S04]  /*09f0*/  VIMNMX3 R14, R14, R9, R10, !PT ;  /* 0x000000090e0e720f */ /* 0x024fc8000780010a */
[----:B---3--:R-:W-:-:S07]  /*0a00*/  VIMNMX3 R14, R14, R13, R6, !PT ;  /* 0x0000000d0e0e720f */ /* 0x008fce0007800106 */
.L_x_408:
[----:B------:R-:W-:Y:S05]  /*0a10*/  BSYNC.RECONVERGENT B2 ;  /* 0x0000000000027941 */ /* 0x000fea0003800200 */
.L_x_407:
[----:B------:R-:W-:Y:S05]  /*0a20*/  @!P1 BRA `(.L_x_400) ;  /* 0x0000000000289947 */ /* 0x000fea0003800000 */
[----:B------:R-:W1:Y:S01]  /*0a30*/  LDC.64 R6, c[0x0][0x380] ;  /* 0x0000e000ff067b82 */ /* 0x000e620000000a00 */
[----:B------:R-:W-:Y:S02]  /*0a40*/  IMAD R9, R3, 0x1000, R4 ;  /* 0x0000100003097824 */ /* 0x000fe400078e0204 */
[----:B------:R-:W-:-:S07]  /*0a50*/  IMAD.MOV R8, RZ, RZ, -R5 ;  /* 0x000000ffff087224 */ /* 0x000fce00078e0a05 */
.L_x_409:
[----:B-1----:R-:W-:-:S06]  /*0a60*/  IMAD.WIDE.U32 R4, R9, 0x4, R6 ;  /* 0x0000000409047825 */ /* 0x002fcc00078e0006 */
[----:B------:R-:W2:Y:S01]  /*0a70*/  LDG.E R5, desc[UR6][R4.64] ;  /* 0x0000000604057981 */ /* 0x000ea2000c1e1900 */
[----:B------:R-:W-:Y:S02]  /*0a80*/  VIADD R8, R8, 0x1 ;  /* 0x0000000108087836 */ /* 0x000fe40000000000 */
[----:B------:R-:W-:-:S03]  /*0a90*/  VIADD R9, R9, 0x100 ;  /* 0x0000010009097836 */ /* 0x000fc60000000000 */
[----:B------:R-:W-:Y:S02]  /*0aa0*/  ISETP.NE.AND P0, PT, R8, RZ, PT ;  /* 0x000000ff0800720c */ /* 0x000fe40003f05270 */
[----:B--2--5:R-:W-:-:S11]  /*0ab0*/  VIMNMX R14, PT, PT, R5, R14, !PT ;  /* 0x0000000e050e7248 */ /* 0x024fd60007fe0100 */
[----:B------:R-:W-:Y:S05]  /*0ac0*/  @P0 BRA `(.L_x_409) ;  /* 0xfffffffc00e40947 */ /* 0x000fea000383ffff */
.L_x_400:
[----:B------:R-:W-:Y:S05]  /*0ad0*/  BSYNC.RECONVERGENT B1 ;  /* 0x0000000000017941 */ /* 0x000fea0003800200 */
.L_x_399:
[----:B------:R-:W-:-:S13]  /*0ae0*/  ISETP.GE.U32.AND P0, PT, R0, 0x100, PT ;  /* 0x000001000000780c */ /* 0x000fda0003f06070 */
[----:B------:R-:W-:Y:S05]  /*0af0*/  @!P0 BRA `(.L_x_410) ;  /* 0x0000000000a08947 */ /* 0x000fea0003800000 */
[----:B------:R-:W1:Y:S01]  /*0b00*/  S2R R8, SR_LANEID ;  /* 0x0000000000087919 */ /* 0x000e620000000000 */
[----:B-----5:R-:W2:Y:S02]  /*0b10*/  SHFL.DOWN PT, R0, R14, 0x1, 0x1f ;  /* 0x08201f000e007f89 */ /* 0x020ea400000e0000 */
[----:B--2---:R-:W-:Y:S02]  /*0b20*/  VIMNMX R0, PT, PT, R0, R14, !PT ;  /* 0x0000000e00007248 */ /* 0x004fe40007fe0100 */
[C---:B-1----:R-:W-:Y:S02]  /*0b30*/  ISETP.GT.AND P0, PT, R8.reuse, 0x1e, PT ;  /* 0x0000001e0800780c */ /* 0x042fe40003f04270 */
[----:B------:R-:W-:Y:S02]  /*0b40*/  ISETP.NE.AND P1, PT, R8, RZ, PT ;  /* 0x000000ff0800720c */ /* 0x000fe40003f25270 */
[----:B------:R-:W-:Y:S02]  /*0b50*/  SEL R0, R14, R0, P0 ;  /* 0x000000000e007207 */ /* 0x000fe40000000000 */
[----:B------:R-:W-:-:S03]  /*0b60*/  ISETP.GT.AND P0, PT, R8, 0x1d, PT ;  /* 0x0000001d0800780c */ /* 0x000fc60003f04270 */
[----:B------:R-:W1:Y:S06]  /*0b70*/  SHFL.DOWN PT, R5, R0, 0x2, 0x1f ;  /* 0x08401f0000057f89 */ /* 0x000e6c00000e0000 */
[----:B------:R-:W2:Y:S01]  /*0b80*/  @!P1 S2R R7, SR_CgaCtaId ;  /* 0x0000000000079919 */ /* 0x000ea20000008800 */
[----:B------:R-:W-:Y:S02]  /*0b90*/  @!P1 MOV R6, 0x400 ;  /* 0x0000040000069802 */ /* 0x000fe40000000f00 */
[----:B------:R-:W-:-:S04]  /*0ba0*/  @!P1 SHF.R.U32.HI R4, RZ, 0x3, R2 ;  /* 0x00000003ff049819 */ /* 0x000fc80000011602 */
[----:B------:R-:W-:Y:S02]  /*0bb0*/  @!P1 LOP3.LUT R4, R4, 0x7c, RZ, 0xc0, !PT ;  /* 0x0000007c04049812 */ /* 0x000fe400078ec0ff */
[----:B-1----:R-:W-:Y:S02]  /*0bc0*/  @!P0 VIMNMX R0, PT, PT, R0, R5, !PT ;  /* 0x0000000500008248 */ /* 0x002fe40007fe0100 */
[----:B------:R-:W-:-:S03]  /*0bd0*/  ISETP.GT.AND P0, PT, R8, 0x1b, PT ;  /* 0x0000001b0800780c */ /* 0x000fc60003f04270 */
[----:B------:R-:W1:Y:S01]  /*0be0*/  SHFL.DOWN PT, R5, R0, 0x4, 0x1f ;  /* 0x08801f0000057f89 */ /* 0x000e6200000e0000 */
[----:B--2---:R-:W-:-:S05]  /*0bf0*/  @!P1 LEA R7, R7, R6, 0x18 ;  /* 0x0000000607079211 */ /* 0x004fca00078ec0ff */
[----:B------:R-:W-:-:S04]  /*0c00*/  @!P1 IMAD.IADD R4, R4, 0x1, R7 ;  /* 0x0000000104049824 */ /* 0x000fc800078e0207 */
[----:B-1----:R-:W-:Y:S02]  /*0c10*/  @!P0 VIMNMX R0, PT, PT, R0, R5, !PT ;  /* 0x0000000500008248 */ /* 0x002fe40007fe0100 */
[----:B------:R-:W-:-:S03]  /*0c20*/  ISETP.GT.AND P0, PT, R8, 0x17, PT ;  /* 0x000000170800780c */ /* 0x000fc60003f04270 */
[----:B------:R-:W1:Y:S10]  /*0c30*/  SHFL.DOWN PT, R5, R0, 0x8, 0x1f ;  /* 0x09001f0000057f89 */ /* 0x000e7400000e0000 */
[----:B-1----:R-:W-:-:S02]  /*0c40*/  @!P0 VIMNMX R0, PT, PT, R0, R5, !PT ;  /* 0x0000000500008248 */ /* 0x002fc40007fe0100 */
[----:B------:R-:W-:-:S03]  /*0c50*/  ISETP.NE.AND P0, PT, R2, RZ, PT ;  /* 0x000000ff0200720c */ /* 0x000fc60003f05270 */
[----:B------:R-:W1:Y:S02]  /*0c60*/  SHFL.DOWN PT, R5, R0, 0x10, 0x1f ;  /* 0x0a001f0000057f89 */ /* 0x000e6400000e0000 */
[----:B-1----:R-:W-:-:S05]  /*0c70*/  VIMNMX R5, PT, PT, R0, R5, !PT ;  /* 0x0000000500057248 */ /* 0x002fca0007fe0100 */
        /* <DEDUP_REMOVED lines=9> */
[----:B--2---:R-:W1:Y:S04]  /*0d10*/  LDS.128 R4, [UR4+0x10] ;  /* 0x00001004ff047984 */ /* 0x004e680008000c00 */
[----:B------:R-:W2:Y:S01]  /*0d20*/  LDS.64 R10, [UR4+0x20] ;  /* 0x00002004ff0a7984 */ /* 0x000ea20008000a00 */
[----:B-1----:R-:W-:-:S04]  /*0d30*/  VIMNMX3 R0, R9, R0, R4, !PT ;  /* 0x000000000900720f */ /* 0x002fc80007800104 */
[----:B------:R-:W-:-:S04]  /*0d40*/  VIMNMX3 R0, R0, R5, R6, !PT ;  /* 0x000000050000720f */ /* 0x000fc80007800106 */
[----:B--2---:R-:W-:-:S04]  /*0d50*/  VIMNMX3 R0, R0, R7, R10, !PT ;  /* 0x000000070000720f */ /* 0x004fc8000780010a */
[----:B------:R-:W-:Y:S01]  /*0d60*/  VIMNMX R9, PT, PT, R0, R11, !PT ;  /* 0x0000000b00097248 */ /* 0x000fe20007fe0100 */
[----:B------:R-:W-:Y:S06]  /*0d70*/  BRA `(.L_x_411) ;  /* 0x0000001400507947 */ /* 0x000fec0003800000 */
.L_x_410:
[----:B------:R-:W1:Y:S01]  /*0d80*/  S2R R8, SR_LANEID ;  /* 0x0000000000087919 */ /* 0x000e620000000000 */
[----:B------:R-:W-:-:S04]  /*0d90*/  LOP3.LUT R4, R2, 0x3e0, RZ, 0xc0, !PT ;  /* 0x000003e002047812 */ /* 0x000fc800078ec0ff */
[----:B------:R-:W-:Y:S01]  /*0da0*/  LOP3.LUT R7, RZ, R4, RZ, 0x33, !PT ;  /* 0x00000004ff077212 */ /* 0x000fe200078e33ff */
[----:B------:R-:W-:-:S04]  /*0db0*/  VIADD R5, R4, 0x20 ;  /* 0x0000002004057836 */ /* 0x000fc80000000000 */
[----:B------:R-:W-:Y:S01]  /*0dc0*/  IMAD.IADD R7, R0, 0x1, R7 ;  /* 0x0000000100077824 */ /* 0x000fe200078e0207 */
[----:B------:R-:W-:-:S04]  /*0dd0*/  ISETP.GT.U32.AND P0, PT, R5, R0, PT ;  /* 0x000000000500720c */ /* 0x000fc80003f04070 */
[----:B------:R-:W-:-:S05]  /*0de0*/  SEL R7, R7, 0x1f, P0 ;  /* 0x0000001f07077807 */ /* 0x000fca0000000000 */
[----:B-----5:R-:W2:Y:S01]  /*0df0*/  SHFL.DOWN PT, R4, R14, 0x1, R7 ;  /* 0x082000000e047989 */ /* 0x020ea200000e0007 */
[C---:B-1----:R-:W-:Y:S02]  /*0e00*/  ISETP.GE.AND P0, PT, R8.reuse, R7, PT ;  /* 0x000000070800720c */ /* 0x042fe40003f06270 */
[C---:B------:R-:W-:Y:S02]  /*0e10*/  IADD3 R6, PT, PT, R8.reuse, 0x2, RZ ;  /* 0x0000000208067810 */ /* 0x040fe40007ffe0ff */
[----:B------:R-:W-:-:S09]  /*0e20*/  ISETP.NE.AND P1, PT, R8, RZ, PT ;  /* 0x000000ff0800720c */ /* 0x000fd20003f25270 */
[----:B--2---:R-:W-:Y:S02]  /*0e30*/  @!P0 VIMNMX R14, PT, PT, R4, R14, !PT ;  /* 0x0000000e040e8248 */ /* 0x004fe40007fe0100 */
[----:B------:R-:W-:Y:S01]  /*0e40*/  ISETP.GT.AND P0, PT, R6, R7, PT ;  /* 0x000000070600720c */ /* 0x000fe20003f04270 */
[----:B------:R-:W-:Y:S01]  /*0e50*/  VIADD R6, R8, 0x4 ;  /* 0x0000000408067836 */ /* 0x000fe20000000000 */
[----:B------:R-:W1:Y:S01]  /*0e60*/  @!P1 S2R R9, SR_CgaCtaId ;  /* 0x0000000000099919 */ /* 0x000e620000008800 */
[----:B------:R-:W-:Y:S01]  /*0e70*/  @!P1 SHF.R.U32.HI R5, RZ, 0x3, R2 ;  /* 0x00000003ff059819 */ /* 0x000fe20000011602 */
[----:B------:R-:W2:Y:S03]  /*0e80*/  SHFL.DOWN PT, R4, R14, 0x2, R7 ;  /* 0x084000000e047989 */ /* 0x000ea600000e0007 */
[----:B------:R-:W-:-:S06]  /*0e90*/  @!P1 LOP3.LUT R5, R5, 0x7c, RZ, 0xc0, !PT ;  /* 0x0000007c05059812 */ /* 0x000fcc00078ec0ff */
[----:B--2---:R-:W-:Y:S02]  /*0ea0*/  @!P0 VIMNMX R14, PT, PT, R14, R4, !PT ;  /* 0x000000040e0e8248 */ /* 0x004fe40007fe0100 */
[----:B------:R-:W-:Y:S01]  /*0eb0*/  ISETP.GT.AND P0, PT, R6, R7, PT ;  /* 0x000000070600720c */ /* 0x000fe20003f04270 */
[----:B------:R-:W-:Y:S02]  /*0ec0*/  VIADD R6, R8, 0x8 ;  /* 0x0000000808067836 */ /* 0x000fe40000000000 */
[----:B------:R-:W2:Y:S10]  /*0ed0*/  SHFL.DOWN PT, R4, R14, 0x4, R7 ;  /* 0x088000000e047989 */ /* 0x000eb400000e0007 */
[----:B--2---:R-:W-:-:S02]  /*0ee0*/  @!P0 VIMNMX R14, PT, PT, R14, R4, !PT ;  /* 0x000000040e0e8248 */ /* 0x004fc40007fe0100 */
[----:B------:R-:W-:Y:S01]  /*0ef0*/  ISETP.GT.AND P0, PT, R6, R7, PT ;  /* 0x000000070600720c */ /* 0x000fe20003f04270 */
[----:B------:R-:W-:Y:S02]  /*0f00*/  VIADD R6, R8, 0x10 ;  /* 0x0000001008067836 */ /* 0x000fe40000000000 */
[----:B------:R-:W2:Y:S10]  /*0f10*/  SHFL.DOWN PT, R4, R14, 0x8, R7 ;  /* 0x090000000e047989 */ /* 0x000eb400000e0007 */
[----:B--2---:R-:W-:-:S02]  /*0f20*/  @!P0 VIMNMX R14, PT, PT, R14, R4, !PT ;  /* 0x000000040e0e8248 */ /* 0x004fc40007fe0100 */
[----:B------:R-:W-:Y:S02]  /*0f30*/  ISETP.GT.AND P0, PT, R6, R7, PT ;  /* 0x000000070600720c */ /* 0x000fe40003f04270 */
[----:B------:R-:W-:Y:S01]  /*0f40*/  @!P1 MOV R6, 0x400 ;  /* 0x0000040000069802 */ /* 0x000fe20000000f00 */
[----:B------:R-:W2:Y:S03]  /*0f50*/  SHFL.DOWN PT, R4, R14, 0x10, R7 ;  /* 0x0a0000000e047989 */ /* 0x000ea600000e0007 */
[----:B-1----:R-:W-:-:S05]  /*0f60*/  @!P1 LEA R6, R9, R6, 0x18 ;  /* 0x0000000609069211 */ /* 0x002fca00078ec0ff */
[----:B------:R-:W-:Y:S02]  /*0f70*/  @!P1 IMAD.IADD R6, R5, 0x1, R6 ;  /* 0x0000000105069824 */ /* 0x000fe400078e0206 */
[----:B--2---:R-:W-:Y:S02]  /*0f80*/  @!P0 VIMNMX R14, PT, PT, R14, R4, !PT ;  /* 0x000000040e0e8248 */ /* 0x004fe40007fe0100 */
[----:B------:R-:W-:-:S03]  /*0f90*/  ISETP.NE.AND P0, PT, R2, RZ, PT ;  /* 0x000000ff0200720c */ /* 0x000fc60003f05270 */
[----:B------:R-:W-:-:S05]  /*0fa0*/  IMAD.MOV.U32 R9, RZ, RZ, R14 ;  /* 0x000000ffff097224 */ /* 0x000fca00078e000e */
[----:B------:R1:W-:Y:S01]  /*0fb0*/  @!P1 STS [R6+0x8], R9 ;  /* 0x0000080906009388 */ /* 0x0003e20000000800 */
[----:B------:R-:W-:Y:S06]  /*0fc0*/  BAR.SYNC.DEFER_BLOCKING 0x0 ;  /* 0x0000000000007b1d */ /* 0x000fec0000010000 */
[----:B------:R-:W-:Y:S05]  /*0fd0*/  @P0 BRA `(.L_x_411) ;  /* 0x0000001000b80947 */ /* 0x000fea0003800000 */
[----:B------:R-:W2:Y:S01]  /*0fe0*/  S2UR UR5, SR_CgaCtaId ;  /* 0x00000000000579c3 */ /* 0x000ea20000008800 */
[----:B------:R-:W-:Y:S01]  /*0ff0*/  UMOV UR4, 0x400 ;  /* 0x0000040000047882 */ /* 0x000fe20000000000 */
[C---:B------:R-:W-:Y:S02]  /*1000*/  ISETP.GT.U32.AND P2, PT, R0.reuse, 0x20, PT ;  /* 0x000000200000780c */ /* 0x040fe40003f44070 */
[C---:B------:R-:W-:Y:S02]  /*1010*/  ISETP.GT.U32.AND P4, PT, R0.reuse, 0x40, PT ;  /* 0x000000400000780c */ /* 0x040fe40003f84070 */
[C---:B------:R-:W-:Y:S02]  /*1020*/  ISETP.GT.U32.AND P3, PT, R0.reuse, 0x60, PT ;  /* 0x000000600000780c */ /* 0x040fe40003f64070 */
[----:B------:R-:W-:Y:S01]  /*1030*/  ISETP.GT.U32.AND P1, PT, R0, 0x80, PT ;  /* 0x000000800000780c */ /* 0x000fe20003f24070 */
[----:B--2---:R-:W-:-:S09]  /*1040*/  ULEA UR4, UR5, UR4, 0x18 ;  /* 0x0000000405047291 */ /* 0x004fd2000f8ec0ff */
[----:B------:R-:W2:Y:S04]  /*1050*/  LDS R2, [UR4+0xc] ;  /* 0x00000c04ff027984 */ /* 0x000ea80008000800 */
[----:B-1----:R-:W1:Y:S04]  /*1060*/  LDS.128 R4, [UR4+0x10] ;  /* 0x00001004ff047984 */ /* 0x002e680008000c00 */
[----:B------:R-:W3:Y:S01]  /*1070*/  LDS.64 R10, [UR4+0x20] ;  /* 0x00002004ff0a7984 */ /* 0x000ee20008000a00 */
[----:B--2---:R-:W-:Y:S02]  /*1080*/  @P2 VIMNMX R9, PT, PT, R9, R2, !PT ;  /* 0x0000000209092248 */ /* 0x004fe40007fe0100 */
[----:B------:R-:W-:-:S02]  /*1090*/  ISETP.GT.U32.AND P2, PT, R0, 0xa0, PT ;  /* 0x000000a00000780c */ /* 0x000fc40003f44070 */
[----:B-1----:R-:W-:Y:S02]  /*10a0*/  @P4 VIMNMX R9, PT, PT, R9, R4, !PT ;  /* 0x0000000409094248 */ /* 0x002fe40007fe0100 */
[C---:B------:R-:W-:Y:S02]  /*10b0*/  ISETP.GT.U32.AND P4, PT, R0.reuse, 0xc0, PT ;  /* 0x000000c00000780c */ /* 0x040fe40003f84070 */
[----:B------:R-:W-:Y:S02]  /*10c0*/  @P3 VIMNMX R9, PT, PT, R9, R5, !PT ;  /* 0x0000000509093248 */ /* 0x000fe40007fe0100 */
[----:B------:R-:W-:Y:S02]  /*10d0*/  ISETP.GT.U32.AND P3, PT, R0, 0xe0, PT ;  /* 0x000000e00000780c */ /* 0x000fe40003f64070 */
[----:B------:R-:W-:-:S04]  /*10e0*/  @P1 VIMNMX R9, PT, PT, R9, R6, !PT ;  /* 0x0000000609091248 */ /* 0x000fc80007fe0100 */
[----:B------:R-:W-:-:S04]  /*10f0*/  @P2 VIMNMX R9, PT, PT, R9, R7, !PT ;  /* 0x0000000709092248 */ /* 0x000fc80007fe0100 */
[----:B---3--:R-:W-:-:S04]  /*1100*/  @P4 VIMNMX R9, PT, PT, R9, R10, !PT ;  /* 0x0000000a09094248 */ /* 0x008fc80007fe0100 */
[----:B------:R-:W-:Y:S01]  /*1110*/  @P3 VIMNMX R9, PT, PT, R9, R11, !PT ;  /* 0x0000000b09093248 */ /* 0x000fe20007fe0100 */
[----:B------:R-:W-:Y:S06]  /*1120*/  BRA `(.L_x_411) ;  /* 0x0000001000647947 */ /* 0x000fec0003800000 */
.L_x_396:
[----:B------:R-:W0:Y:S01]  /*1130*/  S2R R2, SR_TID.X ;  /* 0x0000000000027919 */ /* 0x000e220000002100 */
[----:B------:R-:W1:Y:S02]  /*1140*/  LDCU.64 UR4, c[0x0][0x380] ;  /* 0x00007000ff0477ac */ /* 0x000e640008000a00 */
[----:B-1----:R-:W-:Y:S02]  /*1150*/  IMAD.U32 R4, RZ, RZ, UR4 ;  /* 0x00000004ff047e24 */ /* 0x002fe4000f8e00ff */
[----:B------:R-:W-:Y:S02]  /*1160*/  IMAD.U32 R5, RZ, RZ, UR5 ;  /* 0x00000005ff057e24 */ /* 0x000fe4000f8e00ff */
[----:B0-----:R-:W-:-:S04]  /*1170*/  IMAD R7, R3, 0x1000, R2 ;  /* 0x0000100003077824 */ /* 0x001fc800078e0202 */
[----:B------:R-:W-:-:S05]  /*1180*/  IMAD.WIDE.U32 R6, R7, 0x4, R4 ;  /* 0x0000000407067825 */ /* 0x000fca00078e0004 */
        /* <DEDUP_REMOVED lines=16> */
[----:B------:R-:W-:-:S02]  /*1290*/  ISETP.GE.U32.AND P0, PT, R0, R13, PT ;  /* 0x0000000d0000720c */ /* 0x000fc40003f06070 */
        /* <DEDUP_REMOVED lines=9> */
[----:B------:R-:W-:Y:S01]  /*1330*/  IMAD R9, R3, 0x1000, R13 ;  /* 0x0000100003097824 */ /* 0x000fe200078e020d */
[----:B------:R-:W-:Y:S01]  /*1340*/  LOP3.LUT R6, RZ, R2, RZ, 0x33, !PT ;  /* 0x00000002ff067212 */ /* 0x000fe200078e33ff */
[----:B------:R-:W-:Y:S01]  /*1350*/  VIADD R0, R8, 0xfffff000 ;  /* 0xfffff00008007836 */ /* 0x000fe20000000000 */
[----:B------:R-:W-:Y:S02]  /*1360*/  UMOV UR4, URZ ;  /* 0x000000ff00047c82 */ /* 0x000fe40008000000 */
[----:B------:R-:W-:Y:S02]  /*1370*/  IADD3 R6, PT, PT, -R13, R8, R6 ;  /* 0x000000080d067210 */ /* 0x000fe40007ffe106 */
[C---:B------:R-:W-:Y:S02]  /*1380*/  ISETP.GT.U32.AND P0, PT, R9.reuse, R0, PT ;  /* 0x000000000900720c */ /* 0x040fe40003f04070 */
[----:B------:R-:W-:Y:S01]  /*1390*/  IADD3 R7, PT, PT, R9, 0x800, R2 ;  /* 0x0000080009077810 */ /* 0x000fe20007ffe002 */
[----:B------:R-:W-:-:S02]  /*13a0*/  IMAD.MOV.U32 R2, RZ, RZ, R9 ;  /* 0x000000ffff027224 */ /* 0x000fc400078e0009 */
[----:B------:R-:W-:-:S08]  /*13b0*/  IMAD R6, R3, -0x1000, R6 ;  /* 0xfffff00003067824 */ /* 0x000fd000078e0206 */
[----:B------:R-:W-:Y:S05]  /*13c0*/  @P0 BRA `(.L_x_413) ;  /* 0x0000000000a00947 */ /* 0x000fea0003800000 */
[----:B------:R-:W0:Y:S08]  /*13d0*/  LDC R8, c[0x0][0x3a8] ;  /* 0x0000ea00ff087b82 */ /* 0x000e300000000800 */
[----:B------:R-:W1:Y:S02]  /*13e0*/  LDC.64 R4, c[0x0][0x380] ;  /* 0x0000e000ff047b82 */ /* 0x000e640000000a00 */
.L_x_414:
[----:B------:R-:W2:Y:S02]  /*13f0*/  S2R R10, SR_TID.X ;  /* 0x00000000000a7919 */ /* 0x000ea40000002100 */
[----:B--2---:R-:W-:-:S04]  /*1400*/  IMAD.IADD R11, R10, 0x1, R9 ;  /* 0x000000010a0b7824 */ /* 0x004fc800078e0209 */
[----:B-1----:R-:W-:-:S05]  /*1410*/  IMAD.WIDE.U32 R10, R11, 0x4, R4 ;  /* 0x000000040b0a7825 */ /* 0x002fca00078e0004 */
        /* <DEDUP_REMOVED lines=11> */
[----:B------:R-:W5:Y:S01]  /*14d0*/  LDG.E R20, desc[UR6][R10.64+0x3c00] ;  /* 0x003c00060a147981 */ /* 0x000f62000c1e1900 */
[----:B--2---:R-:W-:-:S03]  /*14e0*/  VIMNMX3 R29, R29, R12, R14, !PT ;  /* 0x0000000c1d1d720f */ /* 0x004fc6000780010e */
[----:B------:R-:W5:Y:S04]  /*14f0*/  LDG.E R12, desc[UR6][R10.64+0x1400] ;  /* 0x001400060a0c7981 */ /* 0x000f68000c1e1900 */
[----:B------:R-:W2:Y:S01]  /*1500*/  LDG.E R14, desc[UR6][R10.64+0x3400] ;  /* 0x003400060a0e7981 */ /* 0x000ea2000c1e1900 */
[----:B---3--:R-:W-:-:S03]  /*1510*/  VIMNMX3 R16, R16, R15, R17, !PT ;  /* 0x0000000f1010720f */ /* 0x008fc60007800111 */
[----:B------:R-:W2:Y:S04]  /*1520*/  LDG.E R17, desc[UR6][R10.64+0x2c00] ;  /* 0x002c00060a117981 */ /* 0x000ea8000c1e1900 */
[----:B------:R-:W3:Y:S01]  /*1530*/  LDG.E R15, desc[UR6][R10.64+0x3800] ;  /* 0x003800060a0f7981 */ /* 0x000ee2000c1e1900 */
[----:B----4-:R-:W-:Y:S01]  /*1540*/  VIMNMX3 R22, R22, R23, R24, !PT ;  /* 0x000000171616720f */ /* 0x010fe20007800118 */
[----:B0-----:R-:W-:-:S05]  /*1550*/  IMAD.IADD R24, R8, 0x1, -R9 ;  /* 0x0000000108187824 */ /* 0x001fca00078e0a09 */
[----:B------:R-:W-:Y:S02]  /*1560*/  ISETP.GE.U32.AND P0, PT, R24, R13, PT ;  /* 0x0000000d1800720c */ /* 0x000fe40003f06070 */
[----:B-----5:R-:W-:-:S04]  /*1570*/  VIMNMX3 R12, R12, R19, R21, !PT ;  /* 0x000000130c0c720f */ /* 0x020fc80007800115 */
[----:B------:R-:W-:Y:S02]  /*1580*/  VIMNMX3 R29, R29, R16, R12, !PT ;  /* 0x000000101d1d720f */ /* 0x000fe4000780010c */
[----:B--2---:R-:W-:Y:S02]  /*1590*/  VIMNMX3 R17, R17, R18, R14, !PT ;  /* 0x000000121111720f */ /* 0x004fe4000780010e */
[----:B---3--:R-:W-:-:S04]  /*15a0*/  VIMNMX R15, PT, PT, R15, R20, !PT ;  /* 0x000000140f0f7248 */ /* 0x008fc80007fe0100 */
[----:B------:R-:W-:-:S04]  /*15b0*/  VIMNMX3 R22, R22, R17, R15, !PT ;  /* 0x000000111616720f */ /* 0x000fc8000780010f */
[----:B------:R-:W-:Y:S01]  /*15c0*/  VIMNMX R29, PT, PT, R29, R22, !PT ;  /* 0x000000161d1d7248 */ /* 0x000fe20007fe0100 */
[----:B------:R-:W-:Y:S06]  /*15d0*/  @!P0 BRA `(.L_x_412) ;  /* 0x00000008009c8947 */ /* 0x000fec0003800000 */
[C---:B------:R-:W-:Y:S01]  /*15e0*/  IMAD.IADD R9, R13.reuse, 0x1, R9 ;  /* 0x000000010d097824 */ /* 0x040fe200078e0209 */
[----:B------:R-:W-:Y:S01]  /*15f0*/  UIADD3 UR4, UPT, UPT, UR4, 0x1, URZ ;  /* 0x0000000104047890 */ /* 0x000fe2000fffe0ff */
[----:B------:R-:W-:Y:S02]  /*1600*/  IMAD.IADD R2, R13, 0x1, R2 ;  /* 0x000000010d027824 */ /* 0x000fe400078e0202 */
[----:B------:R-:W-:Y:S01]  /*1610*/  IMAD.IADD R6, R6, 0x1, -R13 ;  /* 0x0000000106067824 */ /* 0x000fe200078e0a0d */
[----:B------:R-:W-:Y:S01]  /*1620*/  ISETP.GT.U32.AND P0, PT, R9, R0, PT ;  /* 0x000000000900720c */ /* 0x000fe20003f04070 */
[----:B------:R-:W-:-:S12]  /*1630*/  IMAD.IADD R7, R13, 0x1, R7 ;  /* 0x000000010d077824 */ /* 0x000fd800078e0207 */
[----:B------:R-:W-:Y:S05]  /*1640*/  @!P0 BRA `(.L_x_414) ;  /* 0xfffffffc00688947 */ /* 0x000fea000383ffff */
.L_x_413:
[----:B------:R-:W0:Y:S01]  /*1650*/  S2R R13, SR_TID.X ;  /* 0x00000000000d7919 */ /* 0x000e220000002100 */
[----:B------:R-:W-:Y:S01]  /*1660*/  IMAD.IADD R0, R8, 0x1, -R9 ;  /* 0x0000000108007824 */ /* 0x000fe200078e0a09 */
[----:B------:R-:W-:Y:S04]  /*1670*/  BSSY.RECONVERGENT B1, `(.L_x_412) ;  /* 0x000009d000017945 */ /* 0x000fe80003800200 */
[----:B0-----:R-:W-:-:S04]  /*1680*/  ISETP.GE.AND P0, PT, R13, R0, PT ;  /* 0x000000000d00720c */ /* 0x001fc80003f06270 */
[----:B------:R-:W-:-:S13]  /*1690*/  ISETP.GE.U32.OR P0, PT, R9, R8, P0 ;  /* 0x000000080900720c */ /* 0x000fda0000706470 */
[----:B------:R-:W-:Y:S05]  /*16a0*/  @P0 BRA `(.L_x_415) ;  /* 0x0000000800640947 */ /* 0x000fea0003800000 */
[----:B------:R-:W0:Y:S01]  /*16b0*/  LDC R10, c[0x0][0x3ac] ;  /* 0x0000eb00ff0a7b82 */ /* 0x000e220000000800 */
[----:B------:R-:W-:Y:S01]  /*16c0*/  LOP3.LUT R11, RZ, R13, RZ, 0x33, !PT ;  /* 0x0000000dff0b7212 */ /* 0x000fe200078e33ff */
[----:B------:R-:W-:Y:S06]  /*16d0*/  BSSY.RECONVERGENT B2, `(.L_x_416) ;  /* 0x000004f000027945 */ /* 0x000fec0003800200 */
[----:B------:R-:W1:Y:S01]  /*16e0*/  LDC R0, c[0x0][0x3ac] ;  /* 0x0000eb00ff007b82 */ /* 0x000e620000000800 */
[----:B0-----:R-:W-:-:S04]  /*16f0*/  IMAD.SHL.U32 R10, R10, 0x1000, RZ ;  /* 0x000010000a0a7824 */ /* 0x001fc800078e00ff */
[----:B------:R-:W-:-:S05]  /*1700*/  IMAD R10, R3, 0x1000, R10 ;  /* 0x00001000030a7824 */ /* 0x000fca00078e020a */
[----:B------:R-:W-:Y:S01]  /*1710*/  IADD3 R8, PT, PT, -R10, R8, R11 ;  /* 0x000000080a087210 */ /* 0x000fe20007ffe10b */
[----:B-1----:R-:W-:Y:S01]  /*1720*/  IMAD R11, R0, UR4, RZ ;  /* 0x00000004000b7c24 */ /* 0x002fe2000f8e02ff */
[----:B------:R-:W-:-:S03]  /*1730*/  MOV R0, R13 ;  /* 0x0000000d00007202 */ /* 0x000fc60000000f00 */
[----:B------:R-:W-:-:S05]  /*1740*/  IMAD R8, R11, -0x1000, R8 ;  /* 0xfffff0000b087824 */ /* 0x000fca00078e0208 */
[C---:B------:R-:W-:Y:S02]  /*1750*/  ISETP.GE.U32.AND P0, PT, R8.reuse, 0xf00, PT ;  /* 0x00000f000800780c */ /* 0x040fe40003f06070 */
[----:B------:R-:W-:-:S04]  /*1760*/  LEA.HI R8, R8, 0x1, RZ, 0x18 ;  /* 0x0000000108087811 */ /* 0x000fc800078fc0ff */
[----:B------:R-:W-:-:S07]  /*1770*/  LOP3.LUT R10, R8, 0xf, RZ, 0xc0, !PT ;  /* 0x0000000f080a7812 */ /* 0x000fce00078ec0ff */
[----:B------:R-:W-:Y:S05]  /*1780*/  @!P0 BRA `(.L_x_417) ;  /* 0x00000004000c8947 */ /* 0x000fea0003800000 */
[----:B------:R-:W-:Y:S01]  /*1790*/  LEA.HI R0, R6, 0x1, RZ, 0x18 ;  /* 0x0000000106007811 */ /* 0x000fe200078fc0ff */
[----:B------:R-:W-:Y:S01]  /*17a0*/  BSSY.RECONVERGENT B3, `(.L_x_418) ;  /* 0x0000040000037945 */ /* 0x000fe20003800200 */
[----:B------:R-:W-:Y:S02]  /*17b0*/  LOP3.LUT R11, R13, 0x800, RZ, 0xfc, !PT ;  /* 0x000008000d0b7812 */ /* 0x000fe400078efcff */
[----:B------:R-:W-:-:S05]  /*17c0*/  LOP3.LUT R0, R0, 0x1fffff0, RZ, 0xc0, !PT ;  /* 0x01fffff000007812 */ /* 0x000fca00078ec0ff */
[----:B------:R-:W-:-:S07]  /*17d0*/  IMAD.MOV R12, RZ, RZ, -R0 ;  /* 0x000000ffff0c7224 */ /* 0x000fce00078e0a00 */
.L_x_419:
[C---:B------:R-:W-:Y:S02]  /*17e0*/  VIADD R15, R7.reuse, 0xfffff800 ;  /* 0xfffff800070f7836 */ /* 0x040fe40000000000 */
[----:B------:R-:W-:Y:S02]  /*17f0*/  VIADD R21, R7, 0xfffff900 ;  /* 0xfffff90007157836 */ /* 0x000fe40000000000 */
[----:B------:R-:W-:-:S04]  /*1800*/  IMAD.WIDE.U32 R14, R15, 0x4, R4 ;  /* 0x000000040f0e7825 */ /* 0x000fc800078e0004 */
[--C-:B------:R-:W-:Y:S01]  /*1810*/  IMAD.WIDE.U32 R20, R21, 0x4, R4.reuse ;  /* 0x0000000415147825 */ /* 0x100fe200078e0004 */
[----:B------:R0:W2:Y:S04]  /*1820*/  LDG.E R28, desc[UR6][R14.64] ;  /* 0x000000060e1c7981 */ /* 0x0000a8000c1e1900 */
[----:B------:R1:W2:Y:S01]  /*1830*/  LDG.E R27, desc[UR6][R20.64] ;  /* 0x00000006141b7981 */ /* 0x0002a2000c1e1900 */
[C---:B------:R-:W-:Y:S02]  /*1840*/  VIADD R17, R7.reuse, 0xfffffa00 ;  /* 0xfffffa0007117836 */ /* 0x040fe40000000000 */
[----:B------:R-:W-:Y:S02]  /*1850*/  VIADD R19, R7, 0xfffffb00 ;  /* 0xfffffb0007137836 */ /* 0x000fe40000000000 */
[----:B------:R-:W-:-:S04]  /*1860*/  IMAD.WIDE.U32 R16, R17, 0x4, R4 ;  /* 0x0000000411107825 */ /* 0x000fc800078e0004 */
[--C-:B------:R-:W-:Y:S01]  /*1870*/  IMAD.WIDE.U32 R18, R19, 0x4, R4.reuse ;  /* 0x0000000413127825 */ /* 0x100fe200078e0004 */
[----:B------:R3:W4:Y:S04]  /*1880*/  LDG.E R0, desc[UR6][R16.64] ;  /* 0x0000000610007981 */ /* 0x000728000c1e1900 */
[----:B------:R5:W4:Y:S01]  /*1890*/  LDG.E R13, desc[UR6][R18.64] ;  /* 0x00000006120d7981 */ /* 0x000b22000c1e1900 */
[C---:B------:R-:W-:Y:S02]  /*18a0*/  VIADD R22, R7.reuse, 0xfffffd00 ;  /* 0xfffffd0007167836 */ /* 0x040fe40000000000 */
[C---:B------:R-:W-:Y:S02]  /*18b0*/  VIADD R23, R7.reuse, 0xfffffc00 ;  /* 0xfffffc0007177836 */ /* 0x040fe40000000000 */
[----:B------:R-:W-:-:S04]  /*18c0*/  IMAD.WIDE.U32 R24, R7, 0x4, R4 ;  /* 0x0000000407187825 */ /* 0x000fc800078e0004 */
[----:B------:R-:W-:Y:S02]  /*18d0*/  VIADD R26, R7, 0xfffffe00 ;  /* 0xfffffe00071a7836 */ /* 0x000fe40000000000 */
[--C-:B0-----:R-:W-:Y:S01]  /*18e0*/  IMAD.WIDE.U32 R14, R22, 0x4, R4.reuse ;  /* 0x00000004160e7825 */ /* 0x101fe200078e0004 */
[----:B------:R-:W4:Y:S03]  /*18f0*/  LDG.E R24, desc[UR6][R24.64] ;  /* 0x0000000618187981 */ /* 0x000f26000c1e1900 */
[----:B-1----:R-:W-:-:S04]  /*1900*/  IMAD.WIDE.U32 R20, R23, 0x4, R4 ;  /* 0x0000000417147825 */ /* 0x002fc800078e0004 */
[----:B---3--:R-:W-:Y:S02]  /*1910*/  IMAD.WIDE.U32 R16, R26, 0x4, R4 ;  /* 0x000000041a107825 */ /* 0x008fe400078e0004 */
[----:B------:R0:W3:Y:S02]  /*1920*/  LDG.E R26, desc[UR6][R14.64] ;  /* 0x000000060e1a7981 */ /* 0x0000e4000c1e1900 */
[C---:B-----5:R-:W-:Y:S02]  /*1930*/  VIADD R19, R7.reuse, 0xffffff00 ;  /* 0xffffff0007137836 */ /* 0x060fe40000000000 */
[----:B------:R1:W3:Y:S01]  /*1940*/  LDG.E R25, desc[UR6][R20.64] ;  /* 0x0000000614197981 */ /* 0x0002e2000c1e1900 */
[----:B------:R-:W-:-:S03]  /*1950*/  VIADD R23, R7, 0x100 ;  /* 0x0000010007177836 */ /* 0x000fc60000000000 */
[----:B------:R-:W5:Y:S01]  /*1960*/  LDG.E R16, desc[UR6][R16.64] ;  /* 0x0000000610107981 */ /* 0x000f62000c1e1900 */
[C---:B0-----:R-:W-:Y:S02]  /*1970*/  VIADD R15, R7.reuse, 0x200 ;  /* 0x00000200070f7836 */ /* 0x041fe40000000000 */
[----:B-1----:R-:W-:Y:S02]  /*1980*/  VIADD R21, R7, 0x300 ;  /* 0x0000030007157836 */ /* 0x002fe40000000000 */
[----:B------:R-:W-:-:S04]  /*1990*/  IMAD.WIDE.U32 R18, R19, 0x4, R4 ;  /* 0x0000000413127825 */ /* 0x000fc800078e0004 */
[--C-:B------:R-:W-:Y:S02]  /*19a0*/  IMAD.WIDE.U32 R20, R21, 0x4, R4.reuse ;  /* 0x0000000415147825 */ /* 0x100fe400078e0004 */
[----:B------:R-:W5:Y:S02]  /*19b0*/  LDG.E R19, desc[UR6][R18.64] ;  /* 0x0000000612137981 */ /* 0x000f64000c1e1900 */
[----:B------:R-:W-:Y:S02]  /*19c0*/  IMAD.WIDE.U32 R22, R23, 0x4, R4 ;  /* 0x0000000417167825 */ /* 0x000fe400078e0004 */
[----:B------:R0:W5:Y:S04]  /*19d0*/  LDG.E R17, desc[UR6][R20.64] ;  /* 0x0000000614117981 */ /* 0x000168000c1e1900 */
[----:B------:R1:W5:Y:S01]  /*19e0*/  LDG.E R23, desc[UR6][R22.64] ;  /* 0x0000000616177981 */ /* 0x000362000c1e1900 */
[----:B0-----:R-:W-:-:S02]  /*19f0*/  VIADD R21, R7, 0x500 ;  /* 0x0000050007157836 */ /* 0x001fc40000000000 */
[----:B-1----:R-:W-:Y:S01]  /*1a00*/  VIADD R22, R7, 0x600 ;  /* 0x0000060007167836 */ /* 0x002fe20000000000 */
[----:B--2---:R-:W-:Y:S01]  /*1a10*/  VIMNMX3 R27, R29, R28, R27, !PT ;  /* 0x0000001c1d1b720f */ /* 0x004fe2000780011b */
[----:B------:R-:W-:-:S04]  /*1a20*/  IMAD.WIDE.U32 R28, R15, 0x4, R4 ;  /* 0x000000040f1c7825 */ /* 0x000fc800078e0004 */
[----:B------:R-:W-:Y:S02]  /*1a30*/  VIADD R15, R7, 0x400 ;  /* 0x00000400070f7836 */ /* 0x000fe40000000000 */
[----:B------:R-:W2:Y:S02]  /*1a40*/  LDG.E R28, desc[UR6][R28.64] ;  /* 0x000000061c1c7981 */ /* 0x000ea4000c1e1900 */
[----:B------:R-:W-:-:S05]  /*1a50*/  IMAD.WIDE.U32 R14, R15, 0x4, R4 ;  /* 0x000000040f0e7825 */ /* 0x000fca00078e0004 */
[----:B------:R0:W2:Y:S01]  /*1a60*/  LDG.E R18, desc[UR6][R14.64] ;  /* 0x000000060e127981 */ /* 0x0000a2000c1e1900 */
[----:B----4-:R-:W-:Y:S01]  /*1a70*/  VIMNMX3 R0, R27, R0, R13, !PT ;  /* 0x000000001b00720f */ /* 0x010fe2000780010d */
[----:B------:R-:W-:Y:S02]  /*1a80*/  VIADD R27, R7, 0x700 ;  /* 0x00000700071b7836 */ /* 0x000fe40000000000 */
[----:B0-----:R-:W-:-:S04]  /*1a90*/  IMAD.WIDE.U32 R14, R21, 0x4, R4 ;  /* 0x00000004150e7825 */ /* 0x001fc800078e0004 */
[--C-:B------:R-:W-:Y:S01]  /*1aa0*/  IMAD.WIDE.U32 R20, R22, 0x4, R4.reuse ;  /* 0x0000000416147825 */ /* 0x100fe200078e0004 */
[----:B------:R0:W4:Y:S04]  /*1ab0*/  LDG.E R13, desc[UR6][R14.64] ;  /* 0x000000060e0d7981 */ /* 0x000128000c1e1900 */
[----:B------:R-:W4:Y:S01]  /*1ac0*/  LDG.E R29, desc[UR6][R20.64] ;  /* 0x00000006141d7981 */ /* 0x000f22000c1e1900 */
[----:B0-----:R-:W-:-:S05]  /*1ad0*/  IMAD.WIDE.U32 R14, R27, 0x4, R4 ;  /* 0x000000041b0e7825 */ /* 0x001fca00078e0004 */
[----:B------:R-:W4:Y:S01]  /*1ae0*/  LDG.E R22, desc[UR6][R14.64] ;  /* 0x000000060e167981 */ /* 0x000f22000c1e1900 */
[----:B---3--:R-:W-:Y:S01]  /*1af0*/  VIMNMX3 R0, R0, R25, R26, !PT ;  /* 0x000000190000720f */ /* 0x008fe2000780011a */
[----:B------:R-:W-:-:S05]  /*1b00*/  VIADD R12, R12, 0x10 ;  /* 0x000000100c0c7836 */ /* 0x000fca0000000000 */
[----:B------:R-:W-:Y:S02]  /*1b10*/  ISETP.NE.AND P0, PT, R12, RZ, PT ;  /* 0x000000ff0c00720c */ /* 0x000fe40003f05270 */
[----:B-----5:R-:W-:-:S04]  /*1b20*/  VIMNMX3 R0, R0, R16, R19, !PT ;  /* 0x000000100000720f */ /* 0x020fc80007800113 */
[----:B------:R-:W-:Y:S01]  /*1b30*/  VIMNMX3 R0, R0, R24, R23, !PT ;  /* 0x000000180000720f */ /* 0x000fe20007800117 */
[----:B------:R-:W-:Y:S02]  /*1b40*/  VIADD R11, R11, 0x1000 ;  /* 0x000010000b0b7836 */ /* 0x000fe40000000000 */
[----:B------:R-:W-:Y:S01]  /*1b50*/  VIADD R7, R7, 0x1000 ;  /* 0x0000100007077836 */ /* 0x000fe20000000000 */
[----:B--2---:R-:W-:-:S04]  /*1b60*/  VIMNMX3 R0, R0, R28, R17, !PT ;  /* 0x0000001c0000720f */ /* 0x004fc80007800111 */
[----:B----4-:R-:W-:-:S04]  /*1b70*/  VIMNMX3 R0, R0, R18, R13, !PT ;  /* 0x000000120000720f */ /* 0x010fc8000780010d */
[----:B------:R-:W-:Y:S01]  /*1b80*/  VIMNMX3 R29, R0, R29, R22, !PT ;  /* 0x0000001d001d720f */ /* 0x000fe20007800116 */
[----:B------:R-:W-:Y:S06]  /*1b90*/  @P0 BRA `(.L_x_419) ;  /* 0xfffffffc00100947 */ /* 0x000fec000383ffff */
[----:B------:R-:W-:Y:S05]  /*1ba0*/  BSYNC.RECONVERGENT B3 ;  /* 0x0000000000037941 */ /* 0x000fea0003800200 */
.L_x_418:
[----:B------:R-:W-:-:S07]  /*1bb0*/  VIADD R0, R11, 0xfffff800 ;  /* 0xfffff8000b007836 */ /* 0x000fce0000000000 */
.L_x_417:
[----:B------:R-:W-:Y:S05]  /*1bc0*/  BSYNC.RECONVERGENT B2 ;  /* 0x0000000000027941 */ /* 0x000fea0003800200 */
.L_x_416:
[----:B------:R-:W-:-:S13]  /*1bd0*/  ISETP.NE.AND P0, PT, R10, RZ, PT ;  /* 0x000000ff0a00720c */ /* 0x000fda0003f05270 */
[----:B------:R-:W-:Y:S05]  /*1be0*/  @!P0 BRA `(.L_x_415) ;  /* 0x0000000400148947 */ /* 0x000fea0003800000 */
[----:B------:R-:W-:Y:S01]  /*1bf0*/  ISETP.GE.U32.AND P0, PT, R10, 0x8, PT ;  /* 0x000000080a00780c */ /* 0x000fe20003f06070 */
[----:B------:R-:W-:Y:S01]  /*1c00*/  BSSY.RECONVERGENT B2, `(.L_x_420) ;  /* 0x0000021000027945 */ /* 0x000fe20003800200 */
[----:B------:R-:W-:-:S04]  /*1c10*/  LOP3.LUT R23, R8, 0x7, RZ, 0xc0, !PT ;  /* 0x0000000708177812 */ /* 0x000fc800078ec0ff */
[----:B------:R-:W-:-:S07]  /*1c20*/  ISETP.NE.AND P1, PT, R23, RZ, PT ;  /* 0x000000ff1700720c */ /* 0x000fce0003f25270 */
[----:B------:R-:W-:Y:S06]  /*1c30*/  @!P0 BRA `(.L_x_421) ;  /* 0x0000000000748947 */ /* 0x000fec0003800000 */
[----:B------:R-:W-:-:S05]  /*1c40*/  IADD3 R11, PT, PT, R0, R9, RZ ;  /* 0x00000009000b7210 */ /* 0x000fca0007ffe0ff */
[C---:B------:R-:W-:Y:S02]  /*1c50*/  VIADD R19, R11.reuse, 0x100 ;  /* 0x000001000b137836 */ /* 0x040fe40000000000 */
[C---:B------:R-:W-:Y:S02]  /*1c60*/  VIADD R21, R11.reuse, 0x200 ;  /* 0x000002000b157836 */ /* 0x040fe40000000000 */
[C---:B------:R-:W-:Y:S02]  /*1c70*/  VIADD R13, R11.reuse, 0x300 ;  /* 0x000003000b0d7836 */ /* 0x040fe40000000000 */
[----:B------:R-:W-:-:S04]  /*1c80*/  IMAD.WIDE.U32 R16, R11, 0x4, R4 ;  /* 0x000000040b107825 */ /* 0x000fc800078e0004 */
[--C-:B------:R-:W-:Y:S01]  /*1c90*/  IMAD.WIDE.U32 R18, R19, 0x4, R4.reuse ;  /* 0x0000000413127825 */ /* 0x100fe200078e0004 */
[----:B------:R0:W2:Y:S03]  /*1ca0*/  LDG.E R22, desc[UR6][R16.64] ;  /* 0x0000000610167981 */ /* 0x0000a6000c1e1900 */
[--C-:B------:R-:W-:Y:S01]  /*1cb0*/  IMAD.WIDE.U32 R20, R21, 0x4, R4.reuse ;  /* 0x0000000415147825 */ /* 0x100fe200078e0004 */
[----:B------:R1:W2:Y:S03]  /*1cc0*/  LDG.E R7, desc[UR6][R18.64] ;  /* 0x0000000612077981 */ /* 0x0002a6000c1e1900 */
[C---:B------:R-:W-:Y:S02]  /*1cd0*/  VIADD R15, R11.reuse, 0x400 ;  /* 0x000004000b0f7836 */ /* 0x040fe40000000000 */
[----:B------:R-:W-:Y:S01]  /*1ce0*/  VIADD R25, R11, 0x500 ;  /* 0x000005000b197836 */ /* 0x000fe20000000000 */
[----:B------:R-:W3:Y:S01]  /*1cf0*/  LDG.E R20, desc[UR6][R20.64] ;  /* 0x0000000614147981 */ /* 0x000ee2000c1e1900 */
[----:B------:R-:W-:-:S04]  /*1d00*/  IMAD.WIDE.U32 R12, R13, 0x4, R4 ;  /* 0x000000040d0c7825 */ /* 0x000fc800078e0004 */
[C---:B------:R-:W-:Y:S02]  /*1d10*/  VIADD R27, R11.reuse, 0x600 ;  /* 0x000006000b1b7836 */ /* 0x040fe40000000000 */
[----:B------:R-:W-:Y:S01]  /*1d20*/  VIADD R24, R11, 0x700 ;  /* 0x000007000b187836 */ /* 0x000fe20000000000 */
[----:B------:R-:W3:Y:S01]  /*1d30*/  LDG.E R12, desc[UR6][R12.64] ;  /* 0x000000060c0c7981 */ /* 0x000ee2000c1e1900 */
[----:B------:R-:W-:-:S04]  /*1d40*/  IMAD.WIDE.U32 R14, R15, 0x4, R4 ;  /* 0x000000040f0e7825 */ /* 0x000fc800078e0004 */
[--C-:B------:R-:W-:Y:S02]  /*1d50*/  IMAD.WIDE.U32 R10, R25, 0x4, R4.reuse ;  /* 0x00000004190a7825 */ /* 0x100fe400078e0004 */
[----:B------:R-:W4:Y:S02]  /*1d60*/  LDG.E R14, desc[UR6][R14.64] ;  /* 0x000000060e0e7981 */ /* 0x000f24000c1e1900 */
[--C-:B0-----:R-:W-:Y:S02]  /*1d70*/  IMAD.WIDE.U32 R16, R27, 0x4, R4.reuse ;  /* 0x000000041b107825 */ /* 0x101fe400078e0004 */
[----:B------:R-:W4:Y:S02]  /*1d80*/  LDG.E R10, desc[UR6][R10.64] ;  /* 0x000000060a0a7981 */ /* 0x000f24000c1e1900 */
[----:B-1----:R-:W-:Y:S02]  /*1d90*/  IMAD.WIDE.U32 R18, R24, 0x4, R4 ;  /* 0x0000000418127825 */ /* 0x002fe400078e0004 */
[----:B------:R-:W5:Y:S04]  /*1da0*/  LDG.E R16, desc[UR6][R16.64] ;  /* 0x0000000610107981 */ /* 0x000f68000c1e1900 */
[----:B------:R-:W5:Y:S01]  /*1db0*/  LDG.E R18, desc[UR6][R18.64] ;  /* 0x0000000612127981 */ /* 0x000f62000c1e1900 */
[----:B------:R-:W-:Y:S01]  /*1dc0*/  VIADD R0, R0, 0x800 ;  /* 0x0000080000007836 */ /* 0x000fe20000000000 */
[----:B--2---:R-:W-:-:S04]  /*1dd0*/  VIMNMX3 R7, R29, R22, R7, !PT ;  /* 0x000000161d07720f */ /* 0x004fc80007800107 */
[----:B---3--:R-:W-:-:S04]  /*1de0*/  VIMNMX3 R7, R7, R20, R12, !PT ;  /* 0x000000140707720f */ /* 0x008fc8000780010c */
[----:B----4-:R-:W-:-:S04]  /*1df0*/  VIMNMX3 R7, R7, R14, R10, !PT ;  /* 0x0000000e0707720f */ /* 0x010fc8000780010a */
[----:B-----5:R-:W-:-:S07]  /*1e00*/  VIMNMX3 R29, R7, R16, R18, !PT ;  /* 0x00000010071d720f */ /* 0x020fce0007800112 */
.L_x_421:
[----:B------:R-:W-:Y:S05]  /*1e10*/  BSYNC.RECONVERGENT B2 ;  /* 0x0000000000027941 */ /* 0x000fea0003800200 */
.L_x_420:
[----:B------:R-:W-:Y:S05]  /*1e20*/  @!P1 BRA `(.L_x_415) ;  /* 0x0000000000849947 */ /* 0x000fea0003800000 */
[----:B------:R-:W-:Y:S01]  /*1e30*/  ISETP.GE.U32.AND P0, PT, R23, 0x4, PT ;  /* 0x000000041700780c */ /* 0x000fe20003f06070 */
[----:B------:R-:W-:Y:S01]  /*1e40*/  BSSY.RECONVERGENT B2, `(.L_x_422) ;  /* 0x0000012000027945 */ /* 0x000fe20003800200 */
[----:B------:R-:W-:-:S11]  /*1e50*/  LOP3.LUT P1, RZ, R8, 0x3, RZ, 0xc0, !PT ;  /* 0x0000000308ff7812 */ /* 0x000fd6000782c0ff */
[----:B------:R-:W-:Y:S05]  /*1e60*/  @!P0 BRA `(.L_x_423) ;  /* 0x00000000003c8947 */ /* 0x000fea0003800000 */
[----:B------:R-:W-:-:S04]  /*1e70*/  IMAD.IADD R7, R0, 0x1, R9 ;  /* 0x0000000100077824 */ /* 0x000fc800078e0209 */
[C---:B------:R-:W-:Y:S02]  /*1e80*/  VIADD R11, R7.reuse, 0x100 ;  /* 0x00000100070b7836 */ /* 0x040fe40000000000 */
[----:B------:R-:W-:-:S04]  /*1e90*/  IMAD.WIDE.U32 R8, R7, 0x4, R4 ;  /* 0x0000000407087825 */ /* 0x000fc800078e0004 */
[C---:B------:R-:W-:Y:S02]  /*1ea0*/  VIADD R13, R7.reuse, 0x200 ;  /* 0x00000200070d7836 */ /* 0x040fe40000000000 */
[----:B------:R-:W-:Y:S01]  /*1eb0*/  VIADD R15, R7, 0x300 ;  /* 0x00000300070f7836 */ /* 0x000fe20000000000 */
[----:B------:R-:W2:Y:S01]  /*1ec0*/  LDG.E R8, desc[UR6][R8.64] ;  /* 0x0000000608087981 */ /* 0x000ea2000c1e1900 */
[----:B------:R-:W-:-:S04]  /*1ed0*/  IMAD.WIDE.U32 R10, R11, 0x4, R4 ;  /* 0x000000040b0a7825 */ /* 0x000fc800078e0004 */
[--C-:B------:R-:W-:Y:S02]  /*1ee0*/  IMAD.WIDE.U32 R12, R13, 0x4, R4.reuse ;  /* 0x000000040d0c7825 */ /* 0x100fe400078e0004 */
[----:B------:R-:W2:Y:S02]  /*1ef0*/  LDG.E R10, desc[UR6][R10.64] ;  /* 0x000000060a0a7981 */ /* 0x000ea4000c1e1900 */
[----:B------:R-:W-:Y:S02]  /*1f00*/  IMAD.WIDE.U32 R14, R15, 0x4, R4 ;  /* 0x000000040f0e7825 */ /* 0x000fe400078e0004 */
[----:B------:R-:W3:Y:S04]  /*1f10*/  LDG.E R12, desc[UR6][R12.64] ;  /* 0x000000060c0c7981 */ /* 0x000ee8000c1e1900 */
[----:B------:R-:W3:Y:S01]  /*1f20*/  LDG.E R14, desc[UR6][R14.64] ;  /* 0x000000060e0e7981 */ /* 0x000ee2000c1e1900 */
[----:B------:R-:W-:Y:S01]  /*1f30*/  VIADD R0, R0, 0x400 ;  /* 0x0000040000007836 */ /* 0x000fe20000000000 */
[----:B--2---:R-:W-:-:S04]  /*1f40*/  VIMNMX3 R29, R29, R8, R10, !PT ;  /* 0x000000081d1d720f */ /* 0x004fc8000780010a */
[----:B---3--:R-:W-:-:S07]  /*1f50*/  VIMNMX3 R29, R29, R12, R14, !PT ;  /* 0x0000000c1d1d720f */ /* 0x008fce000780010e */
.L_x_423:
[----:B------:R-:W-:Y:S05]  /*1f60*/  BSYNC.RECONVERGENT B2 ;  /* 0x0000000000027941 */ /* 0x000fea0003800200 */
.L_x_422:
[----:B------:R-:W-:Y:S05]  /*1f70*/  @!P1 BRA `(.L_x_415) ;  /* 0x0000000000309947 */ /* 0x000fea0003800000 */
[----:B------:R-:W-:Y:S01]  /*1f80*/  LOP3.LUT R6, R6, 0xffff, RZ, 0xc0, !PT ;  /* 0x0000ffff06067812 */ /* 0x000fe200078ec0ff */
[----:B------:R-:W-:-:S03]  /*1f90*/  IMAD.IADD R9, R0, 0x1, R2 ;  /* 0x0000000100097824 */ /* 0x000fc600078e0202 */
[----:B------:R-:W-:-:S04]  /*1fa0*/  LEA.HI R6, R6, 0x1, RZ, 0x18 ;  /* 0x0000000106067811 */ /* 0x000fc800078fc0ff */
[----:B------:R-:W-:-:S05]  /*1fb0*/  LOP3.LUT R6, R6, 0x3, RZ, 0xc0, !PT ;  /* 0x0000000306067812 */ /* 0x000fca00078ec0ff */
[----:B------:R-:W-:-:S07]  /*1fc0*/  IMAD.MOV R0, RZ, RZ, -R6 ;  /* 0x000000ffff007224 */ /* 0x000fce00078e0a06 */
.L_x_424:
[----:B------:R-:W-:-:S06]  /*1fd0*/  IMAD.WIDE.U32 R6, R9, 0x4, R4 ;  /* 0x0000000409067825 */ /* 0x000fcc00078e0004 */
[----:B------:R-:W2:Y:S01]  /*1fe0*/  LDG.E R6, desc[UR6][R6.64] ;  /* 0x0000000606067981 */ /* 0x000ea2000c1e1900 */
[----:B------:R-:W-:Y:S02]  /*1ff0*/  VIADD R0, R0, 0x1 ;  /* 0x0000000100007836 */ /* 0x000fe40000000000 */
[----:B------:R-:W-:-:S03]  /*2000*/  VIADD R9, R9, 0x100 ;  /* 0x0000010009097836 */ /* 0x000fc60000000000 */
[----:B------:R-:W-:Y:S02]  /*2010*/  ISETP.NE.AND P0, PT, R0, RZ, PT ;  /* 0x000000ff0000720c */ /* 0x000fe40003f05270 */
[----:B--2---:R-:W-:-:S11]  /*2020*/  VIMNMX R29, PT, PT, R6, R29, !PT ;  /* 0x0000001d061d7248 */ /* 0x004fd60007fe0100 */
[----:B------:R-:W-:Y:S05]  /*2030*/  @P0 BRA `(.L_x_424) ;  /* 0xfffffffc00e40947 */ /* 0x000fea000383ffff */
.L_x_415:
[----:B------:R-:W-:Y:S05]  /*2040*/  BSYNC.RECONVERGENT B1 ;  /* 0x0000000000017941 */ /* 0x000fea0003800200 */
.L_x_412:
[----:B------:R-:W0:Y:S01]  /*2050*/  S2R R7, SR_LANEID ;  /* 0x0000000000077919 */ /* 0x000e220000000000 */
[----:B------:R-:W1:Y:S01]  /*2060*/  SHFL.DOWN PT, R0, R29, 0x1, 0x1f ;  /* 0x08201f001d007f89 */ /* 0x000e6200000e0000 */
[----:B------:R-:W2:Y:S01]  /*2070*/  S2R R6, SR_TID.X ;  /* 0x0000000000067919 */ /* 0x000ea20000002100 */
[C---:B0-----:R-:W-:Y:S02]  /*2080*/  ISETP.GT.AND P0, PT, R7.reuse, 0x1e, PT ;  /* 0x0000001e0700780c */ /* 0x041fe40003f04270 */
[----:B------:R-:W-:-:S11]  /*2090*/  ISETP.NE.AND P1, PT, R7, RZ, PT ;  /* 0x000000ff0700720c */ /* 0x000fd60003f25270 */
[----:B-1----:R-:W-:Y:S02]  /*20a0*/  @!P0 VIMNMX R29, PT, PT, R0, R29, !PT ;  /* 0x0000001d001d8248 */ /* 0x002fe40007fe0100 */
[----:B------:R-:W-:Y:S01]  /*20b0*/  ISETP.GT.AND P0, PT, R7, 0x1d, PT ;  /* 0x0000001d0700780c */ /* 0x000fe20003f04270 */
[----:B------:R-:W0:Y:S01]  /*20c0*/  @!P1 S2R R5, SR_CgaCtaId ;  /* 0x0000000000059919 */ /* 0x000e220000008800 */
[----:B------:R-:W-:Y:S02]  /*20d0*/  @!P1 MOV R4, 0x400 ;  /* 0x0000040000049802 */ /* 0x000fe40000000f00 */
[----:B--2---:R-:W-:Y:S01]  /*20e0*/  @!P1 SHF.R.U32.HI R2, RZ, 0x3, R6 ;  /* 0x00000003ff029819 */ /* 0x004fe20000011606 */
        /* <DEDUP_REMOVED lines=22> */
[----:B---3--:R-:W-:Y:S04]  /*2250*/  LDS R0, [UR4+0xc] ;  /* 0x00000c04ff007984 */ /* 0x008fe80008000800 */
[----:B------:R-:W0:Y:S04]  /*2260*/  LDS.128 R4, [UR4+0x10] ;  /* 0x00001004ff047984 */ /* 0x000e280008000c00 */
[----:B------:R-:W1:Y:S01]  /*2270*/  LDS.64 R10, [UR4+0x20] ;  /* 0x00002004ff0a7984 */ /* 0x000e620008000a00 */
[----:B0-----:R-:W-:-:S04]  /*2280*/  VIMNMX3 R0, R9, R0, R4, !PT ;  /* 0x000000000900720f */ /* 0x001fc80007800104 */
[----:B------:R-:W-:-:S04]  /*2290*/  VIMNMX3 R0, R0, R5, R6, !PT ;  /* 0x000000050000720f */ /* 0x000fc80007800106 */
[----:B-1----:R-:W-:-:S04]  /*22a0*/  VIMNMX3 R0, R0, R7, R10, !PT ;  /* 0x000000070000720f */ /* 0x002fc8000780010a */
[----:B------:R-:W-:-:S07]  /*22b0*/  VIMNMX R9, PT, PT, R0, R11, !PT ;  /* 0x0000000b00097248 */ /* 0x000fce0007fe0100 */
.L_x_411:
[----:B------:R-:W-:Y:S05]  /*22c0*/  BSYNC.RECONVERGENT B0 ;  /* 0x0000000000007941 */ /* 0x000fea0003800200 */
.L_x_395:
[----:B------:R-:W-:Y:S05]  /*22d0*/  @P0 EXIT ;  /* 0x000000000000094d */ /* 0x000fea0003800000 */
[----:B--23--:R-:W2:Y:S02]  /*22e0*/  LDC.64 R4, c[0x0][0x388] ;  /* 0x0000e200ff047b82 */ /* 0x00cea40000000a00 */
[----:B--2---:R-:W-:-:S05]  /*22f0*/  IMAD.WIDE.U32 R2, R3, 0x4, R4 ;  /* 0x0000000403027825 */ /* 0x004fca00078e0004 */
[----:B------:R-:W-:Y:S01]  /*2300*/  STG.E desc[UR6][R2.64], R9 ;  /* 0x0000000902007986 */ /* 0x000fe2000c101906 */
[----:B------:R-:W-:Y:S05]  /*2310*/  EXIT ;  /* 0x000000000000794d */ /* 0x000fea0003800000 */
.L_x_425:
        /* <DEDUP_REMOVED lines=14> */
.L_x_468:


//--------------------- .text._ZN3cub18CUB_300001_SM_10006detail6reduce28DeviceReduceSingleTileKernelINS2_10policy_hubIijN4cuda3__47maximumIiEEE10Policy1000EN6thrust24THRUST_300001_SM_1000_NS6detail15normal_iteratorINSC_10device_ptrIiEEEEPijS8_iiNS5_3std3__410__identityEEEvT0_T1_T2_T3_T4_T6_ --------------------------
	.section	.text._ZN3cub18CUB_300001_SM_10006detail6reduce28DeviceReduceSingleTileKernelINS2_10policy_hubIijN4cuda3__47maximumIiEEE10Policy1000EN6thrust24THRUST_300001_SM_1000_NS6detail15normal_iteratorINSC_10device_ptrIiEEEEPijS8_iiNS5_3std3__410__identityEEEvT0_T1_T2_T3_T4_T6_,"ax",@progbits
	.align	128
        .global         _ZN3cub18CUB_300001_SM_10006detail6reduce28DeviceReduceSingleTileKernelINS2_10policy_hubIijN4cuda3__47maximumIiEEE10Policy1000EN6thrust24THRUST_300001_SM_1000_NS6detail15normal_iteratorINSC_10device_ptrIiEEEEPijS8_iiNS5_3std3__410__identityEEEvT0_T1_T2_T3_T4_T6_
        .type           _ZN3cub18CUB_300001_SM_10006detail6reduce28DeviceReduceSingleTileKernelINS2_10policy_hubIijN4cuda3__47maximumIiEEE10Policy1000EN6thrust24THRUST_300001_SM_1000_NS6detail15normal_iteratorINSC_10device_ptrIiEEEEPijS8_iiNS5_3std3__410__identityEEEvT0_T1_T2_T3_T4_T6_,@function
        .size           _ZN3cub18CUB_300001_SM_10006detail6reduce28DeviceReduceSingleTileKernelINS2_10policy_hubIijN4cuda3__47maximumIiEEE10Policy1000EN6thrust24THRUST_300001_SM_1000_NS6detail15normal_iteratorINSC_10device_ptrIiEEEEPijS8_iiNS5_3std3__410__identityEEEvT0_T1_T2_T3_T4_T6_,(.L_x_469 - _ZN3cub18CUB_300001_SM_10006detail6reduce28DeviceReduceSingleTileKernelINS2_10policy_hubIijN4cuda3__47maximumIiEEE10Policy1000EN6thrust24THRUST_300001_SM_1000_NS6detail15normal_iteratorINSC_10device_ptrIiEEEEPijS8_iiNS5_3std3__410__identityEEEvT0_T1_T2_T3_T4_T6_)
        .other          _ZN3cub18CUB_300001_SM_10006detail6reduce28DeviceReduceSingleTileKernelINS2_10policy_hubIijN4cuda3__47maximumIiEEE10Policy1000EN6thrust24THRUST_300001_SM_1000_NS6detail15normal_iteratorINSC_10device_ptrIiEEEEPijS8_iiNS5_3std3__410__identityEEEvT0_T1_T2_T3_T4_T6_,@"STO_CUDA_ENTRY STV_DEFAULT"
_ZN3cub18CUB_300001_SM_10006detail6reduce28DeviceReduceSingleTileKernelINS2_10policy_hubIijN4cuda3__47maximumIiEEE10Policy1000EN6thrust24THRUST_300001_SM_1000_NS6detail15normal_iteratorINSC_10device_ptrIiEEEEPijS8_iiNS5_3std3__410__identityEEEvT0_T1_T2_T3_T4_T6_:
.text._ZN3cub18CUB_300001_SM_10006detail6reduce28DeviceReduceSingleTileKernelINS2_10policy_hubIijN4cuda3__47maximumIiEEE10Policy1000EN6thrust24THRUST_300001_SM_1000_NS6detail15normal_iteratorINSC_10device_ptrIiEEEEPijS8_iiNS5_3std3__410__identityEEEvT0_T1_T2_T3_T4_T6_:
        /* <DEDUP_REMOVED lines=13> */
.L_x_426:
[----:B------:R-:W-:Y:S01]  /*00d0*/  ISETP.GT.U32.AND P0, PT, R2, 0xfff, PT ;  /* 0x00000fff0200780c */ /* 0x000fe20003f04070 */
[----:B------:R-:W-:-:S12]  /*00e0*/  BSSY.RECONVERGENT B0, `(.L_x_427) ;  /* 0x00001da000007945 */ /* 0x000fd80003800200 */
        /* <DEDUP_REMOVED lines=11> */
.L_x_430:
[----:B------:R-:W-:Y:S05]  /*01a0*/  BSYNC.RECONVERGENT B1 ;  /* 0x0000000000017941 */ /* 0x000fea0003800200 */
.L_x_429:
        /* <DEDUP_REMOVED lines=17> */
.L_x_435:
        /* <DEDUP_REMOVED lines=31> */
.L_x_434:
[----:B------:R-:W-:Y:S05]  /*04b0*/  BSYNC.RECONVERGENT B2 ;  /* 0x0000000000027941 */ /* 0x000fea0003800200 */
.L_x_433:
[----:B------:R-:W-:Y:S05]  /*04c0*/  @!P1 BRA `(.L_x_432) ;  /* 0x0000000000c89947 */ /* 0x000fea0003800000 */
[----:B------:R-:W-:Y:S01]  /*04d0*/  ISETP.GE.U32.AND P0, PT, R21, 0x8, PT ;  /* 0x000000081500780c */ /* 0x000fe20003f06070 */
[----:B------:R-:W-:Y:S01]  /*04e0*/  BSSY.RECONVERGENT B2, `(.L_x_436) ;  /* 0x0000013000027945 */ /* 0x000fe20003800200 */
[----:B------:R-:W-:-:S04]  /*04f0*/  LOP3.LUT R16, R4, 0x7, RZ, 0xc0, !PT ;  /* 0x0000000704107812 */ /* 0x000fc800078ec0ff */
[----:B------:R-:W-:-:S07]  /*0500*/  ISETP.NE.AND P1, PT, R16, RZ, PT ;  /* 0x000000ff1000720c */ /* 0x000fce0003f25270 */
[----:B------:R-:W-:Y:S06]  /*0510*/  @!P0 BRA `(.L_x_437) ;  /* 0x00000000003c8947 */ /* 0x000fec0003800000 */
[----:B------:R-:W0:Y:S02]  /*0520*/  LDC.64 R6, c[0x0][0x380] ;  /* 0x0000e000ff067b82 */ /* 0x000e240000000a00 */
[----:B0-----:R-:W-:-:S05]  /*0530*/  IMAD.WIDE.U32 R6, R5, 0x4, R6 ;  /* 0x0000000405067825 */ /* 0x001fca00078e0006 */
        /* <DEDUP_REMOVED lines=13> */
.L_x_437:
[----:B------:R-:W-:Y:S05]  /*0610*/  BSYNC.RECONVERGENT B2 ;  /* 0x0000000000027941 */ /* 0x000fea0003800200 */
.L_x_436:
        /* <DEDUP_REMOVED lines=11> */
[----:B------:R-:W3:Y:S01]  /*06d0*/  LDG.E R10, desc[UR6][R6.64+0xc00] ;  /* 0x000c0006060a7981 */ /* 0x000ee2000c1e1900 */
[----:B------:R-:W-:Y:S01]  /*06e0*/  VIADD R5, R5, 0x400 ;  /* 0x0000040005057836 */ /* 0x000fe20000000000 */
[----:B--2--5:R-:W-:-:S04]  /*06f0*/  VIMNMX3 R0, R0, R9, R4, !PT ;  /* 0x000000090000720f */ /* 0x024fc80007800104 */
[----:B---3--:R-:W-:-:S07]  /*0700*/  VIMNMX3 R0, R0, R11, R10, !PT ;  /* 0x0000000b0000720f */ /* 0x008fce000780010a */
.L_x_439:
[----:B------:R-:W-:Y:S05]  /*0710*/  BSYNC.RECONVERGENT B2 ;  /* 0x0000000000027941 */ /* 0x000fea0003800200 */
.L_x_438:
[----:B------:R-:W-:Y:S05]  /*0720*/  @!P1 BRA `(.L_x_432) ;  /* 0x0000000000309947 */ /* 0x000fea0003800000 */
[----:B------:R-:W0:Y:S02]  /*0730*/  LDC.64 R6, c[0x0][0x380] ;  /* 0x0000e000ff067b82 */ /* 0x000e240000000a00 */
[----:B0-----:R-:W-:-:S04]  /*0740*/  IMAD.WIDE.U32 R4, R5, 0x4, R6 ;  /* 0x0000000405047825 */ /* 0x001fc800078e0006 */
[----:B------:R-:W-:Y:S02]  /*0750*/  IMAD.MOV R6, RZ, RZ, -R8 ;  /* 0x000000ffff067224 */ /* 0x000fe400078e0a08 */
[----:B------:R-:W-:-:S07]  /*0760*/  IMAD.MOV.U32 R7, RZ, RZ, R5 ;  /* 0x000000ffff077224 */ /* 0x000fce00078e0005 */
.L_x_440:
[----:B------:R-:W-:-:S06]  /*0770*/  IMAD.MOV.U32 R5, RZ, RZ, R7 ;  /* 0x000000ffff057224 */ /* 0x000fcc00078e0007 */
[----:B------:R0:W2:Y:S01]  /*0780*/  LDG.E R5, desc[UR6][R4.64] ;  /* 0x0000000604057981 */ /* 0x0000a2000c1e1900 */
[----:B------:R-:W-:-:S05]  /*0790*/  VIADD R6, R6, 0x1 ;  /* 0x0000000106067836 */ /* 0x000fca0000000000 */
[----:B------:R-:W-:Y:S02]  /*07a0*/  ISETP.NE.AND P0, PT, R6, RZ, PT ;  /* 0x000000ff0600720c */ /* 0x000fe40003f05270 */
[----:B0-----:R-:W-:-:S05]  /*07b0*/  IADD3 R4, P1, PT, R4, 0x400, RZ ;  /* 0x0000040004047810 */ /* 0x001fca0007f3e0ff */
[----:B------:R-:W-:Y:S01]  /*07c0*/  IMAD.X R7, RZ, RZ, R7, P1 ;  /* 0x000000ffff077224 */ /* 0x000fe200008e0607 */
[----:B--2--5:R-:W-:-:S05]  /*07d0*/  VIMNMX R0, PT, PT, R5, R0, !PT ;  /* 0x0000000005007248 */ /* 0x024fca0007fe0100 */
[----:B------:R-:W-:Y:S05]  /*07e0*/  @P0 BRA `(.L_x_440) ;  /* 0xfffffffc00e00947 */ /* 0x000fea000383ffff */
.L_x_432:
[----:B------:R-:W-:Y:S05]  /*07f0*/  BSYNC.RECONVERGENT B1 ;  /* 0x0000000000017941 */ /* 0x000fea0003800200 */
.L_x_431:
[----:B------:R-:W-:Y:S01]  /*0800*/  ISETP.GE.U32.AND P0, PT, R2, 0x100, PT ;  /* 0x000001000200780c */ /* 0x000fe20003f06070 */
[----:B-----5:R-:W-:-:S12]  /*0810*/  IMAD.MOV.U32 R9, RZ, RZ, R0 ;  /* 0x000000ffff097224 */ /* 0x020fd800078e0000 */
[----:B------:R-:W-:Y:S05]  /*0820*/  @!P0 BRA `(.L_x_441) ;  /* 0x0000000000a08947 */ /* 0x000fea0003800000 */
[----:B0-----:R-:W0:Y:S01]  /*0830*/  S2R R6, SR_LANEID ;  /* 0x0000000000067919 */ /* 0x001e220000000000 */
[----:B------:R-:W1:Y:S02]  /*0840*/  SHFL.DOWN PT, R0, R9, 0x1, 0x1f ;  /* 0x08201f0009007f89 */ /* 0x000e6400000e0000 */
[----:B-1----:R-:W-:Y:S02]  /*0850*/  VIMNMX R0, PT, PT, R0, R9, !PT ;  /* 0x0000000900007248 */ /* 0x002fe40007fe0100 */
[C---:B0-----:R-:W-:Y:S02]  /*0860*/  ISETP.GT.AND P0, PT, R6.reuse, 0x1e, PT ;  /* 0x0000001e0600780c */ /* 0x041fe40003f04270 */
[C---:B------:R-:W-:Y:S02]  /*0870*/  ISETP.NE.AND P1, PT, R6.reuse, RZ, PT ;  /* 0x000000ff0600720c */ /* 0x040fe40003f25270 */
[----:B------:R-:W-:Y:S02]  /*0880*/  SEL R0, R9, R0, P0 ;  /* 0x0000000009007207 */ /* 0x000fe40000000000 */
[----:B------:R-:W-:-:S03]  /*0890*/  ISETP.GT.AND P0, PT, R6, 0x1d, PT ;  /* 0x0000001d0600780c */ /* 0x000fc60003f04270 */
[----:B------:R-:W0:Y:S06]  /*08a0*/  SHFL.DOWN PT, R5, R0, 0x2, 0x1f ;  /* 0x08401f0000057f89 */ /* 0x000e2c00000e0000 */
        /* <DEDUP_REMOVED lines=32> */
.L_x_441:
[----:B0-----:R-:W0:Y:S01]  /*0ab0*/  S2R R6, SR_LANEID ;  /* 0x0000000000067919 */ /* 0x001e220000000000 */
[----:B------:R-:W-:-:S04]  /*0ac0*/  LOP3.LUT R0, R3, 0x3e0, RZ, 0xc0, !PT ;  /* 0x000003e003007812 */ /* 0x000fc800078ec0ff */
[----:B------:R-:W-:Y:S01]  /*0ad0*/  LOP3.LUT R7, RZ, R0, RZ, 0x33, !PT ;  /* 0x00000000ff077212 */ /* 0x000fe200078e33ff */
[----:B------:R-:W-:-:S04]  /*0ae0*/  VIADD R5, R0, 0x20 ;  /* 0x0000002000057836 */ /* 0x000fc80000000000 */
[----:B------:R-:W-:Y:S01]  /*0af0*/  IMAD.IADD R7, R7, 0x1, R2 ;  /* 0x0000000107077824 */ /* 0x000fe200078e0202 */
[----:B------:R-:W-:-:S04]  /*0b00*/  ISETP.GT.U32.AND P0, PT, R5, R2, PT ;  /* 0x000000020500720c */ /* 0x000fc80003f04070 */
        /* <DEDUP_REMOVED lines=36> */
[C---:B------:R-:W-:Y:S02]  /*0d50*/  ISETP.GT.U32.AND P3, PT, R2.reuse, 0x60, PT ;  /* 0x000000600200780c */ /* 0x040fe40003f64070 */
[----:B------:R-:W-:Y:S01]  /*0d60*/  ISETP.GT.U32.AND P1, PT, R2, 0x80, PT ;  /* 0x000000800200780c */ /* 0x000fe20003f24070 */
[----:B-1----:R-:W-:-:S09]  /*0d70*/  ULEA UR4, UR5, UR4, 0x18 ;  /* 0x0000000405047291 */ /* 0x002fd2000f8ec0ff */
[----:B------:R-:W0:Y:S04]  /*0d80*/  LDS R0, [UR4+0xc] ;  /* 0x00000c04ff007984 */ /* 0x000e280008000800 */
[----:B------:R-:W1:Y:S04]  /*0d90*/  LDS.128 R8, [UR4+0x10] ;  /* 0x00001004ff087984 */ /* 0x000e680008000c00 */
[----:B------:R-:W2:Y:S01]  /*0da0*/  LDS.64 R6, [UR4+0x20] ;  /* 0x00002004ff067984 */ /* 0x000ea20008000a00 */
[----:B0-----:R-:W-:Y:S02]  /*0db0*/  @P2 VIMNMX R5, PT, PT, R5, R0, !PT ;  /* 0x0000000005052248 */ /* 0x001fe40007fe0100 */
[----:B------:R-:W-:-:S02]  /*0dc0*/  ISETP.GT.U32.AND P2, PT, R2, 0xa0, PT ;  /* 0x000000a00200780c */ /* 0x000fc40003f44070 */
[----:B-1----:R-:W-:Y:S02]  /*0dd0*/  @P4 VIMNMX R5, PT, PT, R5, R8, !PT ;  /* 0x0000000805054248 */ /* 0x002fe40007fe0100 */
[C---:B------:R-:W-:Y:S02]  /*0de0*/  ISETP.GT.U32.AND P4, PT, R2.reuse, 0xc0, PT ;  /* 0x000000c00200780c */ /* 0x040fe40003f84070 */
[----:B------:R-:W-:Y:S02]  /*0df0*/  @P3 VIMNMX R5, PT, PT, R5, R9, !PT ;  /* 0x0000000905053248 */ /* 0x000fe40007fe0100 */
[----:B------:R-:W-:Y:S02]  /*0e00*/  ISETP.GT.U32.AND P3, PT, R2, 0xe0, PT ;  /* 0x000000e00200780c */ /* 0x000fe40003f64070 */
[----:B------:R-:W-:-:S04]  /*0e10*/  @P1 VIMNMX R5, PT, PT, R5, R10, !PT ;  /* 0x0000000a05051248 */ /* 0x000fc80007fe0100 */
[----:B------:R-:W-:-:S04]  /*0e20*/  @P2 VIMNMX R5, PT, PT, R5, R11, !PT ;  /* 0x0000000b05052248 */ /* 0x000fc80007fe0100 */
[----:B--2---:R-:W-:-:S04]  /*0e30*/  @P4 VIMNMX R5, PT, PT, R5, R6, !PT ;  /* 0x0000000605054248 */ /* 0x004fc80007fe0100 */
[----:B------:R-:W-:Y:S01]  /*0e40*/  @P3 VIMNMX R5, PT, PT, R5, R7, !PT ;  /* 0x0000000705053248 */ /* 0x000fe20007fe0100 */
[----:B------:R-:W-:Y:S06]  /*0e50*/  BRA `(.L_x_442) ;  /* 0x0000001000087947 */ /* 0x000fec0003800000 */
.L_x_428:
[----:B------:R-:W0:Y:S01]  /*0e60*/  S2R R0, SR_TID.X ;  /* 0x0000000000007919 */ /* 0x000e220000002100 */
[----:B------:R-:W1:Y:S02]  /*0e70*/  LDCU.64 UR4, c[0x0][0x380] ;  /* 0x00007000ff0477ac */ /* 0x000e640008000a00 */
[----:B-1----:R-:W-:Y:S02]  /*0e80*/  IMAD.U32 R12, RZ, RZ, UR4 ;  /* 0x00000004ff0c7e24 */ /* 0x002fe4000f8e00ff */
[----:B------:R-:W-:Y:S02]  /*0e90*/  IMAD.U32 R13, RZ, RZ, UR5 ;  /* 0x00000005ff0d7e24 */ /* 0x000fe4000f8e00ff */
        /* <DEDUP_REMOVED lines=17> */
[----:B------:R-:W-:Y:S01]  /*0fb0*/  UMOV UR4, 0x1000 ;  /* 0x0000100000047882 */ /* 0x000fe20000000000 */
[----:B--2---:R-:W-:Y:S01]  /*0fc0*/  VIMNMX3 R6, R3, R6, R7, !PT ;  /* 0x000000060306720f */ /* 0x004fe20007800107 */
[----:B------:R-:W-:-:S05]  /*0fd0*/  VIADD R3, R2, 0xfffff000 ;  /* 0xfffff00002037836 */ /* 0x000fca0000000000 */
[----:B------:R-:W-:Y:S02]  /*0fe0*/  ISETP.GE.U32.AND P0, PT, R3, 0x1000, PT ;  /* 0x000010000300780c */ /* 0x000fe40003f06070 */
        /* <DEDUP_REMOVED lines=8> */
[----:B------:R-:W0:Y:S01]  /*1070*/  LDC R2, c[0x0][0x390] ;  /* 0x0000e400ff027b82 */ /* 0x000e220000000800 */
[----:B------:R-:W-:-:S07]  /*1080*/  UMOV UR4, 0x1000 ;  /* 0x0000100000047882 */ /* 0x000fce0000000000 */
[----:B------:R-:W1:Y:S02]  /*1090*/  LDC.64 R12, c[0x0][0x380] ;  /* 0x0000e000ff0c7b82 */ /* 0x000e640000000a00 */
.L_x_445:
[----:B------:R-:W-:-:S04]  /*10a0*/  VIADD R5, R0, UR4 ;  /* 0x0000000400057c36 */ /* 0x000fc80008000000 */
[----:B-1----:R-:W-:-:S05]  /*10b0*/  IMAD.WIDE.U32 R4, R5, 0x4, R12 ;  /* 0x0000000405047825 */ /* 0x002fca00078e000c */
        /* <DEDUP_REMOVED lines=16> */
[----:B--2---:R-:W-:Y:S01]  /*11c0*/  VIMNMX3 R10, R10, R11, R14, !PT ;  /* 0x0000000b0a0a720f */ /* 0x004fe2000780010e */
[----:B0-----:R-:W-:-:S05]  /*11d0*/  VIADD R11, R2, -UR4 ;  /* 0x80000004020b7c36 */ /* 0x001fca0008000000 */
[----:B------:R-:W-:Y:S02]  /*11e0*/  ISETP.GE.U32.AND P0, PT, R11, 0x1000, PT ;  /* 0x000010000b00780c */ /* 0x000fe40003f06070 */
[----:B---3--:R-:W-:Y:S02]  /*11f0*/  VIMNMX3 R16, R25, R16, R17, !PT ;  /* 0x000000101910720f */ /* 0x008fe40007800111 */
[----:B----4-:R-:W-:Y:S02]  /*1200*/  VIMNMX3 R19, R18, R19, R20, !PT ;  /* 0x000000131213720f */ /* 0x010fe40007800114 */
[----:B-----5:R-:W-:-:S04]  /*1210*/  VIMNMX3 R21, R21, R22, R23, !PT ;  /* 0x000000161515720f */ /* 0x020fc80007800117 */
[----:B------:R-:W-:Y:S02]  /*1220*/  VIMNMX3 R16, R16, R19, R21, !PT ;  /* 0x000000131010720f */ /* 0x000fe40007800115 */
[----:B------:R-:W-:Y:S02]  /*1230*/  VIMNMX3 R7, R9, R7, R6, !PT ;  /* 0x000000070907720f */ /* 0x000fe40007800106 */
[----:B------:R-:W-:-:S04]  /*1240*/  VIMNMX R8, PT, PT, R8, R15, !PT ;  /* 0x0000000f08087248 */ /* 0x000fc80007fe0100 */
[----:B------:R-:W-:-:S04]  /*1250*/  VIMNMX3 R7, R10, R7, R8, !PT ;  /* 0x000000070a07720f */ /* 0x000fc80007800108 */
[----:B------:R-:W-:Y:S01]  /*1260*/  VIMNMX R25, PT, PT, R16, R7, !PT ;  /* 0x0000000710197248 */ /* 0x000fe20007fe0100 */
[----:B------:R-:W-:Y:S06]  /*1270*/  @!P0 BRA `(.L_x_444) ;  /* 0x0000000800688947 */ /* 0x000fec0003800000 */
[----:B------:R-:W-:-:S06]  /*1280*/  UIADD3 UR4, UPT, UPT, UR4, 0x1000, URZ ;  /* 0x0000100004047890 */ /* 0x000fcc000fffe0ff */
[----:B------:R-:W-:-:S13]  /*1290*/  ISETP.LT.U32.AND P0, PT, R3, UR4, PT ;  /* 0x0000000403007c0c */ /* 0x000fda000bf01070 */
[----:B------:R-:W-:Y:S05]  /*12a0*/  @!P0 BRA `(.L_x_445) ;  /* 0xfffffffc007c8947 */ /* 0x000fea000383ffff */
.L_x_443:
[----:B------:R-:W-:Y:S01]  /*12b0*/  VIADD R3, R2, -UR4 ;  /* 0x8000000402037c36 */ /* 0x000fe20008000000 */
[----:B------:R-:W-:Y:S04]  /*12c0*/  BSSY.RECONVERGENT B1, `(.L_x_444) ;  /* 0x0000095000017945 */ /* 0x000fe80003800200 */
[----:B------:R-:W-:-:S04]  /*12d0*/  ISETP.GE.AND P0, PT, R0, R3, PT ;  /* 0x000000030000720c */ /* 0x000fc80003f06270 */
[----:B------:R-:W-:-:S13]  /*12e0*/  ISETP.LE.U32.OR P0, PT, R2, UR4, P0 ;  /* 0x0000000402007c0c */ /* 0x000fda0008703470 */
[----:B------:R-:W-:Y:S05]  /*12f0*/  @P0 BRA `(.L_x_446) ;  /* 0x0000000800440947 */ /* 0x000fea0003800000 */
[----:B------:R-:W-:Y:S01]  /*1300*/  LOP3.LUT R3, RZ, R0, RZ, 0x33, !PT ;  /* 0x00000000ff037212 */ /* 0x000fe200078e33ff */
[----:B------:R-:W-:Y:S01]  /*1310*/  BSSY.RECONVERGENT B2, `(.L_x_447) ;  /* 0x000004a000027945 */ /* 0x000fe20003800200 */
[----:B------:R-:W-:Y:S02]  /*1320*/  IMAD.MOV.U32 R6, RZ, RZ, R0 ;  /* 0x000000ffff067224 */ /* 0x000fe400078e0000 */
[----:B------:R-:W-:-:S04]  /*1330*/  IADD3 R3, PT, PT, R2, -UR4, R3 ;  /* 0x8000000402037c10 */ /* 0x000fc8000fffe003 */
[C---:B------:R-:W-:Y:S02]  /*1340*/  ISETP.GE.U32.AND P0, PT, R3.reuse, 0xf00, PT ;  /* 0x00000f000300780c */ /* 0x040fe40003f06070 */
[----:B------:R-:W-:-:S04]  /*1350*/  LEA.HI R3, R3, 0x1, RZ, 0x18 ;  /* 0x0000000103037811 */ /* 0x000fc800078fc0ff */
[----:B------:R-:W-:-:S07]  /*1360*/  LOP3.LUT R4, R3, 0xf, RZ, 0xc0, !PT ;  /* 0x0000000f03047812 */ /* 0x000fce00078ec0ff */
[----:B------:R-:W-:Y:S05]  /*1370*/  @!P0 BRA `(.L_x_448) ;  /* 0x00000004000c8947 */ /* 0x000fea0003800000 */
[----:B------:R-:W-:Y:S01]  /*1380*/  LOP3.LUT R7, R3, 0x1fffff0, RZ, 0xc0, !PT ;  /* 0x01fffff003077812 */ /* 0x000fe200078ec0ff */
[----:B------:R-:W-:Y:S01]  /*1390*/  BSSY.RECONVERGENT B3, `(.L_x_449) ;  /* 0x0000040000037945 */ /* 0x000fe20003800200 */
[C---:B------:R-:W-:Y:S01]  /*13a0*/  LOP3.LUT R6, R0.reuse, 0x800, RZ, 0xfc, !PT ;  /* 0x0000080000067812 */ /* 0x040fe200078efcff */
[----:B------:R-:W-:Y:S02]  /*13b0*/  VIADD R2, R0, UR4 ;  /* 0x0000000400027c36 */ /* 0x000fe40008000000 */
[----:B------:R-:W-:-:S07]  /*13c0*/  IMAD.MOV R7, RZ, RZ, -R7 ;  /* 0x000000ffff077224 */ /* 0x000fce00078e0a07 */
.L_x_450:
[----:B------:R-:W-:-:S04]  /*13d0*/  IMAD.WIDE.U32 R26, R2, 0x4, R12 ;  /* 0x00000004021a7825 */ /* 0x000fc800078e000c */
[C---:B------:R-:W-:Y:S02]  /*13e0*/  VIADD R9, R2.reuse, 0x100 ;  /* 0x0000010002097836 */ /* 0x040fe40000000000 */
[----:B------:R-:W-:Y:S01]  /*13f0*/  VIADD R15, R2, 0x400 ;  /* 0x00000400020f7836 */ /* 0x000fe20000000000 */
[----:B------:R0:W2:Y:S01]  /*1400*/  LDG.E R26, desc[UR6][R26.64] ;  /* 0x000000061a1a7981 */ /* 0x0000a2000c1e1900 */
[----:B------:R-:W-:-:S04]  /*1410*/  IMAD.WIDE.U32 R8, R9, 0x4, R12 ;  /* 0x0000000409087825 */ /* 0x000fc800078e000c */
[C---:B------:R-:W-:Y:S01]  /*1420*/  VIADD R17, R2.reuse, 0x200 ;  /* 0x0000020002117836 */ /* 0x040fe20000000000 */
[----:B------:R1:W2:Y:S01]  /*1430*/  LDG.E R5, desc[UR6][R8.64] ;  /* 0x0000000608057981 */ /* 0x0002a2000c1e1900 */
[C---:B------:R-:W-:Y:S02]  /*1440*/  VIADD R11, R2.reuse, 0x300 ;  /* 0x00000300020b7836 */ /* 0x040fe40000000000 */
[----:B0-----:R-:W-:Y:S02]  /*1450*/  VIADD R27, R2, 0x700 ;  /* 0x00000700021b7836 */ /* 0x001fe40000000000 */
[----:B------:R-:W-:-:S04]  /*1460*/  IMAD.WIDE.U32 R14, R15, 0x4, R12 ;  /* 0x000000040f0e7825 */ /* 0x000fc800078e000c */
[--C-:B------:R-:W-:Y:S01]  /*1470*/  IMAD.WIDE.U32 R16, R17, 0x4, R12.reuse ;  /* 0x0000000411107825 */ /* 0x100fe200078e000c */
[----:B------:R0:W3:Y:S03]  /*1480*/  LDG.E R22, desc[UR6][R14.64] ;  /* 0x000000060e167981 */ /* 0x0000e6000c1e1900 */
[----:B------:R-:W-:Y:S01]  /*1490*/  VIADD R29, R2, 0x500 ;  /* 0x00000500021d7836 */ /* 0x000fe20000000000 */
[----:B------:R-:W4:Y:S01]  /*14a0*/  LDG.E R24, desc[UR6][R16.64] ;  /* 0x0000000610187981 */ /* 0x000f22000c1e1900 */
[----:B------:R-:W-:-:S04]  /*14b0*/  IMAD.WIDE.U32 R10, R11, 0x4, R12 ;  /* 0x000000040b0a7825 */ /* 0x000fc800078e000c */
[--C-:B-1----:R-:W-:Y:S01]  /*14c0*/  IMAD.WIDE.U32 R8, R27, 0x4, R12.reuse ;  /* 0x000000041b087825 */ /* 0x102fe200078e000c */
[----:B------:R-:W4:Y:S03]  /*14d0*/  LDG.E R23, desc[UR6][R10.64] ;  /* 0x000000060a177981 */ /* 0x000f26000c1e1900 */
[----:B------:R-:W-:Y:S02]  /*14e0*/  VIADD R27, R2, 0x900 ;  /* 0x00000900021b7836 */ /* 0x000fe40000000000 */
[----:B------:R-:W-:-:S04]  /*14f0*/  IMAD.WIDE.U32 R28, R29, 0x4, R12 ;  /* 0x000000041d1c7825 */ /* 0x000fc800078e000c */
[C---:B------:R-:W-:Y:S01]  /*1500*/  VIADD R19, R2.reuse, 0x600 ;  /* 0x0000060002137836 */ /* 0x040fe20000000000 */
[----:B------:R1:W5:Y:S01]  /*1510*/  LDG.E R11, desc[UR6][R8.64] ;  /* 0x00000006080b7981 */ /* 0x000362000c1e1900 */
[C---:B0-----:R-:W-:Y:S02]  /*1520*/  VIADD R15, R2.reuse, 0xa00 ;  /* 0x00000a00020f7836 */ /* 0x041fe40000000000 */
[----:B------:R-:W-:Y:S01]  /*1530*/  VIADD R20, R2, 0x800 ;  /* 0x0000080002147836 */ /* 0x000fe20000000000 */
[----:B------:R0:W3:Y:S01]  /*1540*/  LDG.E R21, desc[UR6][R28.64] ;  /* 0x000000061c157981 */ /* 0x0000e2000c1e1900 */
[----:B------:R-:W-:-:S04]  /*1550*/  IMAD.WIDE.U32 R18, R19, 0x4, R12 ;  /* 0x0000000413127825 */ /* 0x000fc800078e000c */
[----:B-1----:R-:W-:-:S04]  /*1560*/  IMAD.WIDE.U32 R8, R27, 0x4, R12 ;  /* 0x000000041b087825 */ /* 0x002fc800078e000c */
[--C-:B------:R-:W-:Y:S02]  /*1570*/  IMAD.WIDE.U32 R14, R15, 0x4, R12.reuse ;  /* 0x000000040f0e7825 */ /* 0x100fe400078e000c */
[----:B------:R-:W5:Y:S02]  /*1580*/  LDG.E R9, desc[UR6][R8.64] ;  /* 0x0000000608097981 */ /* 0x000f64000c1e1900 */
[--C-:B------:R-:W-:Y:S02]  /*1590*/  IMAD.WIDE.U32 R16, R20, 0x4, R12.reuse ;  /* 0x0000000414107825 */ /* 0x100fe400078e000c */
[----:B------:R1:W5:Y:S02]  /*15a0*/  LDG.E R20, desc[UR6][R18.64] ;  /* 0x0000000612147981 */ /* 0x000364000c1e1900 */
[C---:B0-----:R-:W-:Y:S02]  /*15b0*/  VIADD R29, R2.reuse, 0xb00 ;  /* 0x00000b00021d7836 */ /* 0x041fe40000000000 */
[----:B------:R-:W-:Y:S01]  /*15c0*/  VIADD R27, R2, 0xc00 ;  /* 0x00000c00021b7836 */ /* 0x000fe20000000000 */
[----:B------:R0:W5:Y:S01]  /*15d0*/  LDG.E R10, desc[UR6][R16.64] ;  /* 0x00000006100a7981 */ /* 0x000162000c1e1900 */
[----:B------:R-:W-:-:S03]  /*15e0*/  IMAD.WIDE.U32 R28, R29, 0x4, R12 ;  /* 0x000000041d1c7825 */ /* 0x000fc600078e000c */
[----:B------:R0:W5:Y:S01]  /*15f0*/  LDG.E R8, desc[UR6][R14.64] ;  /* 0x000000060e087981 */ /* 0x000162000c1e1900 */
[C---:B-1----:R-:W-:Y:S02]  /*1600*/  VIADD R19, R2.reuse, 0xe00 ;  /* 0x00000e0002137836 */ /* 0x042fe40000000000 */
[C---:B------:R-:W-:Y:S02]  /*1610*/  VIADD R18, R2.reuse, 0xf00 ;  /* 0x00000f0002127836 */ /* 0x040fe40000000000 */
[----:B0-----:R-:W-:Y:S02]  /*1620*/  IMAD.WIDE.U32 R16, R27, 0x4, R12 ;  /* 0x000000041b107825 */ /* 0x001fe400078e000c */
[----:B------:R-:W5:Y:S02]  /*1630*/  LDG.E R27, desc[UR6][R28.64] ;  /* 0x000000061c1b7981 */ /* 0x000f64000c1e1900 */
[----:B------:R-:W-:-:S04]  /*1640*/  VIADD R15, R2, 0xd00 ;  /* 0x00000d00020f7836 */ /* 0x000fc80000000000 */
[--C-:B------:R-:W-:Y:S01]  /*1650*/  IMAD.WIDE.U32 R14, R15, 0x4, R12.reuse ;  /* 0x000000040f0e7825 */ /* 0x100fe200078e000c */
[----:B------:R0:W5:Y:S05]  /*1660*/  LDG.E R28, desc[UR6][R16.64] ;  /* 0x00000006101c7981 */ /* 0x00016a000c1e1900 */
[----:B------:R-:W5:Y:S01]  /*1670*/  LDG.E R15, desc[UR6][R14.64] ;  /* 0x000000060e0f7981 */ /* 0x000f62000c1e1900 */
[----:B0-----:R-:W-:-:S04]  /*1680*/  IMAD.WIDE.U32 R16, R19, 0x4, R12 ;  /* 0x0000000413107825 */ /* 0x001fc800078e000c */
[----:B------:R-:W-:Y:S02]  /*1690*/  IMAD.WIDE.U32 R18, R18, 0x4, R12 ;  /* 0x0000000412127825 */ /* 0x000fe400078e000c */
[----:B------:R-:W5:Y:S04]  /*16a0*/  LDG.E R16, desc[UR6][R16.64] ;  /* 0x0000000610107981 */ /* 0x000f68000c1e1900 */
[----:B------:R-:W5:Y:S01]  /*16b0*/  LDG.E R19, desc[UR6][R18.64] ;  /* 0x0000000612137981 */ /* 0x000f62000c1e1900 */
[----:B------:R-:W-:-:S05]  /*16c0*/  VIADD R7, R7, 0x10 ;  /* 0x0000001007077836 */ /* 0x000fca0000000000 */
[----:B------:R-:W-:Y:S01]  /*16d0*/  ISETP.NE.AND P0, PT, R7, RZ, PT ;  /* 0x000000ff0700720c */ /* 0x000fe20003f05270 */
[----:B------:R-:W-:Y:S02]  /*16e0*/  VIADD R6, R6, 0x1000 ;  /* 0x0000100006067836 */ /* 0x000fe40000000000 */
[----:B------:R-:W-:Y:S01]  /*16f0*/  VIADD R2, R2, 0x1000 ;  /* 0x0000100002027836 */ /* 0x000fe20000000000 */
[----:B--2---:R-:W-:-:S04]  /*1700*/  VIMNMX3 R5, R25, R26, R5, !PT ;  /* 0x0000001a1905720f */ /* 0x004fc80007800105 */
[----:B----4-:R-:W-:-:S04]  /*1710*/  VIMNMX3 R5, R5, R24, R23, !PT ;  /* 0x000000180505720f */ /* 0x010fc80007800117 */
[----:B---3--:R-:W-:-:S04]  /*1720*/  VIMNMX3 R5, R5, R22, R21, !PT ;  /* 0x000000160505720f */ /* 0x008fc80007800115 */
[----:B-----5:R-:W-:-:S04]  /*1730*/  VIMNMX3 R5, R5, R20, R11, !PT ;  /* 0x000000140505720f */ /* 0x020fc8000780010b */
[----:B------:R-:W-:-:S04]  /*1740*/  VIMNMX3 R5, R5, R10, R9, !PT ;  /* 0x0000000a0505720f */ /* 0x000fc80007800109 */
[----:B------:R-:W-:-:S04]  /*1750*/  VIMNMX3 R5, R5, R8, R27, !PT ;  /* 0x000000080505720f */ /* 0x000fc8000780011b */
[----:B------:R-:W-:-:S04]  /*1760*/  VIMNMX3 R5, R5, R28, R15, !PT ;  /* 0x0000001c0505720f */ /* 0x000fc8000780010f */
[----:B------:R-:W-:Y:S01]  /*1770*/  VIMNMX3 R25, R5, R16, R19, !PT ;  /* 0x000000100519720f */ /* 0x000fe20007800113 */
[----:B------:R-:W-:Y:S06]  /*1780*/  @P0 BRA `(.L_x_450) ;  /* 0xfffffffc00100947 */ /* 0x000fec000383ffff */
[----:B------:R-:W-:Y:S05]  /*1790*/  BSYNC.RECONVERGENT B3 ;  /* 0x0000000000037941 */ /* 0x000fea0003800200 */
.L_x_449:
[----:B------:R-:W-:-:S07]  /*17a0*/  VIADD R6, R6, 0xfffff800 ;  /* 0xfffff80006067836 */ /* 0x000fce0000000000 */
.L_x_448:
[----:B------:R-:W-:Y:S05]  /*17b0*/  BSYNC.RECONVERGENT B2 ;  /* 0x0000000000027941 */ /* 0x000fea0003800200 */
.L_x_447:
[----:B------:R-:W-:-:S13]  /*17c0*/  ISETP.NE.AND P0, PT, R4, RZ, PT ;  /* 0x000000ff0400720c */ /* 0x000fda0003f05270 */
[----:B------:R-:W-:Y:S05]  /*17d0*/  @!P0 BRA `(.L_x_446) ;  /* 0x00000004000c8947 */ /* 0x000fea0003800000 */
[----:B------:R-:W-:Y:S01]  /*17e0*/  ISETP.GE.U32.AND P0, PT, R4, 0x8, PT ;  /* 0x000000080400780c */ /* 0x000fe20003f06070 */
[----:B------:R-:W-:Y:S01]  /*17f0*/  BSSY.RECONVERGENT B2, `(.L_x_451) ;  /* 0x0000021000027945 */ /* 0x000fe20003800200 */
[----:B------:R-:W-:-:S04]  /*1800*/  LOP3.LUT R22, R3, 0x7, RZ, 0xc0, !PT ;  /* 0x0000000703167812 */ /* 0x000fc800078ec0ff */
[----:B------:R-:W-:-:S07]  /*1810*/  ISETP.NE.AND P1, PT, R22, RZ, PT ;  /* 0x000000ff1600720c */ /* 0x000fce0003f25270 */
[----:B------:R-:W-:Y:S06]  /*1820*/  @!P0 BRA `(.L_x_452) ;  /* 0x0000000000748947 */ /* 0x000fec0003800000 */
[----:B------:R-:W-:-:S04]  /*1830*/  VIADD R5, R6, UR4 ;  /* 0x0000000406057c36 */ /* 0x000fc80008000000 */
[C---:B------:R-:W-:Y:S02]  /*1840*/  VIADD R21, R5.reuse, 0x100 ;  /* 0x0000010005157836 */ /* 0x040fe40000000000 */
[C---:B------:R-:W-:Y:S02]  /*1850*/  VIADD R19, R5.reuse, 0x200 ;  /* 0x0000020005137836 */ /* 0x040fe40000000000 */
[C---:B------:R-:W-:Y:S02]  /*1860*/  VIADD R9, R5.reuse, 0x300 ;  /* 0x0000030005097836 */ /* 0x040fe40000000000 */
[----:B------:R-:W-:-:S04]  /*1870*/  IMAD.WIDE.U32 R14, R5, 0x4, R12 ;  /* 0x00000004050e7825 */ /* 0x000fc800078e000c */
[--C-:B------:R-:W-:Y:S01]  /*1880*/  IMAD.WIDE.U32 R20, R21, 0x4, R12.reuse ;  /* 0x0000000415147825 */ /* 0x100fe200078e000c */
[----:B------:R0:W2:Y:S03]  /*1890*/  LDG.E R2, desc[UR6][R14.64] ;  /* 0x000000060e027981 */ /* 0x0000a6000c1e1900 */
[--C-:B------:R-:W-:Y:S01]  /*18a0*/  IMAD.WIDE.U32 R18, R19, 0x4, R12.reuse ;  /* 0x0000000413127825 */ /* 0x100fe200078e000c */
[----:B------:R-:W2:Y:S03]  /*18b0*/  LDG.E R7, desc[UR6][R20.64] ;  /* 0x0000000614077981 */ /* 0x000ea6000c1e1900 */
        /* <DEDUP_REMOVED lines=10> */
[--C-:B------:R-:W-:Y:S02]  /*1960*/  IMAD.WIDE.U32 R16, R23, 0x4, R12.reuse ;  /* 0x0000000417107825 */ /* 0x100fe400078e000c */
[----:B------:R-:W4:Y:S02]  /*1970*/  LDG.E R4, desc[UR6][R4.64] ;  /* 0x0000000604047981 */ /* 0x000f24000c1e1900 */
[----:B0-----:R-:W-:Y:S02]  /*1980*/  IMAD.WIDE.U32 R14, R27, 0x4, R12 ;  /* 0x000000041b0e7825 */ /* 0x001fe400078e000c */
[----:B------:R-:W5:Y:S04]  /*1990*/  LDG.E R16, desc[UR6][R16.64] ;  /* 0x0000000610107981 */ /* 0x000f68000c1e1900 */
[----:B------:R-:W5:Y:S01]  /*19a0*/  LDG.E R14, desc[UR6][R14.64] ;  /* 0x000000060e0e7981 */ /* 0x000f62000c1e1900 */
[----:B------:R-:W-:Y:S01]  /*19b0*/  VIADD R6, R6, 0x800 ;  /* 0x0000080006067836 */ /* 0x000fe20000000000 */
[----:B--2---:R-:W-:-:S04]  /*19c0*/  VIMNMX3 R7, R25, R2, R7, !PT ;  /* 0x000000021907720f */ /* 0x004fc80007800107 */
[----:B---3--:R-:W-:-:S04]  /*19d0*/  VIMNMX3 R7, R7, R18, R8, !PT ;  /* 0x000000120707720f */ /* 0x008fc80007800108 */
[----:B----4-:R-:W-:-:S04]  /*19e0*/  VIMNMX3 R7, R7, R10, R4, !PT ;  /* 0x0000000a0707720f */ /* 0x010fc80007800104 */
[----:B-----5:R-:W-:-:S07]  /*19f0*/  VIMNMX3 R25, R7, R16, R14, !PT ;  /* 0x000000100719720f */ /* 0x020fce000780010e */
.L_x_452:
[----:B------:R-:W-:Y:S05]  /*1a00*/  BSYNC.RECONVERGENT B2 ;  /* 0x0000000000027941 */ /* 0x000fea0003800200 */
.L_x_451:
        /* <DEDUP_REMOVED lines=21> */
.L_x_454:
[----:B------:R-:W-:Y:S05]  /*1b60*/  BSYNC.RECONVERGENT B2 ;  /* 0x0000000000027941 */ /* 0x000fea0003800200 */
.L_x_453:
[----:B------:R-:W-:Y:S05]  /*1b70*/  @!P1 BRA `(.L_x_446) ;  /* 0x0000000000249947 */ /* 0x000fea0003800000 */
[----:B------:R-:W-:Y:S02]  /*1b80*/  VIADD R5, R6, UR4 ;  /* 0x0000000406057c36 */ /* 0x000fe40008000000 */
[----:B------:R-:W-:-:S07]  /*1b90*/  IMAD.MOV R4, RZ, RZ, -R7 ;  /* 0x000000ffff047224 */ /* 0x000fce00078e0a07 */
.L_x_455:
[----:B------:R-:W-:-:S06]  /*1ba0*/  IMAD.WIDE.U32 R2, R5, 0x4, R12 ;  /* 0x0000000405027825 */ /* 0x000fcc00078e000c */
[----:B------:R-:W2:Y:S01]  /*1bb0*/  LDG.E R2, desc[UR6][R2.64] ;  /* 0x0000000602027981 */ /* 0x000ea2000c1e1900 */
[----:B------:R-:W-:Y:S02]  /*1bc0*/  VIADD R4, R4, 0x1 ;  /* 0x0000000104047836 */ /* 0x000fe40000000000 */
[----:B------:R-:W-:-:S03]  /*1bd0*/  VIADD R5, R5, 0x100 ;  /* 0x0000010005057836 */ /* 0x000fc60000000000 */
[----:B------:R-:W-:Y:S02]  /*1be0*/  ISETP.NE.AND P0, PT, R4, RZ, PT ;  /* 0x000000ff0400720c */ /* 0x000fe40003f05270 */
[----:B--2---:R-:W-:-:S11]  /*1bf0*/  VIMNMX R25, PT, PT, R2, R25, !PT ;  /* 0x0000001902197248 */ /* 0x004fd60007fe0100 */
[----:B------:R-:W-:Y:S05]  /*1c00*/  @P0 BRA `(.L_x_455) ;  /* 0xfffffffc00e40947 */ /* 0x000fea000383ffff */
.L_x_446:
[----:B------:R-:W-:Y:S05]  /*1c10*/  BSYNC.RECONVERGENT B1 ;  /* 0x0000000000017941 */ /* 0x000fea0003800200 */
.L_x_444:
        /* <DEDUP_REMOVED lines=38> */
.L_x_442:
[----:B------:R-:W-:Y:S05]  /*1e80*/  BSYNC.RECONVERGENT B0 ;  /* 0x0000000000007941 */ /* 0x000fea0003800200 */
.L_x_427:
[----:B------:R-:W-:Y:S05]  /*1e90*/  @P0 EXIT ;  /* 0x000000000000094d */ /* 0x000fea0003800000 */
[----:B-12---:R-:W1:Y:S01]  /*1ea0*/  LDC.64 R2, c[0x0][0x388] ;  /* 0x0000e200ff027b82 */ /* 0x006e620000000a00 */
[----:B------:R-:W0:Y:S02]  /*1eb0*/  LDCU UR4, c[0x0][0x398] ;  /* 0x00007300ff0477ac */ /* 0x000e240008000800 */
[----:B0-----:R-:W-:-:S05]  /*1ec0*/  VIMNMX R5, PT, PT, R5, UR4, !PT ;  /* 0x0000000405057c48 */ /* 0x001fca000ffe0100 */
[----:B-1----:R-:W-:Y:S01]  /*1ed0*/  STG.E desc[UR6][R2.64], R5 ;  /* 0x0000000502007986 */ /* 0x002fe2000c101906 */
[----:B------:R-:W-:Y:S05]  /*1ee0*/  EXIT ;  /* 0x000000000000794d */ /* 0x000fea0003800000 */
.L_x_456:
        /* <DEDUP_REMOVED lines=9> */
.L_x_469:


//--------------------- .text._ZN3cub18CUB_300001_SM_10006detail8for_each13static_kernelINS2_12policy_hub_t12policy_500_tEmN6thrust24THRUST_300001_SM_1000_NS8cuda_cub20__uninitialized_fill7functorINS7_10device_ptrIiEEiEEEEvT0_T1_ --------------------------
	.section	.text._ZN3cub18CUB_300001_SM_10006detail8for_each13static_kernelINS2_12policy_hub_t12policy_500_tEmN6thrust24THRUST_300001_SM_1000_NS8cuda_cub20__uninitialized_fill7functorINS7_10device_ptrIiEEiEEEEvT0_T1_,"ax",@progbits
	.align	128
        .global         _ZN3cub18CUB_300001_SM_10006detail8for_each13static_kernelINS2_12policy_hub_t12policy_500_tEmN6thrust24THRUST_300001_SM_1000_NS8cuda_cub20__uninitialized_fill7functorINS7_10device_ptrIiEEiEEEEvT0_T1_
        .type           _ZN3cub18CUB_300001_SM_10006detail8for_each13static_kernelINS2_12policy_hub_t12policy_500_tEmN6thrust24THRUST_300001_SM_1000_NS8cuda_cub20__uninitialized_fill7functorINS7_10device_ptrIiEEiEEEEvT0_T1_,@function
        .size           _ZN3cub18CUB_300001_SM_10006detail8for_each13static_kernelINS2_12policy_hub_t12policy_500_tEmN6thrust24THRUST_300001_SM_1000_NS8cuda_cub20__uninitialized_fill7functorINS7_10device_ptrIiEEiEEEEvT0_T1_,(.L_x_470 - _ZN3cub18CUB_300001_SM_10006detail8for_each13static_kernelINS2_12policy_hub_t12policy_500_tEmN6thrust24THRUST_300001_SM_1000_NS8cuda_cub20__uninitialized_fill7functorINS7_10device_ptrIiEEiEEEEvT0_T1_)
        .other          _ZN3cub18CUB_300001_SM_10006detail8for_each13static_kernelINS2_12policy_hub_t12policy_500_tEmN6thrust24THRUST_300001_SM_1000_NS8cuda_cub20__uninitialized_fill7functorINS7_10device_ptrIiEEiEEEEvT0_T1_,@"STO_CUDA_ENTRY STV_DEFAULT"
_ZN3cub18CUB_300001_SM_10006detail8for_each13static_kernelINS2_12policy_hub_t12policy_500_tEmN6thrust24THRUST_300001_SM_1000_NS8cuda_cub20__uninitialized_fill7functorINS7_10device_ptrIiEEiEEEEvT0_T1_:
.text._ZN3cub18CUB_300001_SM_10006detail8for_each13static_kernelINS2_12policy_hub_t12policy_500_tEmN6thrust24THRUST_300001_SM_1000_NS8cuda_cub20__uninitialized_fill7functorINS7_10device_ptrIiEEiEEEEvT0_T1_:
[----:B------:R-:W-:Y:S08]  /*0000*/  LDC R1, c[0x0][0x37c] ;  /* 0x0000df00ff017b82 */ /* 0x000ff00000000800 */
[----:B------:R-:W0:Y:S01]  /*0010*/  S2UR UR4, SR_CTAID.X ;  /* 0x00000000000479c3 */ /* 0x000e220000002500 */
[----:B------:R-:W1:Y:S01]  /*0020*/  LDCU.64 UR6, c[0x0][0x380] ;  /* 0x00007000ff0677ac */ /* 0x000e620008000a00 */
[----:B------:R-:W2:Y:S01]  /*0030*/  LDCU.64 UR8, c[0x0][0x358] ;  /* 0x00006b00ff0877ac */ /* 0x000ea20008000a00 */
[----:B0-----:R-:W-:-:S04]  /*0040*/  UIMAD.WIDE.U32 UR4, UR4, 0x200, URZ ;  /* 0x00000200040478a5 */ /* 0x001fc8000f8e00ff */
[----:B-1----:R-:W-:-:S04]  /*0050*/  UIADD3 UR6, UP0, UPT, -UR4, UR6, URZ ;  /* 0x0000000604067290 */ /* 0x002fc8000ff1e1ff */
[----:B------:R-:W-:Y:S02]  /*0060*/  UIADD3.X UR7, UPT, UPT, ~UR5, UR7, URZ, UP0, !UPT ;  /* 0x0000000705077290 */ /* 0x000fe400087fe5ff */
[----:B------:R-:W-:-:S04]  /*0070*/  UISETP.GE.U32.AND UP0, UPT, UR6, 0x200, UPT ;  /* 0x000002000600788c */ /* 0x000fc8000bf06070 */
[----:B------:R-:W-:-:S09]  /*0080*/  UISETP.GE.U32.AND.EX UP0, UPT, UR7, URZ, UPT, UP0 ;  /* 0x000000ff0700728c */ /* 0x000fd2000bf06100 */
[----:B--2---:R-:W-:Y:S05]  /*0090*/  BRA.U !UP0, `(.L_x_457) ;  /* 0x0000000108287547 */ /* 0x004fea000b800000 */
[----:B------:R-:W0:Y:S01]  /*00a0*/  S2R R0, SR_TID.X ;  /* 0x0000000000007919 */ /* 0x000e220000002100 */
[----:B------:R-:W1:Y:S01]  /*00b0*/  LDCU.64 UR6, c[0x0][0x388] ;  /* 0x00007100ff0677ac */ /* 0x000e620008000a00 */
[----:B------:R-:W2:Y:S01]  /*00c0*/  LDC R5, c[0x0][0x390] ;  /* 0x0000e400ff057b82 */ /* 0x000ea20000000800 */
[----:B0-----:R-:W-:-:S05]  /*00d0*/  IADD3 R0, P0, PT, R0, UR4, RZ ;  /* 0x0000000400007c10 */ /* 0x001fca000ff1e0ff */
[----:B------:R-:W-:Y:S01]  /*00e0*/  IMAD.X R3, RZ, RZ, UR5, P0 ;  /* 0x00000005ff037e24 */ /* 0x000fe200080e06ff */
[----:B-1----:R-:W-:-:S04]  /*00f0*/  LEA R2, P0, R0, UR6, 0x2 ;  /* 0x0000000600027c11 */ /* 0x002fc8000f8010ff */
[----:B------:R-:W-:-:S05]  /*0100*/  LEA.HI.X R3, R0, UR7, R3, 0x2, P0 ;  /* 0x0000000700037c11 */ /* 0x000fca00080f1403 */
[----:B--2---:R-:W-:Y:S04]  /*0110*/  STG.E desc[UR8][R2.64], R5 ;  /* 0x0000000502007986 */ /* 0x004fe8000c101908 */
[----:B------:R-:W-:Y:S01]  /*0120*/  STG.E desc[UR8][R2.64+0x400], R5 ;  /* 0x0004000502007986 */ /* 0x000fe2000c101908 */
[----:B------:R-:W-:Y:S05]  /*0130*/  EXIT ;  /* 0x000000000000794d */ /* 0x000fea0003800000 */
.L_x_457:
[----:B------:R-:W0:Y:S01]  /*0140*/  S2R R0, SR_TID.X ;  /* 0x0000000000007919 */ /* 0x000e220000002100 */
[----:B------:R-:W-:Y:S01]  /*0150*/  IMAD.U32 R2, RZ, RZ, UR7 ;  /* 0x00000007ff027e24 */ /* 0x000fe2000f8e00ff */
[----:B------:R-:W1:Y:S01]  /*0160*/  LDCU.64 UR10, c[0x0][0x388] ;  /* 0x00007100ff0a77ac */ /* 0x000e620008000a00 */
[----:B------:R-:W-:Y:S01]  /*0170*/  IMAD.U32 R4, RZ, RZ, UR7 ;  /* 0x00000007ff047e24 */ /* 0x000fe2000f8e00ff */
[----:B0-----:R-:W-:-:S04]  /*0180*/  ISETP.LT.U32.AND P0, PT, R0, UR6, PT ;  /* 0x0000000600007c0c */ /* 0x001fc8000bf01070 */
[----:B------:R-:W-:Y:S01]  /*0190*/  ISETP.GT.U32.AND.EX P0, PT, R2, RZ, PT, P0 ;  /* 0x000000ff0200720c */ /* 0x000fe20003f04100 */
[C---:B------:R-:W-:Y:S01]  /*01a0*/  VIADD R2, R0.reuse, 0x100 ;  /* 0x0000010000027836 */ /* 0x040fe20000000000 */
[----:B------:R-:W-:-:S04]  /*01b0*/  IADD3 R0, P2, PT, R0, UR4, RZ ;  /* 0x0000000400007c10 */ /* 0x000fc8000ff5e0ff */
[----:B------:R-:W-:Y:S01]  /*01c0*/  ISETP.LT.U32.AND P1, PT, R2, UR6, PT ;  /* 0x0000000602007c0c */ /* 0x000fe2000bf21070 */
[----:B------:R-:W-:Y:S01]  /*01d0*/  IMAD.X R3, RZ, RZ, UR5, P2 ;  /* 0x00000005ff037e24 */ /* 0x000fe200090e06ff */
[----:B-1----:R-:W-:Y:S02]  /*01e0*/  LEA R2, P2, R0, UR10, 0x2 ;  /* 0x0000000a00027c11 */ /* 0x002fe4000f8410ff */
[----:B------:R-:W-:Y:S02]  /*01f0*/  ISETP.GT.U32.AND.EX P1, PT, R4, RZ, PT, P1 ;  /* 0x000000ff0400720c */ /* 0x000fe40003f24110 */
[----:B------:R-:W-:Y:S01]  /*0200*/  LEA.HI.X R3, R0, UR11, R3, 0x2, P2 ;  /* 0x0000000b00037c11 */ /* 0x000fe200090f1403 */
[----:B------:R-:W0:Y:S04]  /*0210*/  @P0 LDC R5, c[0x0][0x390] ;  /* 0x0000e400ff050b82 */ /* 0x000e280000000800 */
[----:B0-----:R0:W-:Y:S06]  /*0220*/  @P0 STG.E desc[UR8][R2.64], R5 ;  /* 0x0000000502000986 */ /* 0x0011ec000c101908 */
[----:B------:R-:W-:Y:S05]  /*0230*/  @!P1 EXIT ;  /* 0x000000000000994d */ /* 0x000fea0003800000 */
[----:B0-----:R-:W0:Y:S02]  /*0240*/  LDC R5, c[0x0][0x390] ;  /* 0x0000e400ff057b82 */ /* 0x001e240000000800 */
[----:B0-----:R-:W-:Y:S01]  /*0250*/  STG.E desc[UR8][R2.64+0x400], R5 ;  /* 0x0004000502007986 */ /* 0x001fe2000c101908 */
[----:B------:R-:W-:Y:S05]  /*0260*/  EXIT ;  /* 0x000000000000794d */ /* 0x000fea0003800000 */
.L_x_458:
        /* <DEDUP_REMOVED lines=9> */
.L_x_470:


//--------------------- .text._ZN3cub18CUB_300001_SM_10006detail11EmptyKernelIvEEvv --------------------------
	.section	.text._ZN3cub18CUB_300001_SM_10006detail11EmptyKernelIvEEvv,"ax",@progbits
	.align	128
        .global         _ZN3cub18CUB_300001_SM_10006detail11EmptyKernelIvEEvv
        .type           _ZN3cub18CUB_300001_SM_10006detail11EmptyKernelIvEEvv,@function
        .size           _ZN3cub18CUB_300001_SM_10006detail11EmptyKernelIvEEvv,(.L_x_471 - _ZN3cub18CUB_300001_SM_10006detail11EmptyKernelIvEEvv)
        .other          _ZN3cub18CUB_300001_SM_10006detail11EmptyKernelIvEEvv,@"STO_CUDA_ENTRY STV_DEFAULT"
_ZN3cub18CUB_300001_SM_10006detail11EmptyKernelIvEEvv:
.text._ZN3cub18CUB_300001_SM_10006detail11EmptyKernelIvEEvv:
[----:B------:R-:W-:Y:S01]  /*0000*/  LDC R1, c[0x0][0x37c] ;  /* 0x0000df00ff017b82 */ /* 0x000fe20000000800 */
[----:B------:R-:W-:Y:S05]  /*0010*/  EXIT ;  /* 0x000000000000794d */ /* 0x000fea0003800000 */
.L_x_459:
        /* <DEDUP_REMOVED lines=14> */
.L_x_471:


//--------------------- .nv.shared._ZN3cub18CUB_300001_SM_10006detail10radix_sort29DeviceRadixSortOnesweepKernelINS1_5radix10policy_hubIiNS0_8NullTypeEyE10Policy1000ELNS0_9SortOrderE0EiS6_yiiNS1_21identity_decomposer_tEEEvPT5_SC_PT3_PKSD_PT1_PKSH_PT2_PKSL_T4_iiT6_ --------------------------
	.section	.nv.shared._ZN3cub18CUB_300001_SM_10006detail10radix_sort29DeviceRadixSortOnesweepKernelINS1_5radix10policy_hubIiNS0_8NullTypeEyE10Policy1000ELNS0_9SortOrderE0EiS6_yiiNS1_21identity_decomposer_tEEEvPT5_SC_PT3_PKSD_PT1_PKSH_PT2_PKSL_T4_iiT6_,"aw",@nobits
	.sectionflags	@""
	.align	16
.nv.shared._ZN3cub18CUB_300001_SM_10006detail10radix_sort29DeviceRadixSortOnesweepKernelINS1_5radix10policy_hubIiNS0_8NullTypeEyE10Policy1000ELNS0_9SortOrderE0EiS6_yiiNS1_21identity_decomposer_tEEEvPT5_SC_PT3_PKSD_PT1_PKSH_PT2_PKSL_T4_iiT6_:
	.zero		32256


//--------------------- .nv.shared.reserved.0     --------------------------
	.section	.nv.shared.reserved.0,"aw",@nobits
	.weak		__nv_reservedSMEM_offset_0_alias
	.size		__nv_reservedSMEM_offset_0_alias, 0, 64
	.other		__nv_reservedSMEM_offset_0_alias,@"STO_CUDA_RESERVED_SHARED STV_DEFAULT"
__nv_reservedSMEM_offset_0_alias:
	.zero		0
	.zero		64


//--------------------- .nv.global                --------------------------
	.section	.nv.global,"aw",@nobits
.nv.global:
	.type		_ZN30_INTERNAL_4152b9cc_4_k_cu_main6thrust24THRUST_300001_SM_1000_NS12placeholders2_8E,@object
	.size		_ZN30_INTERNAL_4152b9cc_4_k_cu_main6thrust24THRUST_300001_SM_1000_NS12placeholders2_8E,(_ZN30_INTERNAL_4152b9cc_4_k_cu_main4cuda3std3__432_GLOBAL__N__4152b9cc_4_k_cu_main6ignoreE - _ZN30_INTERNAL_4152b9cc_4_k_cu_main6thrust24THRUST_300001_SM_1000_NS12placeholders2_8E)
_ZN30_INTERNAL_4152b9cc_4_k_cu_main6thrust24THRUST_300001_SM_1000_NS12placeholders2_8E:
	.zero		1
	.type		_ZN30_INTERNAL_4152b9cc_4_k_cu_main4cuda3std3__432_GLOBAL__N__4152b9cc_4_k_cu_main6ignoreE,@object
	.size		_ZN30_INTERNAL_4152b9cc_4_k_cu_main4cuda3std3__432_GLOBAL__N__4152b9cc_4_k_cu_main6ignoreE,(_ZN30_INTERNAL_4152b9cc_4_k_cu_main4cuda3std6ranges3__45__cpo4dataE - _ZN30_INTERNAL_4152b9cc_4_k_cu_main4cuda3std3__432_GLOBAL__N__4152b9cc_4_k_cu_main6ignoreE)
_ZN30_INTERNAL_4152b9cc_4_k_cu_main4cuda3std3__432_GLOBAL__N__4152b9cc_4_k_cu_main6ignoreE:
	.zero		1
	.type		_ZN30_INTERNAL_4152b9cc_4_k_cu_main4cuda3std6ranges3__45__cpo4dataE,@object
	.size		_ZN30_INTERNAL_4152b9cc_4_k_cu_main4cuda3std6ranges3__45__cpo4dataE,(_ZN30_INTERNAL_4152b9cc_4_k_cu_main6thrust24THRUST_300001_SM_1000_NS6system3cpp3parE - _ZN30_INTERNAL_4152b9cc_4_k_cu_main4cuda3std6ranges3__45__cpo4dataE)
_ZN30_INTERNAL_4152b9cc_4_k_cu_main4cuda3std6ranges3__45__cpo4dataE:
	.zero		1
	.type		_ZN30_INTERNAL_4152b9cc_4_k_cu_main6thrust24THRUST_300001_SM_1000_NS6system3cpp3parE,@object
	.size		_ZN30_INTERNAL_4152b9cc_4_k_cu_main6thrust24THRUST_300001_SM_1000_NS6system3cpp3parE,(_ZN30_INTERNAL_4152b9cc_4_k_cu_main4cuda3std3__45__cpo5beginE - _ZN30_INTERNAL_4152b9cc_4_k_cu_main6thrust24THRUST_300001_SM_1000_NS6system3cpp3parE)
_ZN30_INTERNAL_4152b9cc_4_k_cu_main6thrust24THRUST_300001_SM_1000_NS6system3cpp3parE:
	.zero		1
	.type		_ZN30_INTERNAL_4152b9cc_4_k_cu_main4cuda3std3__45__cpo5beginE,@object
	.size		_ZN30_INTERNAL_4152b9cc_4_k_cu_main4cuda3std3__45__cpo5beginE,(_ZN30_INTERNAL_4152b9cc_4_k_cu_main4cuda3std6ranges3__45__cpo5beginE - _ZN30_INTERNAL_4152b9cc_4_k_cu_main4cuda3std3__45__cpo5beginE)
_ZN30_INTERNAL_4152b9cc_4_k_cu_main4cuda3std3__45__cpo5beginE:
	.zero		1
	.type		_ZN30_INTERNAL_4152b9cc_4_k_cu_main4cuda3std6ranges3__45__cpo5beginE,@object
	.size		_ZN30_INTERNAL_4152b9cc_4_k_cu_main4cuda3std6ranges3__45__cpo5beginE,(_ZN30_INTERNAL_4152b9cc_4_k_cu_main6thrust24THRUST_300001_SM_1000_NS6deviceE - _ZN30_INTERNAL_4152b9cc_4_k_cu_main4cuda3std6ranges3__45__cpo5beginE)
_ZN30_INTERNAL_4152b9cc_4_k_cu_main4cuda3std6ranges3__45__cpo5beginE:
	.zero		1
	.type		_ZN30_INTERNAL_4152b9cc_4_k_cu_main6thrust24THRUST_300001_SM_1000_NS6deviceE,@object
	.size		_ZN30_INTERNAL_4152b9cc_4_k_cu_main6thrust24THRUST_300001_SM_1000_NS6deviceE,(_ZN30_INTERNAL_4152b9cc_4_k_cu_main4cuda3std3__47nulloptE - _ZN30_INTERNAL_4152b9cc_4_k_cu_main6thrust24THRUST_300001_SM_1000_NS6deviceE)
_ZN30_INTERNAL_4152b9cc_4_k_cu_main6thrust24THRUST_300001_SM_1000_NS6deviceE:
	.zero		1
	.type		_ZN30_INTERNAL_4152b9cc_4_k_cu_main4cuda3std3__47nulloptE,@object
	.size		_ZN30_INTERNAL_4152b9cc_4_k_cu_main4cuda3std3__47nulloptE,(_ZN30_INTERNAL_4152b9cc_4_k_cu_main4cuda3std6ranges3__45__cpo8distanceE - _ZN30_INTERNAL_4152b9cc_4_k_cu_main4cuda3std3__47nulloptE)
_ZN30_INTERNAL_4152b9cc_4_k_cu_main4cuda3std3__47nulloptE:
	.zero		1
	.type		_ZN30_INTERNAL_4152b9cc_4_k_cu_main4cuda3std6ranges3__45__cpo8distanceE,@object
	.size		_ZN30_INTERNAL_4152b9cc_4_k_cu_main4cuda3std6ranges3__45__cpo8distanceE,(_ZN30_INTERNAL_4152b9cc_4_k_cu_main6thrust24THRUST_300001_SM_1000_NS12placeholders2_4E - _ZN30_INTERNAL_4152b9cc_4_k_cu_main4cuda3std6ranges3__45__cpo8distanceE)
_ZN30_INTERNAL_4152b9cc_4_k_cu_main4cuda3std6ranges3__45__cpo8distanceE:
	.zero		1
	.type		_ZN30_INTERNAL_4152b9cc_4_k_cu_main6thrust24THRUST_300001_SM_1000_NS12placeholders2_4E,@object
	.size		_ZN30_INTERNAL_4152b9cc_4_k_cu_main6thrust24THRUST_300001_SM_1000_NS12placeholders2_4E,(_ZN30_INTERNAL_4152b9cc_4_k_cu_main4cuda3std3__45__cpo6rbeginE - _ZN30_INTERNAL_4152b9cc_4_k_cu_main6thrust24THRUST_300001_SM_1000_NS12placeholders2_4E)
_ZN30_INTERNAL_4152b9cc_4_k_cu_main6thrust24THRUST_300001_SM_1000_NS12placeholders2_4E:
	.zero		1
	.type		_ZN30_INTERNAL_4152b9cc_4_k_cu_main4cuda3std3__45__cpo6rbeginE,@object
	.size		_ZN30_INTERNAL_4152b9cc_4_k_cu_main4cuda3std3__45__cpo6rbeginE,(_ZN30_INTERNAL_4152b9cc_4_k_cu_main4cuda3std6ranges3__45__cpo7advanceE - _ZN30_INTERNAL_4152b9cc_4_k_cu_main4cuda3std3__45__cpo6rbeginE)
_ZN30_INTERNAL_4152b9cc_4_k_cu_main4cuda3std3__45__cpo6rbeginE:
	.zero		1
	.type		_ZN30_INTERNAL_4152b9cc_4_k_cu_main4cuda3std6ranges3__45__cpo7advanceE,@object
	.size		_ZN30_INTERNAL_4152b9cc_4_k_cu_main4cuda3std6ranges3__45__cpo7advanceE,(_ZN30_INTERNAL_4152b9cc_4_k_cu_main6thrust24THRUST_300001_SM_1000_NS12placeholders3_10E - _ZN30_INTERNAL_4152b9cc_4_k_cu_main4cuda3std6ranges3__45__cpo7advanceE)
_ZN30_INTERNAL_4152b9cc_4_k_cu_main4cuda3std6ranges3__45__cpo7advanceE:
	.zero		1
	.type		_ZN30_INTERNAL_4152b9cc_4_k_cu_main6thrust24THRUST_300001_SM_1000_NS12placeholders3_10E,@object
	.size		_ZN30_INTERNAL_4152b9cc_4_k_cu_main6thrust24THRUST_300001_SM_1000_NS12placeholders3_10E,(_ZN30_INTERNAL_4152b9cc_4_k_cu_main4cuda3std3__48in_placeE - _ZN30_INTERNAL_4152b9cc_4_k_cu_main6thrust24THRUST_300001_SM_1000_NS12placeholders3_10E)
_ZN30_INTERNAL_4152b9cc_4_k_cu_main6thrust24THRUST_300001_SM_1000_NS12placeholders3_10E:
	.zero		1
	.type		_ZN30_INTERNAL_4152b9cc_4_k_cu_main4cuda3std3__48in_placeE,@object
	.size		_ZN30_INTERNAL_4152b9cc_4_k_cu_main4cuda3std3__48in_placeE,(_ZN30_INTERNAL_4152b9cc_4_k_cu_main4cuda3std6ranges3__45__cpo4sizeE - _ZN30_INTERNAL_4152b9cc_4_k_cu_main4cuda3std3__48in_placeE)
_ZN30_INTERNAL_4152b9cc_4_k_cu_main4cuda3std3__48in_placeE:
	.zero		1
	.type		_ZN30_INTERNAL_4152b9cc_4_k_cu_main4cuda3std6ranges3__45__cpo4sizeE,@object
	.size		_ZN30_INTERNAL_4152b9cc_4_k_cu_main4cuda3std6ranges3__45__cpo4sizeE,(_ZN30_INTERNAL_4152b9cc_4_k_cu_main6thrust24THRUST_300001_SM_1000_NS12placeholders2_2E - _ZN30_INTERNAL_4152b9cc_4_k_cu_main4cuda3std6ranges3__45__cpo4sizeE)
_ZN30_INTERNAL_4152b9cc_4_k_cu_main4cuda3std6ranges3__45__cpo4sizeE:
	.zero		1
	.type		_ZN30_INTERNAL_4152b9cc_4_k_cu_main6thrust24THRUST_300001_SM_1000_NS12placeholders2_2E,@object
	.size		_ZN30_INTERNAL_4152b9cc_4_k_cu_main6thrust24THRUST_300001_SM_1000_NS12placeholders2_2E,(_ZN30_INTERNAL_4152b9cc_4_k_cu_main4cuda3std3__45__cpo6cbeginE - _ZN30_INTERNAL_4152b9cc_4_k_cu_main6thrust24THRUST_300001_SM_1000_NS12placeholders2_2E)
_ZN30_INTERNAL_4152b9cc_4_k_cu_main6thrust24THRUST_300001_SM_1000_NS12placeholders2_2E:
	.zero		1
	.type		_ZN30_INTERNAL_4152b9cc_4_k_cu_main4cuda3std3__45__cpo6cbeginE,@object
	.size		_ZN30_INTERNAL_4152b9cc_4_k_cu_main4cuda3std3__45__cpo6cbeginE,(_ZN30_INTERNAL_4152b9cc_4_k_cu_main4cuda3std6ranges3__45__cpo6cbeginE - _ZN30_INTERNAL_4152b9cc_4_k_cu_main4cuda3std3__45__cpo6cbeginE)
_ZN30_INTERNAL_4152b9cc_4_k_cu_main4cuda3std3__45__cpo6cbeginE:
	.zero		1
	.type		_ZN30_INTERNAL_4152b9cc_4_k_cu_main4cuda3std6ranges3__45__cpo6cbeginE,@object
	.size		_ZN30_INTERNAL_4152b9cc_4_k_cu_main4cuda3std6ranges3__45__cpo6cbeginE,(_ZN30_INTERNAL_4152b9cc_4_k_cu_main6thrust24THRUST_300001_SM_1000_NS12placeholders2_6E - _ZN30_INTERNAL_4152b9cc_4_k_cu_main4cuda3std6ranges3__45__cpo6cbeginE)
_ZN30_INTERNAL_4152b9cc_4_k_cu_main4cuda3std6ranges3__45__cpo6cbeginE:
	.zero		1
	.type		_ZN30_INTERNAL_4152b9cc_4_k_cu_main6thrust24THRUST_300001_SM_1000_NS12placeholders2_6E,@object
	.size		_ZN30_INTERNAL_4152b9cc_4_k_cu_main6thrust24THRUST_300001_SM_1000_NS12placeholders2_6E,(_ZN30_INTERNAL_4152b9cc_4_k_cu_main4cuda3std3__45__cpo7crbeginE - _ZN30_INTERNAL_4152b9cc_4_k_cu_main6thrust24THRUST_300001_SM_1000_NS12placeholders2_6E)
_ZN30_INTERNAL_4152b9cc_4_k_cu_main6thrust24THRUST_300001_SM_1000_NS12placeholders2_6E:
	.zero		1
	.type		_ZN30_INTERNAL_4152b9cc_4_k_cu_main4cuda3std3__45__cpo7crbeginE,@object
	.size		_ZN30_INTERNAL_4152b9cc_4_k_cu_main4cuda3std3__45__cpo7crbeginE,(_ZN30_INTERNAL_4152b9cc_4_k_cu_main4cuda3std6ranges3__45__cpo4nextE - _ZN30_INTERNAL_4152b9cc_4_k_cu_main4cuda3std3__45__cpo7crbeginE)
_ZN30_INTERNAL_4152b9cc_4_k_cu_main4cuda3std3__45__cpo7crbeginE:
	.zero		1
	.type		_ZN30_INTERNAL_4152b9cc_4_k_cu_main4cuda3std6ranges3__45__cpo4nextE,@object
	.size		_ZN30_INTERNAL_4152b9cc_4_k_cu_main4cuda3std6ranges3__45__cpo4nextE,(_ZN30_INTERNAL_4152b9cc_4_k_cu_main4cuda3std6ranges3__45__cpo4swapE - _ZN30_INTERNAL_4152b9cc_4_k_cu_main4cuda3std6ranges3__45__cpo4nextE)
_ZN30_INTERNAL_4152b9cc_4_k_cu_main4cuda3std6ranges3__45__cpo4nextE:
	.zero		1
	.type		_ZN30_INTERNAL_4152b9cc_4_k_cu_main4cuda3std6ranges3__45__cpo4swapE,@object
	.size		_ZN30_INTERNAL_4152b9cc_4_k_cu_main4cuda3std6ranges3__45__cpo4swapE,(_ZN30_INTERNAL_4152b9cc_4_k_cu_main6thrust24THRUST_300001_SM_1000_NS8cuda_cub10par_nosyncE - _ZN30_INTERNAL_4152b9cc_4_k_cu_main4cuda3std6ranges3__45__cpo4swapE)
_ZN30_INTERNAL_4152b9cc_4_k_cu_main4cuda3std6ranges3__45__cpo4swapE:
	.zero		1
	.type		_ZN30_INTERNAL_4152b9cc_4_k_cu_main6thrust24THRUST_300001_SM_1000_NS8cuda_cub10par_nosyncE,@object
	.size		_ZN30_INTERNAL_4152b9cc_4_k_cu_main6thrust24THRUST_300001_SM_1000_NS8cuda_cub10par_nosyncE,(_ZN30_INTERNAL_4152b9cc_4_k_cu_main6thrust24THRUST_300001_SM_1000_NS3seqE - _ZN30_INTERNAL_4152b9cc_4_k_cu_main6thrust24THRUST_300001_SM_1000_NS8cuda_cub10par_nosyncE)
_ZN30_INTERNAL_4152b9cc_4_k_cu_main6thrust24THRUST_300001_SM_1000_NS8cuda_cub10par_nosyncE:
	.zero		1
	.type		_ZN30_INTERNAL_4152b9cc_4_k_cu_main6thrust24THRUST_300001_SM_1000_NS3seqE,@object
	.size		_ZN30_INTERNAL_4152b9cc_4_k_cu_main6thrust24THRUST_300001_SM_1000_NS3seqE,(_ZN30_INTERNAL_4152b9cc_4_k_cu_main4cuda3std3__420unreachable_sentinelE - _ZN30_INTERNAL_4152b9cc_4_k_cu_main6thrust24THRUST_300001_SM_1000_NS3seqE)
_ZN30_INTERNAL_4152b9cc_4_k_cu_main6thrust24THRUST_300001_SM_1000_NS3seqE:
	.zero		1
	.type		_ZN30_INTERNAL_4152b9cc_4_k_cu_main4cuda3std3__420unreachable_sentinelE,@object
	.size		_ZN30_INTERNAL_4152b9cc_4_k_cu_main4cuda3std3__420unreachable_sentinelE,(_ZN30_INTERNAL_4152b9cc_4_k_cu_main4cuda3std6ranges3__45__cpo5ssizeE - _ZN30_INTERNAL_4152b9cc_4_k_cu_main4cuda3std3__420unreachable_sentinelE)
_ZN30_INTERNAL_4152b9cc_4_k_cu_main4cuda3std3__420unreachable_sentinelE:
	.zero		1
	.type		_ZN30_INTERNAL_4152b9cc_4_k_cu_main4cuda3std6ranges3__45__cpo5ssizeE,@object
	.size		_ZN30_INTERNAL_4152b9cc_4_k_cu_main4cuda3std6ranges3__45__cpo5ssizeE,(_ZN30_INTERNAL_4152b9cc_4_k_cu_main6thrust24THRUST_300001_SM_1000_NS12placeholders2_3E - _ZN30_INTERNAL_4152b9cc_4_k_cu_main4cuda3std6ranges3__45__cpo5ssizeE)
_ZN30_INTERNAL_4152b9cc_4_k_cu_main4cuda3std6ranges3__45__cpo5ssizeE:
	.zero		1
	.type		_ZN30_INTERNAL_4152b9cc_4_k_cu_main6thrust24THRUST_300001_SM_1000_NS12placeholders2_3E,@object
	.size		_ZN30_INTERNAL_4152b9cc_4_k_cu_main6thrust24THRUST_300001_SM_1000_NS12placeholders2_3E,(_ZN30_INTERNAL_4152b9cc_4_k_cu_main4cuda3std3__45__cpo4cendE - _ZN30_INTERNAL_4152b9cc_4_k_cu_main6thrust24THRUST_300001_SM_1000_NS12placeholders2_3E)
_ZN30_INTERNAL_4152b9cc_4_k_cu_main6thrust24THRUST_300001_SM_1000_NS12placeholders2_3E:
	.zero		1
	.type		_ZN30_INTERNAL_4152b9cc_4_k_cu_main4cuda3std3__45__cpo4cendE,@object
	.size		_ZN30_INTERNAL_4152b9cc_4_k_cu_main4cuda3std3__45__cpo4cendE,(_ZN30_INTERNAL_4152b9cc_4_k_cu_main4cuda3std6ranges3__45__cpo4cendE - _ZN30_INTERNAL_4152b9cc_4_k_cu_main4cuda3std3__45__cpo4cendE)
_ZN30_INTERNAL_4152b9cc_4_k_cu_main4cuda3std3__45__cpo4cendE:
	.zero		1
	.type		_ZN30_INTERNAL_4152b9cc_4_k_cu_main4cuda3std6ranges3__45__cpo4cendE,@object
	.size		_ZN30_INTERNAL_4152b9cc_4_k_cu_main4cuda3std6ranges3__45__cpo4cendE,(_ZN30_INTERNAL_4152b9cc_4_k_cu_main6thrust24THRUST_300001_SM_1000_NS12placeholders2_7E - _ZN30_INTERNAL_4152b9cc_4_k_cu_main4cuda3std6ranges3__45__cpo4cendE)
_ZN30_INTERNAL_4152b9cc_4_k_cu_main4cuda3std6ranges3__45__cpo4cendE:
	.zero		1
	.type		_ZN30_INTERNAL_4152b9cc_4_k_cu_main6thrust24THRUST_300001_SM_1000_NS12placeholders2_7E,@object
	.size		_ZN30_INTERNAL_4152b9cc_4_k_cu_main6thrust24THRUST_300001_SM_1000_NS12placeholders2_7E,(_ZN30_INTERNAL_4152b9cc_4_k_cu_main4cuda3std3__45__cpo5crendE - _ZN30_INTERNAL_4152b9cc_4_k_cu_main6thrust24THRUST_300001_SM_1000_NS12placeholders2_7E)
_ZN30_INTERNAL_4152b9cc_4_k_cu_main6thrust24THRUST_300001_SM_1000_NS12placeholders2_7E:
	.zero		1
	.type		_ZN30_INTERNAL_4152b9cc_4_k_cu_main4cuda3std3__45__cpo5crendE,@object
	.size		_ZN30_INTERNAL_4152b9cc_4_k_cu_main4cuda3std3__45__cpo5crendE,(_ZN30_INTERNAL_4152b9cc_4_k_cu_main4cuda3std6ranges3__45__cpo4prevE - _ZN30_INTERNAL_4152b9cc_4_k_cu_main4cuda3std3__45__cpo5crendE)
_ZN30_INTERNAL_4152b9cc_4_k_cu_main4cuda3std3__45__cpo5crendE:
	.zero		1
	.type		_ZN30_INTERNAL_4152b9cc_4_k_cu_main4cuda3std6ranges3__45__cpo4prevE,@object
	.size		_ZN30_INTERNAL_4152b9cc_4_k_cu_main4cuda3std6ranges3__45__cpo4prevE,(_ZN30_INTERNAL_4152b9cc_4_k_cu_main4cuda3std6ranges3__45__cpo9iter_moveE - _ZN30_INTERNAL_4152b9cc_4_k_cu_main4cuda3std6ranges3__45__cpo4prevE)
_ZN30_INTERNAL_4152b9cc_4_k_cu_main4cuda3std6ranges3__45__cpo4prevE:
	.zero		1
	.type		_ZN30_INTERNAL_4152b9cc_4_k_cu_main4cuda3std6ranges3__45__cpo9iter_moveE,@object
	.size		_ZN30_INTERNAL_4152b9cc_4_k_cu_main4cuda3std6ranges3__45__cpo9iter_moveE,(_ZN30_INTERNAL_4152b9cc_4_k_cu_main6thrust24THRUST_300001_SM_1000_NS6system6detail10sequential3seqE - _ZN30_INTERNAL_4152b9cc_4_k_cu_main4cuda3std6ranges3__45__cpo9iter_moveE)
_ZN30_INTERNAL_4152b9cc_4_k_cu_main4cuda3std6ranges3__45__cpo9iter_moveE:
	.zero		1
	.type		_ZN30_INTERNAL_4152b9cc_4_k_cu_main6thrust24THRUST_300001_SM_1000_NS6system6detail10sequential3seqE,@object
	.size		_ZN30_INTERNAL_4152b9cc_4_k_cu_main6thrust24THRUST_300001_SM_1000_NS6system6detail10sequential3seqE,(_ZN30_INTERNAL_4152b9cc_4_k_cu_main6thrust24THRUST_300001_SM_1000_NS12placeholders2_9E - _ZN30_INTERNAL_4152b9cc_4_k_cu_main6thrust24THRUST_300001_SM_1000_NS6system6detail10sequential3seqE)
_ZN30_INTERNAL_4152b9cc_4_k_cu_main6thrust24THRUST_300001_SM_1000_NS6system6detail10sequential3seqE:
	.zero		1
	.type		_ZN30_INTERNAL_4152b9cc_4_k_cu_main6thrust24THRUST_300001_SM_1000_NS12placeholders2_9E,@object
	.size		_ZN30_INTERNAL_4152b9cc_4_k_cu_main6thrust24THRUST_300001_SM_1000_NS12placeholders2_9E,(_ZN30_INTERNAL_4152b9cc_4_k_cu_main4cuda3std3__419piecewise_constructE - _ZN30_INTERNAL_4152b9cc_4_k_cu_main6thrust24THRUST_300001_SM_1000_NS12placeholders2_9E)
_ZN30_INTERNAL_4152b9cc_4_k_cu_main6thrust24THRUST_300001_SM_1000_NS12placeholders2_9E:
	.zero		1
	.type		_ZN30_INTERNAL_4152b9cc_4_k_cu_main4cuda3std3__419piecewise_constructE,@object
	.size		_ZN30_INTERNAL_4152b9cc_4_k_cu_main4cuda3std3__419piecewise_constructE,(_ZN30_INTERNAL_4152b9cc_4_k_cu_main4cuda3std6ranges3__45__cpo5cdataE - _ZN30_INTERNAL_4152b9cc_4_k_cu_main4cuda3std3__419piecewise_constructE)
_ZN30_INTERNAL_4152b9cc_4_k_cu_main4cuda3std3__419piecewise_constructE:
	.zero		1
	.type		_ZN30_INTERNAL_4152b9cc_4_k_cu_main4cuda3std6ranges3__45__cpo5cdataE,@object
	.size		_ZN30_INTERNAL_4152b9cc_4_k_cu_main4cuda3std6ranges3__45__cpo5cdataE,(_ZN30_INTERNAL_4152b9cc_4_k_cu_main6thrust24THRUST_300001_SM_1000_NS12placeholders2_1E - _ZN30_INTERNAL_4152b9cc_4_k_cu_main4cuda3std6ranges3__45__cpo5cdataE)
_ZN30_INTERNAL_4152b9cc_4_k_cu_main4cuda3std6ranges3__45__cpo5cdataE:
	.zero		1
	.type		_ZN30_INTERNAL_4152b9cc_4_k_cu_main6thrust24THRUST_300001_SM_1000_NS12placeholders2_1E,@object
	.size		_ZN30_INTERNAL_4152b9cc_4_k_cu_main6thrust24THRUST_300001_SM_1000_NS12placeholders2_1E,(_ZN30_INTERNAL_4152b9cc_4_k_cu_main4cuda3std3__45__cpo3endE - _ZN30_INTERNAL_4152b9cc_4_k_cu_main6thrust24THRUST_300001_SM_1000_NS12placeholders2_1E)
_ZN30_INTERNAL_4152b9cc_4_k_cu_main6thrust24THRUST_300001_SM_1000_NS12placeholders2_1E:
	.zero		1
	.type		_ZN30_INTERNAL_4152b9cc_4_k_cu_main4cuda3std3__45__cpo3endE,@object
	.size		_ZN30_INTERNAL_4152b9cc_4_k_cu_main4cuda3std3__45__cpo3endE,(_ZN30_INTERNAL_4152b9cc_4_k_cu_main4cuda3std6ranges3__45__cpo3endE - _ZN30_INTERNAL_4152b9cc_4_k_cu_main4cuda3std3__45__cpo3endE)
_ZN30_INTERNAL_4152b9cc_4_k_cu_main4cuda3std3__45__cpo3endE:
	.zero		1
	.type		_ZN30_INTERNAL_4152b9cc_4_k_cu_main4cuda3std6ranges3__45__cpo3endE,@object
	.size		_ZN30_INTERNAL_4152b9cc_4_k_cu_main4cuda3std6ranges3__45__cpo3endE,(_ZN30_INTERNAL_4152b9cc_4_k_cu_main6thrust24THRUST_300001_SM_1000_NS12placeholders2_5E - _ZN30_INTERNAL_4152b9cc_4_k_cu_main4cuda3std6ranges3__45__cpo3endE)
_ZN30_INTERNAL_4152b9cc_4_k_cu_main4cuda3std6ranges3__45__cpo3endE:
	.zero		1
	.type		_ZN30_INTERNAL_4152b9cc_4_k_cu_main6thrust24THRUST_300001_SM_1000_NS12placeholders2_5E,@object
	.size		_ZN30_INTERNAL_4152b9cc_4_k_cu_main6thrust24THRUST_300001_SM_1000_NS12placeholders2_5E,(_ZN30_INTERNAL_4152b9cc_4_k_cu_main4cuda3std3__45__cpo4rendE - _ZN30_INTERNAL_4152b9cc_4_k_cu_main6thrust24THRUST_300001_SM_1000_NS12placeholders2_5E)
_ZN30_INTERNAL_4152b9cc_4_k_cu_main6thrust24THRUST_300001_SM_1000_NS12placeholders2_5E:
	.zero		1
	.type		_ZN30_INTERNAL_4152b9cc_4_k_cu_main4cuda3std3__45__cpo4rendE,@object
	.size		_ZN30_INTERNAL_4152b9cc_4_k_cu_main4cuda3std3__45__cpo4rendE,(_ZN30_INTERNAL_4152b9cc_4_k_cu_main4cuda3std6ranges3__45__cpo9iter_swapE - _ZN30_INTERNAL_4152b9cc_4_k_cu_main4cuda3std3__45__cpo4rendE)
_ZN30_INTERNAL_4152b9cc_4_k_cu_main4cuda3std3__45__cpo4rendE:
	.zero		1
	.type		_ZN30_INTERNAL_4152b9cc_4_k_cu_main4cuda3std6ranges3__45__cpo9iter_swapE,@object
	.size		_ZN30_INTERNAL_4152b9cc_4_k_cu_main4cuda3std6ranges3__45__cpo9iter_swapE,(_ZN30_INTERNAL_4152b9cc_4_k_cu_main4cuda3std3__48unexpectE - _ZN30_INTERNAL_4152b9cc_4_k_cu_main4cuda3std6ranges3__45__cpo9iter_swapE)
_ZN30_INTERNAL_4152b9cc_4_k_cu_main4cuda3std6ranges3__45__cpo9iter_swapE:
	.zero		1
	.type		_ZN30_INTERNAL_4152b9cc_4_k_cu_main4cuda3std3__48unexpectE,@object
	.size		_ZN30_INTERNAL_4152b9cc_4_k_cu_main4cuda3std3__48unexpectE,(_ZN30_INTERNAL_4152b9cc_4_k_cu_main6thrust24THRUST_300001_SM_1000_NS8cuda_cub3parE - _ZN30_INTERNAL_4152b9cc_4_k_cu_main4cuda3std3__48unexpectE)
_ZN30_INTERNAL_4152b9cc_4_k_cu_main4cuda3std3__48unexpectE:
	.zero		1
	.type		_ZN30_INTERNAL_4152b9cc_4_k_cu_main6thrust24THRUST_300001_SM_1000_NS8cuda_cub3parE,@object
	.size		_ZN30_INTERNAL_4152b9cc_4_k_cu_main6thrust24THRUST_300001_SM_1000_NS8cuda_cub3parE,(.L_29 - _ZN30_INTERNAL_4152b9cc_4_k_cu_main6thrust24THRUST_300001_SM_1000_NS8cuda_cub3parE)
_ZN30_INTERNAL_4152b9cc_4_k_cu_main6thrust24THRUST_300001_SM_1000_NS8cuda_cub3parE:
	.zero		1
.L_29:


//--------------------- .nv.shared._ZN3cub18CUB_300001_SM_10006detail10radix_sort33DeviceRadixSortExclusiveSumKernelINS1_5radix10policy_hubIiNS0_8NullTypeEyE10Policy1000EyEEvPT0_ --------------------------
	.section	.nv.shared._ZN3cub18CUB_300001_SM_10006detail10radix_sort33DeviceRadixSortExclusiveSumKernelINS1_5radix10policy_hubIiNS0_8NullTypeEyE10Policy1000EyEEvPT0_,"aw",@nobits
	.sectionflags	@""
	.align	16
.nv.shared._ZN3cub18CUB_300001_SM_10006detail10radix_sort33DeviceRadixSortExclusiveSumKernelINS1_5radix10policy_hubIiNS0_8NullTypeEyE10Policy1000EyEEvPT0_:
	.zero		3360


//--------------------- .nv.shared._ZN3cub18CUB_300001_SM_10006detail10radix_sort30DeviceRadixSortHistogramKernelINS1_5radix10policy_hubIiNS0_8NullTypeEyE10Policy1000ELNS0_9SortOrderE0EiyNS1_21identity_decomposer_tEEEvPT2_PKT1_SB_iiT3_ --------------------------
	.section	.nv.shared._ZN3cub18CUB_300001_SM_10006detail10radix_sort30DeviceRadixSortHistogramKernelINS1_5radix10policy_hubIiNS0_8NullTypeEyE10Policy1000ELNS0_9SortOrderE0EiyNS1_21identity_decomposer_tEEEvPT2_PKT1_SB_iiT3_,"aw",@nobits
	.sectionflags	@""
	.align	4
.nv.shared._ZN3cub18CUB_300001_SM_10006detail10radix_sort30DeviceRadixSortHistogramKernelINS1_5radix10policy_hubIiNS0_8NullTypeEyE10Policy1000ELNS0_9SortOrderE0EiyNS1_21identity_decomposer_tEEEvPT2_PKT1_SB_iiT3_:
	.zero		5120


//--------------------- .nv.shared._ZN3cub18CUB_300001_SM_10006detail10radix_sort31DeviceRadixSortSingleTileKernelINS1_5radix10policy_hubIiNS0_8NullTypeEyE10Policy1000ELNS0_9SortOrderE0EiS6_yNS1_21identity_decomposer_tEEEvPKT1_PSB_PKT2_PSF_T3_iiT4_ --------------------------
	.section	.nv.shared._ZN3cub18CUB_300001_SM_10006detail10radix_sort31DeviceRadixSortSingleTileKernelINS1_5radix10policy_hubIiNS0_8NullTypeEyE10Policy1000ELNS0_9SortOrderE0EiS6_yNS1_21identity_decomposer_tEEEvPKT1_PSB_PKT2_PSF_T3_iiT4_,"aw",@nobits
	.sectionflags	@""
	.align	16
.nv.shared._ZN3cub18CUB_300001_SM_10006detail10radix_sort31DeviceRadixSortSingleTileKernelINS1_5radix10policy_hubIiNS0_8NullTypeEyE10Policy1000ELNS0_9SortOrderE0EiS6_yNS1_21identity_decomposer_tEEEvPKT1_PSB_PKT2_PSF_T3_iiT4_:
	.zero		34880


//--------------------- .nv.shared._ZN3cub18CUB_300001_SM_10006detail6reduce28DeviceReduceSingleTileKernelINS2_10policy_hubIiyN4cuda3__47maximumIiEEE10Policy1000EPiSB_iS8_iiNS5_3std3__410__identityEEEvT0_T1_T2_T3_T4_T6_ --------------------------
	.section	.nv.shared._ZN3cub18CUB_300001_SM_10006detail6reduce28DeviceReduceSingleTileKernelINS2_10policy_hubIiyN4cuda3__47maximumIiEEE10Policy1000EPiSB_iS8_iiNS5_3std3__410__identityEEEvT0_T1_T2_T3_T4_T6_,"aw",@nobits
	.sectionflags	@""
	.align	4
.nv.shared._ZN3cub18CUB_300001_SM_10006detail6reduce28DeviceReduceSingleTileKernelINS2_10policy_hubIiyN4cuda3__47maximumIiEEE10Policy1000EPiSB_iS8_iiNS5_3std3__410__identityEEEvT0_T1_T2_T3_T4_T6_:
	.zero		1068


//--------------------- .nv.shared._ZN3cub18CUB_300001_SM_10006detail6reduce18DeviceReduceKernelINS2_10policy_hubIiyN4cuda3__47maximumIiEEE10Policy1000EN6thrust24THRUST_300001_SM_1000_NS6detail15normal_iteratorINSC_10device_ptrIiEEEEyS8_iNS5_3std3__410__identityEEEvT0_PT3_T1_NS0_13GridEvenShareISO_EET2_T4_ --------------------------
	.section	.nv.shared._ZN3cub18CUB_300001_SM_10006detail6reduce18DeviceReduceKernelINS2_10policy_hubIiyN4cuda3__47maximumIiEEE10Policy1000EN6thrust24THRUST_300001_SM_1000_NS6detail15normal_iteratorINSC_10device_ptrIiEEEEyS8_iNS5_3std3__410__identityEEEvT0_PT3_T1_NS0_13GridEvenShareISO_EET2_T4_,"aw",@nobits
	.sectionflags	@""
	.align	4
.nv.shared._ZN3cub18CUB_300001_SM_10006detail6reduce18DeviceReduceKernelINS2_10policy_hubIiyN4cuda3__47maximumIiEEE10Policy1000EN6thrust24THRUST_300001_SM_1000_NS6detail15normal_iteratorINSC_10device_ptrIiEEEEyS8_iNS5_3std3__410__identityEEEvT0_PT3_T1_NS0_13GridEvenShareISO_EET2_T4_:
	.zero		1068


//--------------------- .nv.shared._ZN3cub18CUB_300001_SM_10006detail6reduce28DeviceReduceSingleTileKernelINS2_10policy_hubIiyN4cuda3__47maximumIiEEE10Policy1000EN6thrust24THRUST_300001_SM_1000_NS6detail15normal_iteratorINSC_10device_ptrIiEEEEPiyS8_iiNS5_3std3__410__identityEEEvT0_T1_T2_T3_T4_T6_ --------------------------
	.section	.nv.shared._ZN3cub18CUB_300001_SM_10006detail6reduce28DeviceReduceSingleTileKernelINS2_10policy_hubIiyN4cuda3__47maximumIiEEE10Policy1000EN6thrust24THRUST_300001_SM_1000_NS6detail15normal_iteratorINSC_10device_ptrIiEEEEPiyS8_iiNS5_3std3__410__identityEEEvT0_T1_T2_T3_T4_T6_,"aw",@nobits
	.sectionflags	@""
	.align	4
.nv.shared._ZN3cub18CUB_300001_SM_10006detail6reduce28DeviceReduceSingleTileKernelINS2_10policy_hubIiyN4cuda3__47maximumIiEEE10Policy1000EN6thrust24THRUST_300001_SM_1000_NS6detail15normal_iteratorINSC_10device_ptrIiEEEEPiyS8_iiNS5_3std3__410__identityEEEvT0_T1_T2_T3_T4_T6_:
	.zero		1068


//--------------------- .nv.shared._ZN3cub18CUB_300001_SM_10006detail6reduce28DeviceReduceSingleTileKernelINS2_10policy_hubIijN4cuda3__47maximumIiEEE10Policy1000EPiSB_iS8_iiNS5_3std3__410__identityEEEvT0_T1_T2_T3_T4_T6_ --------------------------
	.section	.nv.shared._ZN3cub18CUB_300001_SM_10006detail6reduce28DeviceReduceSingleTileKernelINS2_10policy_hubIijN4cuda3__47maximumIiEEE10Policy1000EPiSB_iS8_iiNS5_3std3__410__identityEEEvT0_T1_T2_T3_T4_T6_,"aw",@nobits
	.sectionflags	@""
	.align	4
.nv.shared._ZN3cub18CUB_300001_SM_10006detail6reduce28DeviceReduceSingleTileKernelINS2_10policy_hubIijN4cuda3__47maximumIiEEE10Policy1000EPiSB_iS8_iiNS5_3std3__410__identityEEEvT0_T1_T2_T3_T4_T6_:
	.zero		1068


//--------------------- .nv.shared._ZN3cub18CUB_300001_SM_10006detail6reduce18DeviceReduceKernelINS2_10policy_hubIijN4cuda3__47maximumIiEEE10Policy1000EN6thrust24THRUST_300001_SM_1000_NS6detail15normal_iteratorINSC_10device_ptrIiEEEEjS8_iNS5_3std3__410__identityEEEvT0_PT3_T1_NS0_13GridEvenShareISO_EET2_T4_ --------------------------
	.section	.nv.shared._ZN3cub18CUB_300001_SM_10006detail6reduce18DeviceReduceKernelINS2_10policy_hubIijN4cuda3__47maximumIiEEE10Policy1000EN6thrust24THRUST_300001_SM_1000_NS6detail15normal_iteratorINSC_10device_ptrIiEEEEjS8_iNS5_3std3__410__identityEEEvT0_PT3_T1_NS0_13GridEvenShareISO_EET2_T4_,"aw",@nobits
	.sectionflags	@""
	.align	4
.nv.shared._ZN3cub18CUB_300001_SM_10006detail6reduce18DeviceReduceKernelINS2_10policy_hubIijN4cuda3__47maximumIiEEE10Policy1000EN6thrust24THRUST_300001_SM_1000_NS6detail15normal_iteratorINSC_10device_ptrIiEEEEjS8_iNS5_3std3__410__identityEEEvT0_PT3_T1_NS0_13GridEvenShareISO_EET2_T4_:
	.zero		1068


//--------------------- .nv.shared._ZN3cub18CUB_300001_SM_10006detail6reduce28DeviceReduceSingleTileKernelINS2_10policy_hubIijN4cuda3__47maximumIiEEE10Policy1000EN6thrust24THRUST_300001_SM_1000_NS6detail15normal_iteratorINSC_10device_ptrIiEEEEPijS8_iiNS5_3std3__410__identityEEEvT0_T1_T2_T3_T4_T6_ --------------------------
	.section	.nv.shared._ZN3cub18CUB_300001_SM_10006detail6reduce28DeviceReduceSingleTileKernelINS2_10policy_hubIijN4cuda3__47maximumIiEEE10Policy1000EN6thrust24THRUST_300001_SM_1000_NS6detail15normal_iteratorINSC_10device_ptrIiEEEEPijS8_iiNS5_3std3__410__identityEEEvT0_T1_T2_T3_T4_T6_,"aw",@nobits
	.sectionflags	@""
	.align	4
.nv.shared._ZN3cub18CUB_300001_SM_10006detail6reduce28DeviceReduceSingleTileKernelINS2_10policy_hubIijN4cuda3__47maximumIiEEE10Policy1000EN6thrust24THRUST_300001_SM_1000_NS6detail15normal_iteratorINSC_10device_ptrIiEEEEPijS8_iiNS5_3std3__410__identityEEEvT0_T1_T2_T3_T4_T6_:
	.zero		1068


//--------------------- .nv.constant0._ZN3cub18CUB_300001_SM_10006detail10radix_sort29DeviceRadixSortOnesweepKernelINS1_5radix10policy_hubIiNS0_8NullTypeEyE10Policy1000ELNS0_9SortOrderE0EiS6_yiiNS1_21identity_decomposer_tEEEvPT5_SC_PT3_PKSD_PT1_PKSH_PT2_PKSL_T4_iiT6_ --------------------------
	.section	.nv.constant0._ZN3cub18CUB_300001_SM_10006detail10radix_sort29DeviceRadixSortOnesweepKernelINS1_5radix10policy_hubIiNS0_8NullTypeEyE10Policy1000ELNS0_9SortOrderE0EiS6_yiiNS1_21identity_decomposer_tEEEvPT5_SC_PT3_PKSD_PT1_PKSH_PT2_PKSL_T4_iiT6_,"a",@progbits
	.sectionflags	@""
	.align	4
.nv.constant0._ZN3cub18CUB_300001_SM_10006detail10radix_sort29DeviceRadixSortOnesweepKernelINS1_5radix10policy_hubIiNS0_8NullTypeEyE10Policy1000ELNS0_9SortOrderE0EiS6_yiiNS1_21identity_decomposer_tEEEvPT5_SC_PT3_PKSD_PT1_PKSH_PT2_PKSL_T4_iiT6_:
	.zero		973


//--------------------- .nv.constant0._ZN3cub18CUB_300001_SM_10006detail10radix_sort33DeviceRadixSortExclusiveSumKernelINS1_5radix10policy_hubIiNS0_8NullTypeEyE10Policy1000EyEEvPT0_ --------------------------
	.section	.nv.constant0._ZN3cub18CUB_300001_SM_10006detail10radix_sort33DeviceRadixSortExclusiveSumKernelINS1_5radix10policy_hubIiNS0_8NullTypeEyE10Policy1000EyEEvPT0_,"a",@progbits
	.sectionflags	@""
	.align	4
.nv.constant0._ZN3cub18CUB_300001_SM_10006detail10radix_sort33DeviceRadixSortExclusiveSumKernelINS1_5radix10policy_hubIiNS0_8NullTypeEyE10Policy1000EyEEvPT0_:
	.zero		904


//--------------------- .nv.constant0._ZN3cub18CUB_300001_SM_10006detail10radix_sort30DeviceRadixSortHistogramKernelINS1_5radix10policy_hubIiNS0_8NullTypeEyE10Policy1000ELNS0_9SortOrderE0EiyNS1_21identity_decomposer_tEEEvPT2_PKT1_SB_iiT3_ --------------------------
	.section	.nv.constant0._ZN3cub18CUB_300001_SM_10006detail10radix_sort30DeviceRadixSortHistogramKernelINS1_5radix10policy_hubIiNS0_8NullTypeEyE10Policy1000ELNS0_9SortOrderE0EiyNS1_21identity_decomposer_tEEEvPT2_PKT1_SB_iiT3_,"a",@progbits
	.sectionflags	@""
	.align	4
.nv.constant0._ZN3cub18CUB_300001_SM_10006detail10radix_sort30DeviceRadixSortHistogramKernelINS1_5radix10policy_hubIiNS0_8NullTypeEyE10Policy1000ELNS0_9SortOrderE0EiyNS1_21identity_decomposer_tEEEvPT2_PKT1_SB_iiT3_:
	.zero		929


//--------------------- .nv.constant0._ZN3cub18CUB_300001_SM_10006detail10radix_sort31DeviceRadixSortSingleTileKernelINS1_5radix10policy_hubIiNS0_8NullTypeEyE10Policy1000ELNS0_9SortOrderE0EiS6_yNS1_21identity_decomposer_tEEEvPKT1_PSB_PKT2_PSF_T3_iiT4_ --------------------------
	.section	.nv.constant0._ZN3cub18CUB_300001_SM_10006detail10radix_sort31DeviceRadixSortSingleTileKernelINS1_5radix10policy_hubIiNS0_8NullTypeEyE10Policy1000ELNS0_9SortOrderE0EiS6_yNS1_21identity_decomposer_tEEEvPKT1_PSB_PKT2_PSF_T3_iiT4_,"a",@progbits
	.sectionflags	@""
	.align	4
.nv.constant0._ZN3cub18CUB_300001_SM_10006detail10radix_sort31DeviceRadixSortSingleTileKernelINS1_5radix10policy_hubIiNS0_8NullTypeEyE10Policy1000ELNS0_9SortOrderE0EiS6_yNS1_21identity_decomposer_tEEEvPKT1_PSB_PKT2_PSF_T3_iiT4_:
	.zero		945


//--------------------- .nv.constant0._ZN3cub18CUB_300001_SM_10006detail6reduce28DeviceReduceSingleTileKernelINS2_10policy_hubIiyN4cuda3__47maximumIiEEE10Policy1000EPiSB_iS8_iiNS5_3std3__410__identityEEEvT0_T1_T2_T3_T4_T6_ --------------------------
	.section	.nv.constant0._ZN3cub18CUB_300001_SM_10006detail6reduce28DeviceReduceSingleTileKernelINS2_10policy_hubIiyN4cuda3__47maximumIiEEE10Policy1000EPiSB_iS8_iiNS5_3std3__410__identityEEEvT0_T1_T2_T3_T4_T6_,"a",@progbits
	.sectionflags	@""
	.align	4
.nv.constant0._ZN3cub18CUB_300001_SM_10006detail6reduce28DeviceReduceSingleTileKernelINS2_10policy_hubIiyN4cuda3__47maximumIiEEE10Policy1000EPiSB_iS8_iiNS5_3std3__410__identityEEEvT0_T1_T2_T3_T4_T6_:
	.zero		925


//--------------------- .nv.constant0._ZN3cub18CUB_300001_SM_10006detail6reduce18DeviceReduceKernelINS2_10policy_hubIiyN4cuda3__47maximumIiEEE10Policy1000EN6thrust24THRUST_300001_SM_1000_NS6detail15normal_iteratorINSC_10device_ptrIiEEEEyS8_iNS5_3std3__410__identityEEEvT0_PT3_T1_NS0_13GridEvenShareISO_EET2_T4_ --------------------------
	.section	.nv.constant0._ZN3cub18CUB_300001_SM_10006detail6reduce18DeviceReduceKernelINS2_10policy_hubIiyN4cuda3__47maximumIiEEE10Policy1000EN6thrust24THRUST_300001_SM_1000_NS6detail15normal_iteratorINSC_10device_ptrIiEEEEyS8_iNS5_3std3__410__identityEEEvT0_PT3_T1_NS0_13GridEvenShareISO_EET2_T4_,"a",@progbits
	.sectionflags	@""
	.align	4
.nv.constant0._ZN3cub18CUB_300001_SM_10006detail6reduce18DeviceReduceKernelINS2_10policy_hubIiyN4cuda3__47maximumIiEEE10Policy1000EN6thrust24THRUST_300001_SM_1000_NS6detail15normal_iteratorINSC_10device_ptrIiEEEEyS8_iNS5_3std3__410__identityEEEvT0_PT3_T1_NS0_13GridEvenShareISO_EET2_T4_:
	.zero		994


//--------------------- .nv.constant0._ZN3cub18CUB_300001_SM_10006detail6reduce28DeviceReduceSingleTileKernelINS2_10policy_hubIiyN4cuda3__47maximumIiEEE10Policy1000EN6thrust24THRUST_300001_SM_1000_NS6detail15normal_iteratorINSC_10device_ptrIiEEEEPiyS8_iiNS5_3std3__410__identityEEEvT0_T1_T2_T3_T4_T6_ --------------------------
	.section	.nv.constant0._ZN3cub18CUB_300001_SM_10006detail6reduce28DeviceReduceSingleTileKernelINS2_10policy_hubIiyN4cuda3__47maximumIiEEE10Policy1000EN6thrust24THRUST_300001_SM_1000_NS6detail15normal_iteratorINSC_10device_ptrIiEEEEPiyS8_iiNS5_3std3__410__identityEEEvT0_T1_T2_T3_T4_T6_,"a",@progbits
	.sectionflags	@""
	.align	4
.nv.constant0._ZN3cub18CUB_300001_SM_10006detail6reduce28DeviceReduceSingleTileKernelINS2_10policy_hubIiyN4cuda3__47maximumIiEEE10Policy1000EN6thrust24THRUST_300001_SM_1000_NS6detail15normal_iteratorINSC_10device_ptrIiEEEEPiyS8_iiNS5_3std3__410__identityEEEvT0_T1_T2_T3_T4_T6_:
	.zero		929


//--------------------- .nv.constant0._ZN3cub18CUB_300001_SM_10006detail6reduce28DeviceReduceSingleTileKernelINS2_10policy_hubIijN4cuda3__47maximumIiEEE10Policy1000EPiSB_iS8_iiNS5_3std3__410__identityEEEvT0_T1_T2_T3_T4_T6_ --------------------------
	.section	.nv.constant0._ZN3cub18CUB_300001_SM_10006detail6reduce28DeviceReduceSingleTileKernelINS2_10policy_hubIijN4cuda3__47maximumIiEEE10Policy1000EPiSB_iS8_iiNS5_3std3__410__identityEEEvT0_T1_T2_T3_T4_T6_,"a",@progbits
	.sectionflags	@""
	.align	4
.nv.constant0._ZN3cub18CUB_300001_SM_10006detail6reduce28DeviceReduceSingleTileKernelINS2_10policy_hubIijN4cuda3__47maximumIiEEE10Policy1000EPiSB_iS8_iiNS5_3std3__410__identityEEEvT0_T1_T2_T3_T4_T6_:
	.zero		925


//--------------------- .nv.constant0._ZN3cub18CUB_300001_SM_10006detail6reduce18DeviceReduceKernelINS2_10policy_hubIijN4cuda3__47maximumIiEEE10Policy1000EN6thrust24THRUST_300001_SM_1000_NS6detail15normal_iteratorINSC_10device_ptrIiEEEEjS8_iNS5_3std3__410__identityEEEvT0_PT3_T1_NS0_13GridEvenShareISO_EET2_T4_ --------------------------
	.section	.nv.constant0._ZN3cub18CUB_300001_SM_10006detail6reduce18DeviceReduceKernelINS2_10policy_hubIijN4cuda3__47maximumIiEEE10Policy1000EN6thrust24THRUST_300001_SM_1000_NS6detail15normal_iteratorINSC_10device_ptrIiEEEEjS8_iNS5_3std3__410__identityEEEvT0_PT3_T1_NS0_13GridEvenShareISO_EET2_T4_,"a",@progbits
	.sectionflags	@""
	.align	4
.nv.constant0._ZN3cub18CUB_300001_SM_10006detail6reduce18DeviceReduceKernelINS2_10policy_hubIijN4cuda3__47maximumIiEEE10Policy1000EN6thrust24THRUST_300001_SM_1000_NS6detail15normal_iteratorINSC_10device_ptrIiEEEEjS8_iNS5_3std3__410__identityEEEvT0_PT3_T1_NS0_13GridEvenShareISO_EET2_T4_:
	.zero		958


//--------------------- .nv.constant0._ZN3cub18CUB_300001_SM_10006detail6reduce28DeviceReduceSingleTileKernelINS2_10policy_hubIijN4cuda3__47maximumIiEEE10Policy1000EN6thrust24THRUST_300001_SM_1000_NS6detail15normal_iteratorINSC_10device_ptrIiEEEEPijS8_iiNS5_3std3__410__identityEEEvT0_T1_T2_T3_T4_T6_ --------------------------
	.section	.nv.constant0._ZN3cub18CUB_300001_SM_10006detail6reduce28DeviceReduceSingleTileKernelINS2_10policy_hubIijN4cuda3__47maximumIiEEE10Policy1000EN6thrust24THRUST_300001_SM_1000_NS6detail15normal_iteratorINSC_10device_ptrIiEEEEPijS8_iiNS5_3std3__410__identityEEEvT0_T1_T2_T3_T4_T6_,"a",@progbits
	.sectionflags	@""
	.align	4
.nv.constant0._ZN3cub18CUB_300001_SM_10006detail6reduce28DeviceReduceSingleTileKernelINS2_10policy_hubIijN4cuda3__47maximumIiEEE10Policy1000EN6thrust24THRUST_300001_SM_1000_NS6detail15normal_iteratorINSC_10device_ptrIiEEEEPijS8_iiNS5_3std3__410__identityEEEvT0_T1_T2_T3_T4_T6_:
	.zero		925


//--------------------- .nv.constant0._ZN3cub18CUB_300001_SM_10006detail8for_each13static_kernelINS2_12policy_hub_t12policy_500_tEmN6thrust24THRUST_300001_SM_1000_NS8cuda_cub20__uninitialized_fill7functorINS7_10device_ptrIiEEiEEEEvT0_T1_ --------------------------
	.section	.nv.constant0._ZN3cub18CUB_300001_SM_10006detail8for_each13static_kernelINS2_12policy_hub_t12policy_500_tEmN6thrust24THRUST_300001_SM_1000_NS8cuda_cub20__uninitialized_fill7functorINS7_10device_ptrIiEEiEEEEvT0_T1_,"a",@progbits
	.sectionflags	@""
	.align	4
.nv.constant0._ZN3cub18CUB_300001_SM_10006detail8for_each13static_kernelINS2_12policy_hub_t12policy_500_tEmN6thrust24THRUST_300001_SM_1000_NS8cuda_cub20__uninitialized_fill7functorINS7_10device_ptrIiEEiEEEEvT0_T1_:
	.zero		920


//--------------------- .nv.constant0._ZN3cub18CUB_300001_SM_10006detail11EmptyKernelIvEEvv --------------------------
	.section	.nv.constant0._ZN3cub18CUB_300001_SM_10006detail11EmptyKernelIvEEvv,"a",@progbits
	.sectionflags	@""
	.align	4
.nv.constant0._ZN3cub18CUB_300001_SM_10006detail11EmptyKernelIvEEvv:
	.zero		896


//--------------------- SYMBOLS --------------------------

	.type		.nv.reservedSmem.offset0,@object
	.size		.nv.reservedSmem.offset0,0x4
	.type		.nv.reservedSmem.cap,@object
	.size		.nv.reservedSmem.cap,0x4
